//
// Generated by NVIDIA NVVM Compiler
//
// Compiler Build ID: CL-36424714
// Cuda compilation tools, release 13.0, V13.0.88
// Based on NVVM 20.0.0
//

.version 9.0
.target sm_100
.address_size 64

	// .globl	_Z15bit_wise_gemm_siiiPiPfS0_
// _ZZ15bit_wise_gemm_siiiPiPfS0_E14A_smem_ctl_seq has been demoted
// _ZZ15bit_wise_gemm_siiiPiPfS0_E11B_smem_tile has been demoted

.visible .entry _Z15bit_wise_gemm_siiiPiPfS0_(
	.param .u32 _Z15bit_wise_gemm_siiiPiPfS0__param_0,
	.param .u32 _Z15bit_wise_gemm_siiiPiPfS0__param_1,
	.param .u32 _Z15bit_wise_gemm_siiiPiPfS0__param_2,
	.param .u64 .ptr .align 1 _Z15bit_wise_gemm_siiiPiPfS0__param_3,
	.param .u64 .ptr .align 1 _Z15bit_wise_gemm_siiiPiPfS0__param_4,
	.param .u64 .ptr .align 1 _Z15bit_wise_gemm_siiiPiPfS0__param_5
)
{
	.local .align 16 .b8 	__local_depot0[64];
	.reg .b64 	%SP;
	.reg .b64 	%SPL;
	.reg .b32 	%r<8076>;
	.reg .b32 	%f<4368>;
	.reg .b64 	%rd<4105>;
	// demoted variable
	.shared .align 4 .b8 _ZZ15bit_wise_gemm_siiiPiPfS0_E14A_smem_ctl_seq[8192];
	// demoted variable
	.shared .align 4 .b8 _ZZ15bit_wise_gemm_siiiPiPfS0_E11B_smem_tile[1024];
	mov.u64 	%SPL, __local_depot0;
	ld.param.u32 	%r1, [_Z15bit_wise_gemm_siiiPiPfS0__param_1];
	ld.param.u64 	%rd1, [_Z15bit_wise_gemm_siiiPiPfS0__param_3];
	ld.param.u64 	%rd2, [_Z15bit_wise_gemm_siiiPiPfS0__param_4];
	ld.param.u64 	%rd3, [_Z15bit_wise_gemm_siiiPiPfS0__param_5];
	cvta.to.global.u64 	%rd4, %rd1;
	cvta.to.global.u64 	%rd5, %rd2;
	cvta.to.global.u64 	%rd6, %rd3;
	add.u64 	%rd8, %SPL, 0;
	ld.global.u32 	%r2, [%rd4];
	st.shared.u32 	[_ZZ15bit_wise_gemm_siiiPiPfS0_E14A_smem_ctl_seq], %r2;
	ld.global.u32 	%r3, [%rd4+4];
	st.shared.u32 	[_ZZ15bit_wise_gemm_siiiPiPfS0_E14A_smem_ctl_seq+4], %r3;
	ld.global.u32 	%r4, [%rd4+8];
	st.shared.u32 	[_ZZ15bit_wise_gemm_siiiPiPfS0_E14A_smem_ctl_seq+8], %r4;
	ld.global.u32 	%r5, [%rd4+12];
	st.shared.u32 	[_ZZ15bit_wise_gemm_siiiPiPfS0_E14A_smem_ctl_seq+12], %r5;
	ld.global.u32 	%r6, [%rd4+16];
	st.shared.u32 	[_ZZ15bit_wise_gemm_siiiPiPfS0_E14A_smem_ctl_seq+16], %r6;
	ld.global.u32 	%r7, [%rd4+20];
	st.shared.u32 	[_ZZ15bit_wise_gemm_siiiPiPfS0_E14A_smem_ctl_seq+20], %r7;
	ld.global.u32 	%r8, [%rd4+24];
	st.shared.u32 	[_ZZ15bit_wise_gemm_siiiPiPfS0_E14A_smem_ctl_seq+24], %r8;
	ld.global.u32 	%r9, [%rd4+28];
	st.shared.u32 	[_ZZ15bit_wise_gemm_siiiPiPfS0_E14A_smem_ctl_seq+28], %r9;
	ld.global.u32 	%r10, [%rd4+32];
	st.shared.u32 	[_ZZ15bit_wise_gemm_siiiPiPfS0_E14A_smem_ctl_seq+32], %r10;
	ld.global.u32 	%r11, [%rd4+36];
	st.shared.u32 	[_ZZ15bit_wise_gemm_siiiPiPfS0_E14A_smem_ctl_seq+36], %r11;
	ld.global.u32 	%r12, [%rd4+40];
	st.shared.u32 	[_ZZ15bit_wise_gemm_siiiPiPfS0_E14A_smem_ctl_seq+40], %r12;
	ld.global.u32 	%r13, [%rd4+44];
	st.shared.u32 	[_ZZ15bit_wise_gemm_siiiPiPfS0_E14A_smem_ctl_seq+44], %r13;
	ld.global.u32 	%r14, [%rd4+48];
	st.shared.u32 	[_ZZ15bit_wise_gemm_siiiPiPfS0_E14A_smem_ctl_seq+48], %r14;
	ld.global.u32 	%r15, [%rd4+52];
	st.shared.u32 	[_ZZ15bit_wise_gemm_siiiPiPfS0_E14A_smem_ctl_seq+52], %r15;
	ld.global.u32 	%r16, [%rd4+56];
	st.shared.u32 	[_ZZ15bit_wise_gemm_siiiPiPfS0_E14A_smem_ctl_seq+56], %r16;
	ld.global.u32 	%r17, [%rd4+60];
	st.shared.u32 	[_ZZ15bit_wise_gemm_siiiPiPfS0_E14A_smem_ctl_seq+60], %r17;
	ld.global.u32 	%r18, [%rd4+64];
	st.shared.u32 	[_ZZ15bit_wise_gemm_siiiPiPfS0_E14A_smem_ctl_seq+64], %r18;
	ld.global.u32 	%r19, [%rd4+68];
	st.shared.u32 	[_ZZ15bit_wise_gemm_siiiPiPfS0_E14A_smem_ctl_seq+68], %r19;
	ld.global.u32 	%r20, [%rd4+72];
	st.shared.u32 	[_ZZ15bit_wise_gemm_siiiPiPfS0_E14A_smem_ctl_seq+72], %r20;
	ld.global.u32 	%r21, [%rd4+76];
	st.shared.u32 	[_ZZ15bit_wise_gemm_siiiPiPfS0_E14A_smem_ctl_seq+76], %r21;
	ld.global.u32 	%r22, [%rd4+80];
	st.shared.u32 	[_ZZ15bit_wise_gemm_siiiPiPfS0_E14A_smem_ctl_seq+80], %r22;
	ld.global.u32 	%r23, [%rd4+84];
	st.shared.u32 	[_ZZ15bit_wise_gemm_siiiPiPfS0_E14A_smem_ctl_seq+84], %r23;
	ld.global.u32 	%r24, [%rd4+88];
	st.shared.u32 	[_ZZ15bit_wise_gemm_siiiPiPfS0_E14A_smem_ctl_seq+88], %r24;
	ld.global.u32 	%r25, [%rd4+92];
	st.shared.u32 	[_ZZ15bit_wise_gemm_siiiPiPfS0_E14A_smem_ctl_seq+92], %r25;
	ld.global.u32 	%r26, [%rd4+96];
	st.shared.u32 	[_ZZ15bit_wise_gemm_siiiPiPfS0_E14A_smem_ctl_seq+96], %r26;
	ld.global.u32 	%r27, [%rd4+100];
	st.shared.u32 	[_ZZ15bit_wise_gemm_siiiPiPfS0_E14A_smem_ctl_seq+100], %r27;
	ld.global.u32 	%r28, [%rd4+104];
	st.shared.u32 	[_ZZ15bit_wise_gemm_siiiPiPfS0_E14A_smem_ctl_seq+104], %r28;
	ld.global.u32 	%r29, [%rd4+108];
	st.shared.u32 	[_ZZ15bit_wise_gemm_siiiPiPfS0_E14A_smem_ctl_seq+108], %r29;
	ld.global.u32 	%r30, [%rd4+112];
	st.shared.u32 	[_ZZ15bit_wise_gemm_siiiPiPfS0_E14A_smem_ctl_seq+112], %r30;
	ld.global.u32 	%r31, [%rd4+116];
	st.shared.u32 	[_ZZ15bit_wise_gemm_siiiPiPfS0_E14A_smem_ctl_seq+116], %r31;
	ld.global.u32 	%r32, [%rd4+120];
	st.shared.u32 	[_ZZ15bit_wise_gemm_siiiPiPfS0_E14A_smem_ctl_seq+120], %r32;
	ld.global.u32 	%r33, [%rd4+124];
	st.shared.u32 	[_ZZ15bit_wise_gemm_siiiPiPfS0_E14A_smem_ctl_seq+124], %r33;
	ld.global.u32 	%r34, [%rd4+128];
	st.shared.u32 	[_ZZ15bit_wise_gemm_siiiPiPfS0_E14A_smem_ctl_seq+128], %r34;
	ld.global.u32 	%r35, [%rd4+132];
	st.shared.u32 	[_ZZ15bit_wise_gemm_siiiPiPfS0_E14A_smem_ctl_seq+132], %r35;
	ld.global.u32 	%r36, [%rd4+136];
	st.shared.u32 	[_ZZ15bit_wise_gemm_siiiPiPfS0_E14A_smem_ctl_seq+136], %r36;
	ld.global.u32 	%r37, [%rd4+140];
	st.shared.u32 	[_ZZ15bit_wise_gemm_siiiPiPfS0_E14A_smem_ctl_seq+140], %r37;
	ld.global.u32 	%r38, [%rd4+144];
	st.shared.u32 	[_ZZ15bit_wise_gemm_siiiPiPfS0_E14A_smem_ctl_seq+144], %r38;
	ld.global.u32 	%r39, [%rd4+148];
	st.shared.u32 	[_ZZ15bit_wise_gemm_siiiPiPfS0_E14A_smem_ctl_seq+148], %r39;
	ld.global.u32 	%r40, [%rd4+152];
	st.shared.u32 	[_ZZ15bit_wise_gemm_siiiPiPfS0_E14A_smem_ctl_seq+152], %r40;
	ld.global.u32 	%r41, [%rd4+156];
	st.shared.u32 	[_ZZ15bit_wise_gemm_siiiPiPfS0_E14A_smem_ctl_seq+156], %r41;
	ld.global.u32 	%r42, [%rd4+160];
	st.shared.u32 	[_ZZ15bit_wise_gemm_siiiPiPfS0_E14A_smem_ctl_seq+160], %r42;
	ld.global.u32 	%r43, [%rd4+164];
	st.shared.u32 	[_ZZ15bit_wise_gemm_siiiPiPfS0_E14A_smem_ctl_seq+164], %r43;
	ld.global.u32 	%r44, [%rd4+168];
	st.shared.u32 	[_ZZ15bit_wise_gemm_siiiPiPfS0_E14A_smem_ctl_seq+168], %r44;
	ld.global.u32 	%r45, [%rd4+172];
	st.shared.u32 	[_ZZ15bit_wise_gemm_siiiPiPfS0_E14A_smem_ctl_seq+172], %r45;
	ld.global.u32 	%r46, [%rd4+176];
	st.shared.u32 	[_ZZ15bit_wise_gemm_siiiPiPfS0_E14A_smem_ctl_seq+176], %r46;
	ld.global.u32 	%r47, [%rd4+180];
	st.shared.u32 	[_ZZ15bit_wise_gemm_siiiPiPfS0_E14A_smem_ctl_seq+180], %r47;
	ld.global.u32 	%r48, [%rd4+184];
	st.shared.u32 	[_ZZ15bit_wise_gemm_siiiPiPfS0_E14A_smem_ctl_seq+184], %r48;
	ld.global.u32 	%r49, [%rd4+188];
	st.shared.u32 	[_ZZ15bit_wise_gemm_siiiPiPfS0_E14A_smem_ctl_seq+188], %r49;
	ld.global.u32 	%r50, [%rd4+192];
	st.shared.u32 	[_ZZ15bit_wise_gemm_siiiPiPfS0_E14A_smem_ctl_seq+192], %r50;
	ld.global.u32 	%r51, [%rd4+196];
	st.shared.u32 	[_ZZ15bit_wise_gemm_siiiPiPfS0_E14A_smem_ctl_seq+196], %r51;
	ld.global.u32 	%r52, [%rd4+200];
	st.shared.u32 	[_ZZ15bit_wise_gemm_siiiPiPfS0_E14A_smem_ctl_seq+200], %r52;
	ld.global.u32 	%r53, [%rd4+204];
	st.shared.u32 	[_ZZ15bit_wise_gemm_siiiPiPfS0_E14A_smem_ctl_seq+204], %r53;
	ld.global.u32 	%r54, [%rd4+208];
	st.shared.u32 	[_ZZ15bit_wise_gemm_siiiPiPfS0_E14A_smem_ctl_seq+208], %r54;
	ld.global.u32 	%r55, [%rd4+212];
	st.shared.u32 	[_ZZ15bit_wise_gemm_siiiPiPfS0_E14A_smem_ctl_seq+212], %r55;
	ld.global.u32 	%r56, [%rd4+216];
	st.shared.u32 	[_ZZ15bit_wise_gemm_siiiPiPfS0_E14A_smem_ctl_seq+216], %r56;
	ld.global.u32 	%r57, [%rd4+220];
	st.shared.u32 	[_ZZ15bit_wise_gemm_siiiPiPfS0_E14A_smem_ctl_seq+220], %r57;
	ld.global.u32 	%r58, [%rd4+224];
	st.shared.u32 	[_ZZ15bit_wise_gemm_siiiPiPfS0_E14A_smem_ctl_seq+224], %r58;
	ld.global.u32 	%r59, [%rd4+228];
	st.shared.u32 	[_ZZ15bit_wise_gemm_siiiPiPfS0_E14A_smem_ctl_seq+228], %r59;
	ld.global.u32 	%r60, [%rd4+232];
	st.shared.u32 	[_ZZ15bit_wise_gemm_siiiPiPfS0_E14A_smem_ctl_seq+232], %r60;
	ld.global.u32 	%r61, [%rd4+236];
	st.shared.u32 	[_ZZ15bit_wise_gemm_siiiPiPfS0_E14A_smem_ctl_seq+236], %r61;
	ld.global.u32 	%r62, [%rd4+240];
	st.shared.u32 	[_ZZ15bit_wise_gemm_siiiPiPfS0_E14A_smem_ctl_seq+240], %r62;
	ld.global.u32 	%r63, [%rd4+244];
	st.shared.u32 	[_ZZ15bit_wise_gemm_siiiPiPfS0_E14A_smem_ctl_seq+244], %r63;
	ld.global.u32 	%r64, [%rd4+248];
	st.shared.u32 	[_ZZ15bit_wise_gemm_siiiPiPfS0_E14A_smem_ctl_seq+248], %r64;
	ld.global.u32 	%r65, [%rd4+252];
	st.shared.u32 	[_ZZ15bit_wise_gemm_siiiPiPfS0_E14A_smem_ctl_seq+252], %r65;
	ld.global.u32 	%r66, [%rd4+256];
	st.shared.u32 	[_ZZ15bit_wise_gemm_siiiPiPfS0_E14A_smem_ctl_seq+256], %r66;
	ld.global.u32 	%r67, [%rd4+260];
	st.shared.u32 	[_ZZ15bit_wise_gemm_siiiPiPfS0_E14A_smem_ctl_seq+260], %r67;
	ld.global.u32 	%r68, [%rd4+264];
	st.shared.u32 	[_ZZ15bit_wise_gemm_siiiPiPfS0_E14A_smem_ctl_seq+264], %r68;
	ld.global.u32 	%r69, [%rd4+268];
	st.shared.u32 	[_ZZ15bit_wise_gemm_siiiPiPfS0_E14A_smem_ctl_seq+268], %r69;
	ld.global.u32 	%r70, [%rd4+272];
	st.shared.u32 	[_ZZ15bit_wise_gemm_siiiPiPfS0_E14A_smem_ctl_seq+272], %r70;
	ld.global.u32 	%r71, [%rd4+276];
	st.shared.u32 	[_ZZ15bit_wise_gemm_siiiPiPfS0_E14A_smem_ctl_seq+276], %r71;
	ld.global.u32 	%r72, [%rd4+280];
	st.shared.u32 	[_ZZ15bit_wise_gemm_siiiPiPfS0_E14A_smem_ctl_seq+280], %r72;
	ld.global.u32 	%r73, [%rd4+284];
	st.shared.u32 	[_ZZ15bit_wise_gemm_siiiPiPfS0_E14A_smem_ctl_seq+284], %r73;
	ld.global.u32 	%r74, [%rd4+288];
	st.shared.u32 	[_ZZ15bit_wise_gemm_siiiPiPfS0_E14A_smem_ctl_seq+288], %r74;
	ld.global.u32 	%r75, [%rd4+292];
	st.shared.u32 	[_ZZ15bit_wise_gemm_siiiPiPfS0_E14A_smem_ctl_seq+292], %r75;
	ld.global.u32 	%r76, [%rd4+296];
	st.shared.u32 	[_ZZ15bit_wise_gemm_siiiPiPfS0_E14A_smem_ctl_seq+296], %r76;
	ld.global.u32 	%r77, [%rd4+300];
	st.shared.u32 	[_ZZ15bit_wise_gemm_siiiPiPfS0_E14A_smem_ctl_seq+300], %r77;
	ld.global.u32 	%r78, [%rd4+304];
	st.shared.u32 	[_ZZ15bit_wise_gemm_siiiPiPfS0_E14A_smem_ctl_seq+304], %r78;
	ld.global.u32 	%r79, [%rd4+308];
	st.shared.u32 	[_ZZ15bit_wise_gemm_siiiPiPfS0_E14A_smem_ctl_seq+308], %r79;
	ld.global.u32 	%r80, [%rd4+312];
	st.shared.u32 	[_ZZ15bit_wise_gemm_siiiPiPfS0_E14A_smem_ctl_seq+312], %r80;
	ld.global.u32 	%r81, [%rd4+316];
	st.shared.u32 	[_ZZ15bit_wise_gemm_siiiPiPfS0_E14A_smem_ctl_seq+316], %r81;
	ld.global.u32 	%r82, [%rd4+320];
	st.shared.u32 	[_ZZ15bit_wise_gemm_siiiPiPfS0_E14A_smem_ctl_seq+320], %r82;
	ld.global.u32 	%r83, [%rd4+324];
	st.shared.u32 	[_ZZ15bit_wise_gemm_siiiPiPfS0_E14A_smem_ctl_seq+324], %r83;
	ld.global.u32 	%r84, [%rd4+328];
	st.shared.u32 	[_ZZ15bit_wise_gemm_siiiPiPfS0_E14A_smem_ctl_seq+328], %r84;
	ld.global.u32 	%r85, [%rd4+332];
	st.shared.u32 	[_ZZ15bit_wise_gemm_siiiPiPfS0_E14A_smem_ctl_seq+332], %r85;
	ld.global.u32 	%r86, [%rd4+336];
	st.shared.u32 	[_ZZ15bit_wise_gemm_siiiPiPfS0_E14A_smem_ctl_seq+336], %r86;
	ld.global.u32 	%r87, [%rd4+340];
	st.shared.u32 	[_ZZ15bit_wise_gemm_siiiPiPfS0_E14A_smem_ctl_seq+340], %r87;
	ld.global.u32 	%r88, [%rd4+344];
	st.shared.u32 	[_ZZ15bit_wise_gemm_siiiPiPfS0_E14A_smem_ctl_seq+344], %r88;
	ld.global.u32 	%r89, [%rd4+348];
	st.shared.u32 	[_ZZ15bit_wise_gemm_siiiPiPfS0_E14A_smem_ctl_seq+348], %r89;
	ld.global.u32 	%r90, [%rd4+352];
	st.shared.u32 	[_ZZ15bit_wise_gemm_siiiPiPfS0_E14A_smem_ctl_seq+352], %r90;
	ld.global.u32 	%r91, [%rd4+356];
	st.shared.u32 	[_ZZ15bit_wise_gemm_siiiPiPfS0_E14A_smem_ctl_seq+356], %r91;
	ld.global.u32 	%r92, [%rd4+360];
	st.shared.u32 	[_ZZ15bit_wise_gemm_siiiPiPfS0_E14A_smem_ctl_seq+360], %r92;
	ld.global.u32 	%r93, [%rd4+364];
	st.shared.u32 	[_ZZ15bit_wise_gemm_siiiPiPfS0_E14A_smem_ctl_seq+364], %r93;
	ld.global.u32 	%r94, [%rd4+368];
	st.shared.u32 	[_ZZ15bit_wise_gemm_siiiPiPfS0_E14A_smem_ctl_seq+368], %r94;
	ld.global.u32 	%r95, [%rd4+372];
	st.shared.u32 	[_ZZ15bit_wise_gemm_siiiPiPfS0_E14A_smem_ctl_seq+372], %r95;
	ld.global.u32 	%r96, [%rd4+376];
	st.shared.u32 	[_ZZ15bit_wise_gemm_siiiPiPfS0_E14A_smem_ctl_seq+376], %r96;
	ld.global.u32 	%r97, [%rd4+380];
	st.shared.u32 	[_ZZ15bit_wise_gemm_siiiPiPfS0_E14A_smem_ctl_seq+380], %r97;
	ld.global.u32 	%r98, [%rd4+384];
	st.shared.u32 	[_ZZ15bit_wise_gemm_siiiPiPfS0_E14A_smem_ctl_seq+384], %r98;
	ld.global.u32 	%r99, [%rd4+388];
	st.shared.u32 	[_ZZ15bit_wise_gemm_siiiPiPfS0_E14A_smem_ctl_seq+388], %r99;
	ld.global.u32 	%r100, [%rd4+392];
	st.shared.u32 	[_ZZ15bit_wise_gemm_siiiPiPfS0_E14A_smem_ctl_seq+392], %r100;
	ld.global.u32 	%r101, [%rd4+396];
	st.shared.u32 	[_ZZ15bit_wise_gemm_siiiPiPfS0_E14A_smem_ctl_seq+396], %r101;
	ld.global.u32 	%r102, [%rd4+400];
	st.shared.u32 	[_ZZ15bit_wise_gemm_siiiPiPfS0_E14A_smem_ctl_seq+400], %r102;
	ld.global.u32 	%r103, [%rd4+404];
	st.shared.u32 	[_ZZ15bit_wise_gemm_siiiPiPfS0_E14A_smem_ctl_seq+404], %r103;
	ld.global.u32 	%r104, [%rd4+408];
	st.shared.u32 	[_ZZ15bit_wise_gemm_siiiPiPfS0_E14A_smem_ctl_seq+408], %r104;
	ld.global.u32 	%r105, [%rd4+412];
	st.shared.u32 	[_ZZ15bit_wise_gemm_siiiPiPfS0_E14A_smem_ctl_seq+412], %r105;
	ld.global.u32 	%r106, [%rd4+416];
	st.shared.u32 	[_ZZ15bit_wise_gemm_siiiPiPfS0_E14A_smem_ctl_seq+416], %r106;
	ld.global.u32 	%r107, [%rd4+420];
	st.shared.u32 	[_ZZ15bit_wise_gemm_siiiPiPfS0_E14A_smem_ctl_seq+420], %r107;
	ld.global.u32 	%r108, [%rd4+424];
	st.shared.u32 	[_ZZ15bit_wise_gemm_siiiPiPfS0_E14A_smem_ctl_seq+424], %r108;
	ld.global.u32 	%r109, [%rd4+428];
	st.shared.u32 	[_ZZ15bit_wise_gemm_siiiPiPfS0_E14A_smem_ctl_seq+428], %r109;
	ld.global.u32 	%r110, [%rd4+432];
	st.shared.u32 	[_ZZ15bit_wise_gemm_siiiPiPfS0_E14A_smem_ctl_seq+432], %r110;
	ld.global.u32 	%r111, [%rd4+436];
	st.shared.u32 	[_ZZ15bit_wise_gemm_siiiPiPfS0_E14A_smem_ctl_seq+436], %r111;
	ld.global.u32 	%r112, [%rd4+440];
	st.shared.u32 	[_ZZ15bit_wise_gemm_siiiPiPfS0_E14A_smem_ctl_seq+440], %r112;
	ld.global.u32 	%r113, [%rd4+444];
	st.shared.u32 	[_ZZ15bit_wise_gemm_siiiPiPfS0_E14A_smem_ctl_seq+444], %r113;
	ld.global.u32 	%r114, [%rd4+448];
	st.shared.u32 	[_ZZ15bit_wise_gemm_siiiPiPfS0_E14A_smem_ctl_seq+448], %r114;
	ld.global.u32 	%r115, [%rd4+452];
	st.shared.u32 	[_ZZ15bit_wise_gemm_siiiPiPfS0_E14A_smem_ctl_seq+452], %r115;
	ld.global.u32 	%r116, [%rd4+456];
	st.shared.u32 	[_ZZ15bit_wise_gemm_siiiPiPfS0_E14A_smem_ctl_seq+456], %r116;
	ld.global.u32 	%r117, [%rd4+460];
	st.shared.u32 	[_ZZ15bit_wise_gemm_siiiPiPfS0_E14A_smem_ctl_seq+460], %r117;
	ld.global.u32 	%r118, [%rd4+464];
	st.shared.u32 	[_ZZ15bit_wise_gemm_siiiPiPfS0_E14A_smem_ctl_seq+464], %r118;
	ld.global.u32 	%r119, [%rd4+468];
	st.shared.u32 	[_ZZ15bit_wise_gemm_siiiPiPfS0_E14A_smem_ctl_seq+468], %r119;
	ld.global.u32 	%r120, [%rd4+472];
	st.shared.u32 	[_ZZ15bit_wise_gemm_siiiPiPfS0_E14A_smem_ctl_seq+472], %r120;
	ld.global.u32 	%r121, [%rd4+476];
	st.shared.u32 	[_ZZ15bit_wise_gemm_siiiPiPfS0_E14A_smem_ctl_seq+476], %r121;
	ld.global.u32 	%r122, [%rd4+480];
	st.shared.u32 	[_ZZ15bit_wise_gemm_siiiPiPfS0_E14A_smem_ctl_seq+480], %r122;
	ld.global.u32 	%r123, [%rd4+484];
	st.shared.u32 	[_ZZ15bit_wise_gemm_siiiPiPfS0_E14A_smem_ctl_seq+484], %r123;
	ld.global.u32 	%r124, [%rd4+488];
	st.shared.u32 	[_ZZ15bit_wise_gemm_siiiPiPfS0_E14A_smem_ctl_seq+488], %r124;
	ld.global.u32 	%r125, [%rd4+492];
	st.shared.u32 	[_ZZ15bit_wise_gemm_siiiPiPfS0_E14A_smem_ctl_seq+492], %r125;
	ld.global.u32 	%r126, [%rd4+496];
	st.shared.u32 	[_ZZ15bit_wise_gemm_siiiPiPfS0_E14A_smem_ctl_seq+496], %r126;
	ld.global.u32 	%r127, [%rd4+500];
	st.shared.u32 	[_ZZ15bit_wise_gemm_siiiPiPfS0_E14A_smem_ctl_seq+500], %r127;
	ld.global.u32 	%r128, [%rd4+504];
	st.shared.u32 	[_ZZ15bit_wise_gemm_siiiPiPfS0_E14A_smem_ctl_seq+504], %r128;
	ld.global.u32 	%r129, [%rd4+508];
	st.shared.u32 	[_ZZ15bit_wise_gemm_siiiPiPfS0_E14A_smem_ctl_seq+508], %r129;
	ld.global.u32 	%r130, [%rd4+512];
	st.shared.u32 	[_ZZ15bit_wise_gemm_siiiPiPfS0_E14A_smem_ctl_seq+512], %r130;
	ld.global.u32 	%r131, [%rd4+516];
	st.shared.u32 	[_ZZ15bit_wise_gemm_siiiPiPfS0_E14A_smem_ctl_seq+516], %r131;
	ld.global.u32 	%r132, [%rd4+520];
	st.shared.u32 	[_ZZ15bit_wise_gemm_siiiPiPfS0_E14A_smem_ctl_seq+520], %r132;
	ld.global.u32 	%r133, [%rd4+524];
	st.shared.u32 	[_ZZ15bit_wise_gemm_siiiPiPfS0_E14A_smem_ctl_seq+524], %r133;
	ld.global.u32 	%r134, [%rd4+528];
	st.shared.u32 	[_ZZ15bit_wise_gemm_siiiPiPfS0_E14A_smem_ctl_seq+528], %r134;
	ld.global.u32 	%r135, [%rd4+532];
	st.shared.u32 	[_ZZ15bit_wise_gemm_siiiPiPfS0_E14A_smem_ctl_seq+532], %r135;
	ld.global.u32 	%r136, [%rd4+536];
	st.shared.u32 	[_ZZ15bit_wise_gemm_siiiPiPfS0_E14A_smem_ctl_seq+536], %r136;
	ld.global.u32 	%r137, [%rd4+540];
	st.shared.u32 	[_ZZ15bit_wise_gemm_siiiPiPfS0_E14A_smem_ctl_seq+540], %r137;
	ld.global.u32 	%r138, [%rd4+544];
	st.shared.u32 	[_ZZ15bit_wise_gemm_siiiPiPfS0_E14A_smem_ctl_seq+544], %r138;
	ld.global.u32 	%r139, [%rd4+548];
	st.shared.u32 	[_ZZ15bit_wise_gemm_siiiPiPfS0_E14A_smem_ctl_seq+548], %r139;
	ld.global.u32 	%r140, [%rd4+552];
	st.shared.u32 	[_ZZ15bit_wise_gemm_siiiPiPfS0_E14A_smem_ctl_seq+552], %r140;
	ld.global.u32 	%r141, [%rd4+556];
	st.shared.u32 	[_ZZ15bit_wise_gemm_siiiPiPfS0_E14A_smem_ctl_seq+556], %r141;
	ld.global.u32 	%r142, [%rd4+560];
	st.shared.u32 	[_ZZ15bit_wise_gemm_siiiPiPfS0_E14A_smem_ctl_seq+560], %r142;
	ld.global.u32 	%r143, [%rd4+564];
	st.shared.u32 	[_ZZ15bit_wise_gemm_siiiPiPfS0_E14A_smem_ctl_seq+564], %r143;
	ld.global.u32 	%r144, [%rd4+568];
	st.shared.u32 	[_ZZ15bit_wise_gemm_siiiPiPfS0_E14A_smem_ctl_seq+568], %r144;
	ld.global.u32 	%r145, [%rd4+572];
	st.shared.u32 	[_ZZ15bit_wise_gemm_siiiPiPfS0_E14A_smem_ctl_seq+572], %r145;
	ld.global.u32 	%r146, [%rd4+576];
	st.shared.u32 	[_ZZ15bit_wise_gemm_siiiPiPfS0_E14A_smem_ctl_seq+576], %r146;
	ld.global.u32 	%r147, [%rd4+580];
	st.shared.u32 	[_ZZ15bit_wise_gemm_siiiPiPfS0_E14A_smem_ctl_seq+580], %r147;
	ld.global.u32 	%r148, [%rd4+584];
	st.shared.u32 	[_ZZ15bit_wise_gemm_siiiPiPfS0_E14A_smem_ctl_seq+584], %r148;
	ld.global.u32 	%r149, [%rd4+588];
	st.shared.u32 	[_ZZ15bit_wise_gemm_siiiPiPfS0_E14A_smem_ctl_seq+588], %r149;
	ld.global.u32 	%r150, [%rd4+592];
	st.shared.u32 	[_ZZ15bit_wise_gemm_siiiPiPfS0_E14A_smem_ctl_seq+592], %r150;
	ld.global.u32 	%r151, [%rd4+596];
	st.shared.u32 	[_ZZ15bit_wise_gemm_siiiPiPfS0_E14A_smem_ctl_seq+596], %r151;
	ld.global.u32 	%r152, [%rd4+600];
	st.shared.u32 	[_ZZ15bit_wise_gemm_siiiPiPfS0_E14A_smem_ctl_seq+600], %r152;
	ld.global.u32 	%r153, [%rd4+604];
	st.shared.u32 	[_ZZ15bit_wise_gemm_siiiPiPfS0_E14A_smem_ctl_seq+604], %r153;
	ld.global.u32 	%r154, [%rd4+608];
	st.shared.u32 	[_ZZ15bit_wise_gemm_siiiPiPfS0_E14A_smem_ctl_seq+608], %r154;
	ld.global.u32 	%r155, [%rd4+612];
	st.shared.u32 	[_ZZ15bit_wise_gemm_siiiPiPfS0_E14A_smem_ctl_seq+612], %r155;
	ld.global.u32 	%r156, [%rd4+616];
	st.shared.u32 	[_ZZ15bit_wise_gemm_siiiPiPfS0_E14A_smem_ctl_seq+616], %r156;
	ld.global.u32 	%r157, [%rd4+620];
	st.shared.u32 	[_ZZ15bit_wise_gemm_siiiPiPfS0_E14A_smem_ctl_seq+620], %r157;
	ld.global.u32 	%r158, [%rd4+624];
	st.shared.u32 	[_ZZ15bit_wise_gemm_siiiPiPfS0_E14A_smem_ctl_seq+624], %r158;
	ld.global.u32 	%r159, [%rd4+628];
	st.shared.u32 	[_ZZ15bit_wise_gemm_siiiPiPfS0_E14A_smem_ctl_seq+628], %r159;
	ld.global.u32 	%r160, [%rd4+632];
	st.shared.u32 	[_ZZ15bit_wise_gemm_siiiPiPfS0_E14A_smem_ctl_seq+632], %r160;
	ld.global.u32 	%r161, [%rd4+636];
	st.shared.u32 	[_ZZ15bit_wise_gemm_siiiPiPfS0_E14A_smem_ctl_seq+636], %r161;
	ld.global.u32 	%r162, [%rd4+640];
	st.shared.u32 	[_ZZ15bit_wise_gemm_siiiPiPfS0_E14A_smem_ctl_seq+640], %r162;
	ld.global.u32 	%r163, [%rd4+644];
	st.shared.u32 	[_ZZ15bit_wise_gemm_siiiPiPfS0_E14A_smem_ctl_seq+644], %r163;
	ld.global.u32 	%r164, [%rd4+648];
	st.shared.u32 	[_ZZ15bit_wise_gemm_siiiPiPfS0_E14A_smem_ctl_seq+648], %r164;
	ld.global.u32 	%r165, [%rd4+652];
	st.shared.u32 	[_ZZ15bit_wise_gemm_siiiPiPfS0_E14A_smem_ctl_seq+652], %r165;
	ld.global.u32 	%r166, [%rd4+656];
	st.shared.u32 	[_ZZ15bit_wise_gemm_siiiPiPfS0_E14A_smem_ctl_seq+656], %r166;
	ld.global.u32 	%r167, [%rd4+660];
	st.shared.u32 	[_ZZ15bit_wise_gemm_siiiPiPfS0_E14A_smem_ctl_seq+660], %r167;
	ld.global.u32 	%r168, [%rd4+664];
	st.shared.u32 	[_ZZ15bit_wise_gemm_siiiPiPfS0_E14A_smem_ctl_seq+664], %r168;
	ld.global.u32 	%r169, [%rd4+668];
	st.shared.u32 	[_ZZ15bit_wise_gemm_siiiPiPfS0_E14A_smem_ctl_seq+668], %r169;
	ld.global.u32 	%r170, [%rd4+672];
	st.shared.u32 	[_ZZ15bit_wise_gemm_siiiPiPfS0_E14A_smem_ctl_seq+672], %r170;
	ld.global.u32 	%r171, [%rd4+676];
	st.shared.u32 	[_ZZ15bit_wise_gemm_siiiPiPfS0_E14A_smem_ctl_seq+676], %r171;
	ld.global.u32 	%r172, [%rd4+680];
	st.shared.u32 	[_ZZ15bit_wise_gemm_siiiPiPfS0_E14A_smem_ctl_seq+680], %r172;
	ld.global.u32 	%r173, [%rd4+684];
	st.shared.u32 	[_ZZ15bit_wise_gemm_siiiPiPfS0_E14A_smem_ctl_seq+684], %r173;
	ld.global.u32 	%r174, [%rd4+688];
	st.shared.u32 	[_ZZ15bit_wise_gemm_siiiPiPfS0_E14A_smem_ctl_seq+688], %r174;
	ld.global.u32 	%r175, [%rd4+692];
	st.shared.u32 	[_ZZ15bit_wise_gemm_siiiPiPfS0_E14A_smem_ctl_seq+692], %r175;
	ld.global.u32 	%r176, [%rd4+696];
	st.shared.u32 	[_ZZ15bit_wise_gemm_siiiPiPfS0_E14A_smem_ctl_seq+696], %r176;
	ld.global.u32 	%r177, [%rd4+700];
	st.shared.u32 	[_ZZ15bit_wise_gemm_siiiPiPfS0_E14A_smem_ctl_seq+700], %r177;
	ld.global.u32 	%r178, [%rd4+704];
	st.shared.u32 	[_ZZ15bit_wise_gemm_siiiPiPfS0_E14A_smem_ctl_seq+704], %r178;
	ld.global.u32 	%r179, [%rd4+708];
	st.shared.u32 	[_ZZ15bit_wise_gemm_siiiPiPfS0_E14A_smem_ctl_seq+708], %r179;
	ld.global.u32 	%r180, [%rd4+712];
	st.shared.u32 	[_ZZ15bit_wise_gemm_siiiPiPfS0_E14A_smem_ctl_seq+712], %r180;
	ld.global.u32 	%r181, [%rd4+716];
	st.shared.u32 	[_ZZ15bit_wise_gemm_siiiPiPfS0_E14A_smem_ctl_seq+716], %r181;
	ld.global.u32 	%r182, [%rd4+720];
	st.shared.u32 	[_ZZ15bit_wise_gemm_siiiPiPfS0_E14A_smem_ctl_seq+720], %r182;
	ld.global.u32 	%r183, [%rd4+724];
	st.shared.u32 	[_ZZ15bit_wise_gemm_siiiPiPfS0_E14A_smem_ctl_seq+724], %r183;
	ld.global.u32 	%r184, [%rd4+728];
	st.shared.u32 	[_ZZ15bit_wise_gemm_siiiPiPfS0_E14A_smem_ctl_seq+728], %r184;
	ld.global.u32 	%r185, [%rd4+732];
	st.shared.u32 	[_ZZ15bit_wise_gemm_siiiPiPfS0_E14A_smem_ctl_seq+732], %r185;
	ld.global.u32 	%r186, [%rd4+736];
	st.shared.u32 	[_ZZ15bit_wise_gemm_siiiPiPfS0_E14A_smem_ctl_seq+736], %r186;
	ld.global.u32 	%r187, [%rd4+740];
	st.shared.u32 	[_ZZ15bit_wise_gemm_siiiPiPfS0_E14A_smem_ctl_seq+740], %r187;
	ld.global.u32 	%r188, [%rd4+744];
	st.shared.u32 	[_ZZ15bit_wise_gemm_siiiPiPfS0_E14A_smem_ctl_seq+744], %r188;
	ld.global.u32 	%r189, [%rd4+748];
	st.shared.u32 	[_ZZ15bit_wise_gemm_siiiPiPfS0_E14A_smem_ctl_seq+748], %r189;
	ld.global.u32 	%r190, [%rd4+752];
	st.shared.u32 	[_ZZ15bit_wise_gemm_siiiPiPfS0_E14A_smem_ctl_seq+752], %r190;
	ld.global.u32 	%r191, [%rd4+756];
	st.shared.u32 	[_ZZ15bit_wise_gemm_siiiPiPfS0_E14A_smem_ctl_seq+756], %r191;
	ld.global.u32 	%r192, [%rd4+760];
	st.shared.u32 	[_ZZ15bit_wise_gemm_siiiPiPfS0_E14A_smem_ctl_seq+760], %r192;
	ld.global.u32 	%r193, [%rd4+764];
	st.shared.u32 	[_ZZ15bit_wise_gemm_siiiPiPfS0_E14A_smem_ctl_seq+764], %r193;
	ld.global.u32 	%r194, [%rd4+768];
	st.shared.u32 	[_ZZ15bit_wise_gemm_siiiPiPfS0_E14A_smem_ctl_seq+768], %r194;
	ld.global.u32 	%r195, [%rd4+772];
	st.shared.u32 	[_ZZ15bit_wise_gemm_siiiPiPfS0_E14A_smem_ctl_seq+772], %r195;
	ld.global.u32 	%r196, [%rd4+776];
	st.shared.u32 	[_ZZ15bit_wise_gemm_siiiPiPfS0_E14A_smem_ctl_seq+776], %r196;
	ld.global.u32 	%r197, [%rd4+780];
	st.shared.u32 	[_ZZ15bit_wise_gemm_siiiPiPfS0_E14A_smem_ctl_seq+780], %r197;
	ld.global.u32 	%r198, [%rd4+784];
	st.shared.u32 	[_ZZ15bit_wise_gemm_siiiPiPfS0_E14A_smem_ctl_seq+784], %r198;
	ld.global.u32 	%r199, [%rd4+788];
	st.shared.u32 	[_ZZ15bit_wise_gemm_siiiPiPfS0_E14A_smem_ctl_seq+788], %r199;
	ld.global.u32 	%r200, [%rd4+792];
	st.shared.u32 	[_ZZ15bit_wise_gemm_siiiPiPfS0_E14A_smem_ctl_seq+792], %r200;
	ld.global.u32 	%r201, [%rd4+796];
	st.shared.u32 	[_ZZ15bit_wise_gemm_siiiPiPfS0_E14A_smem_ctl_seq+796], %r201;
	ld.global.u32 	%r202, [%rd4+800];
	st.shared.u32 	[_ZZ15bit_wise_gemm_siiiPiPfS0_E14A_smem_ctl_seq+800], %r202;
	ld.global.u32 	%r203, [%rd4+804];
	st.shared.u32 	[_ZZ15bit_wise_gemm_siiiPiPfS0_E14A_smem_ctl_seq+804], %r203;
	ld.global.u32 	%r204, [%rd4+808];
	st.shared.u32 	[_ZZ15bit_wise_gemm_siiiPiPfS0_E14A_smem_ctl_seq+808], %r204;
	ld.global.u32 	%r205, [%rd4+812];
	st.shared.u32 	[_ZZ15bit_wise_gemm_siiiPiPfS0_E14A_smem_ctl_seq+812], %r205;
	ld.global.u32 	%r206, [%rd4+816];
	st.shared.u32 	[_ZZ15bit_wise_gemm_siiiPiPfS0_E14A_smem_ctl_seq+816], %r206;
	ld.global.u32 	%r207, [%rd4+820];
	st.shared.u32 	[_ZZ15bit_wise_gemm_siiiPiPfS0_E14A_smem_ctl_seq+820], %r207;
	ld.global.u32 	%r208, [%rd4+824];
	st.shared.u32 	[_ZZ15bit_wise_gemm_siiiPiPfS0_E14A_smem_ctl_seq+824], %r208;
	ld.global.u32 	%r209, [%rd4+828];
	st.shared.u32 	[_ZZ15bit_wise_gemm_siiiPiPfS0_E14A_smem_ctl_seq+828], %r209;
	ld.global.u32 	%r210, [%rd4+832];
	st.shared.u32 	[_ZZ15bit_wise_gemm_siiiPiPfS0_E14A_smem_ctl_seq+832], %r210;
	ld.global.u32 	%r211, [%rd4+836];
	st.shared.u32 	[_ZZ15bit_wise_gemm_siiiPiPfS0_E14A_smem_ctl_seq+836], %r211;
	ld.global.u32 	%r212, [%rd4+840];
	st.shared.u32 	[_ZZ15bit_wise_gemm_siiiPiPfS0_E14A_smem_ctl_seq+840], %r212;
	ld.global.u32 	%r213, [%rd4+844];
	st.shared.u32 	[_ZZ15bit_wise_gemm_siiiPiPfS0_E14A_smem_ctl_seq+844], %r213;
	ld.global.u32 	%r214, [%rd4+848];
	st.shared.u32 	[_ZZ15bit_wise_gemm_siiiPiPfS0_E14A_smem_ctl_seq+848], %r214;
	ld.global.u32 	%r215, [%rd4+852];
	st.shared.u32 	[_ZZ15bit_wise_gemm_siiiPiPfS0_E14A_smem_ctl_seq+852], %r215;
	ld.global.u32 	%r216, [%rd4+856];
	st.shared.u32 	[_ZZ15bit_wise_gemm_siiiPiPfS0_E14A_smem_ctl_seq+856], %r216;
	ld.global.u32 	%r217, [%rd4+860];
	st.shared.u32 	[_ZZ15bit_wise_gemm_siiiPiPfS0_E14A_smem_ctl_seq+860], %r217;
	ld.global.u32 	%r218, [%rd4+864];
	st.shared.u32 	[_ZZ15bit_wise_gemm_siiiPiPfS0_E14A_smem_ctl_seq+864], %r218;
	ld.global.u32 	%r219, [%rd4+868];
	st.shared.u32 	[_ZZ15bit_wise_gemm_siiiPiPfS0_E14A_smem_ctl_seq+868], %r219;
	ld.global.u32 	%r220, [%rd4+872];
	st.shared.u32 	[_ZZ15bit_wise_gemm_siiiPiPfS0_E14A_smem_ctl_seq+872], %r220;
	ld.global.u32 	%r221, [%rd4+876];
	st.shared.u32 	[_ZZ15bit_wise_gemm_siiiPiPfS0_E14A_smem_ctl_seq+876], %r221;
	ld.global.u32 	%r222, [%rd4+880];
	st.shared.u32 	[_ZZ15bit_wise_gemm_siiiPiPfS0_E14A_smem_ctl_seq+880], %r222;
	ld.global.u32 	%r223, [%rd4+884];
	st.shared.u32 	[_ZZ15bit_wise_gemm_siiiPiPfS0_E14A_smem_ctl_seq+884], %r223;
	ld.global.u32 	%r224, [%rd4+888];
	st.shared.u32 	[_ZZ15bit_wise_gemm_siiiPiPfS0_E14A_smem_ctl_seq+888], %r224;
	ld.global.u32 	%r225, [%rd4+892];
	st.shared.u32 	[_ZZ15bit_wise_gemm_siiiPiPfS0_E14A_smem_ctl_seq+892], %r225;
	ld.global.u32 	%r226, [%rd4+896];
	st.shared.u32 	[_ZZ15bit_wise_gemm_siiiPiPfS0_E14A_smem_ctl_seq+896], %r226;
	ld.global.u32 	%r227, [%rd4+900];
	st.shared.u32 	[_ZZ15bit_wise_gemm_siiiPiPfS0_E14A_smem_ctl_seq+900], %r227;
	ld.global.u32 	%r228, [%rd4+904];
	st.shared.u32 	[_ZZ15bit_wise_gemm_siiiPiPfS0_E14A_smem_ctl_seq+904], %r228;
	ld.global.u32 	%r229, [%rd4+908];
	st.shared.u32 	[_ZZ15bit_wise_gemm_siiiPiPfS0_E14A_smem_ctl_seq+908], %r229;
	ld.global.u32 	%r230, [%rd4+912];
	st.shared.u32 	[_ZZ15bit_wise_gemm_siiiPiPfS0_E14A_smem_ctl_seq+912], %r230;
	ld.global.u32 	%r231, [%rd4+916];
	st.shared.u32 	[_ZZ15bit_wise_gemm_siiiPiPfS0_E14A_smem_ctl_seq+916], %r231;
	ld.global.u32 	%r232, [%rd4+920];
	st.shared.u32 	[_ZZ15bit_wise_gemm_siiiPiPfS0_E14A_smem_ctl_seq+920], %r232;
	ld.global.u32 	%r233, [%rd4+924];
	st.shared.u32 	[_ZZ15bit_wise_gemm_siiiPiPfS0_E14A_smem_ctl_seq+924], %r233;
	ld.global.u32 	%r234, [%rd4+928];
	st.shared.u32 	[_ZZ15bit_wise_gemm_siiiPiPfS0_E14A_smem_ctl_seq+928], %r234;
	ld.global.u32 	%r235, [%rd4+932];
	st.shared.u32 	[_ZZ15bit_wise_gemm_siiiPiPfS0_E14A_smem_ctl_seq+932], %r235;
	ld.global.u32 	%r236, [%rd4+936];
	st.shared.u32 	[_ZZ15bit_wise_gemm_siiiPiPfS0_E14A_smem_ctl_seq+936], %r236;
	ld.global.u32 	%r237, [%rd4+940];
	st.shared.u32 	[_ZZ15bit_wise_gemm_siiiPiPfS0_E14A_smem_ctl_seq+940], %r237;
	ld.global.u32 	%r238, [%rd4+944];
	st.shared.u32 	[_ZZ15bit_wise_gemm_siiiPiPfS0_E14A_smem_ctl_seq+944], %r238;
	ld.global.u32 	%r239, [%rd4+948];
	st.shared.u32 	[_ZZ15bit_wise_gemm_siiiPiPfS0_E14A_smem_ctl_seq+948], %r239;
	ld.global.u32 	%r240, [%rd4+952];
	st.shared.u32 	[_ZZ15bit_wise_gemm_siiiPiPfS0_E14A_smem_ctl_seq+952], %r240;
	ld.global.u32 	%r241, [%rd4+956];
	st.shared.u32 	[_ZZ15bit_wise_gemm_siiiPiPfS0_E14A_smem_ctl_seq+956], %r241;
	ld.global.u32 	%r242, [%rd4+960];
	st.shared.u32 	[_ZZ15bit_wise_gemm_siiiPiPfS0_E14A_smem_ctl_seq+960], %r242;
	ld.global.u32 	%r243, [%rd4+964];
	st.shared.u32 	[_ZZ15bit_wise_gemm_siiiPiPfS0_E14A_smem_ctl_seq+964], %r243;
	ld.global.u32 	%r244, [%rd4+968];
	st.shared.u32 	[_ZZ15bit_wise_gemm_siiiPiPfS0_E14A_smem_ctl_seq+968], %r244;
	ld.global.u32 	%r245, [%rd4+972];
	st.shared.u32 	[_ZZ15bit_wise_gemm_siiiPiPfS0_E14A_smem_ctl_seq+972], %r245;
	ld.global.u32 	%r246, [%rd4+976];
	st.shared.u32 	[_ZZ15bit_wise_gemm_siiiPiPfS0_E14A_smem_ctl_seq+976], %r246;
	ld.global.u32 	%r247, [%rd4+980];
	st.shared.u32 	[_ZZ15bit_wise_gemm_siiiPiPfS0_E14A_smem_ctl_seq+980], %r247;
	ld.global.u32 	%r248, [%rd4+984];
	st.shared.u32 	[_ZZ15bit_wise_gemm_siiiPiPfS0_E14A_smem_ctl_seq+984], %r248;
	ld.global.u32 	%r249, [%rd4+988];
	st.shared.u32 	[_ZZ15bit_wise_gemm_siiiPiPfS0_E14A_smem_ctl_seq+988], %r249;
	ld.global.u32 	%r250, [%rd4+992];
	st.shared.u32 	[_ZZ15bit_wise_gemm_siiiPiPfS0_E14A_smem_ctl_seq+992], %r250;
	ld.global.u32 	%r251, [%rd4+996];
	st.shared.u32 	[_ZZ15bit_wise_gemm_siiiPiPfS0_E14A_smem_ctl_seq+996], %r251;
	ld.global.u32 	%r252, [%rd4+1000];
	st.shared.u32 	[_ZZ15bit_wise_gemm_siiiPiPfS0_E14A_smem_ctl_seq+1000], %r252;
	ld.global.u32 	%r253, [%rd4+1004];
	st.shared.u32 	[_ZZ15bit_wise_gemm_siiiPiPfS0_E14A_smem_ctl_seq+1004], %r253;
	ld.global.u32 	%r254, [%rd4+1008];
	st.shared.u32 	[_ZZ15bit_wise_gemm_siiiPiPfS0_E14A_smem_ctl_seq+1008], %r254;
	ld.global.u32 	%r255, [%rd4+1012];
	st.shared.u32 	[_ZZ15bit_wise_gemm_siiiPiPfS0_E14A_smem_ctl_seq+1012], %r255;
	ld.global.u32 	%r256, [%rd4+1016];
	st.shared.u32 	[_ZZ15bit_wise_gemm_siiiPiPfS0_E14A_smem_ctl_seq+1016], %r256;
	ld.global.u32 	%r257, [%rd4+1020];
	st.shared.u32 	[_ZZ15bit_wise_gemm_siiiPiPfS0_E14A_smem_ctl_seq+1020], %r257;
	ld.global.u32 	%r258, [%rd4+1024];
	st.shared.u32 	[_ZZ15bit_wise_gemm_siiiPiPfS0_E14A_smem_ctl_seq+1024], %r258;
	ld.global.u32 	%r259, [%rd4+1028];
	st.shared.u32 	[_ZZ15bit_wise_gemm_siiiPiPfS0_E14A_smem_ctl_seq+1028], %r259;
	ld.global.u32 	%r260, [%rd4+1032];
	st.shared.u32 	[_ZZ15bit_wise_gemm_siiiPiPfS0_E14A_smem_ctl_seq+1032], %r260;
	ld.global.u32 	%r261, [%rd4+1036];
	st.shared.u32 	[_ZZ15bit_wise_gemm_siiiPiPfS0_E14A_smem_ctl_seq+1036], %r261;
	ld.global.u32 	%r262, [%rd4+1040];
	st.shared.u32 	[_ZZ15bit_wise_gemm_siiiPiPfS0_E14A_smem_ctl_seq+1040], %r262;
	ld.global.u32 	%r263, [%rd4+1044];
	st.shared.u32 	[_ZZ15bit_wise_gemm_siiiPiPfS0_E14A_smem_ctl_seq+1044], %r263;
	ld.global.u32 	%r264, [%rd4+1048];
	st.shared.u32 	[_ZZ15bit_wise_gemm_siiiPiPfS0_E14A_smem_ctl_seq+1048], %r264;
	ld.global.u32 	%r265, [%rd4+1052];
	st.shared.u32 	[_ZZ15bit_wise_gemm_siiiPiPfS0_E14A_smem_ctl_seq+1052], %r265;
	ld.global.u32 	%r266, [%rd4+1056];
	st.shared.u32 	[_ZZ15bit_wise_gemm_siiiPiPfS0_E14A_smem_ctl_seq+1056], %r266;
	ld.global.u32 	%r267, [%rd4+1060];
	st.shared.u32 	[_ZZ15bit_wise_gemm_siiiPiPfS0_E14A_smem_ctl_seq+1060], %r267;
	ld.global.u32 	%r268, [%rd4+1064];
	st.shared.u32 	[_ZZ15bit_wise_gemm_siiiPiPfS0_E14A_smem_ctl_seq+1064], %r268;
	ld.global.u32 	%r269, [%rd4+1068];
	st.shared.u32 	[_ZZ15bit_wise_gemm_siiiPiPfS0_E14A_smem_ctl_seq+1068], %r269;
	ld.global.u32 	%r270, [%rd4+1072];
	st.shared.u32 	[_ZZ15bit_wise_gemm_siiiPiPfS0_E14A_smem_ctl_seq+1072], %r270;
	ld.global.u32 	%r271, [%rd4+1076];
	st.shared.u32 	[_ZZ15bit_wise_gemm_siiiPiPfS0_E14A_smem_ctl_seq+1076], %r271;
	ld.global.u32 	%r272, [%rd4+1080];
	st.shared.u32 	[_ZZ15bit_wise_gemm_siiiPiPfS0_E14A_smem_ctl_seq+1080], %r272;
	ld.global.u32 	%r273, [%rd4+1084];
	st.shared.u32 	[_ZZ15bit_wise_gemm_siiiPiPfS0_E14A_smem_ctl_seq+1084], %r273;
	ld.global.u32 	%r274, [%rd4+1088];
	st.shared.u32 	[_ZZ15bit_wise_gemm_siiiPiPfS0_E14A_smem_ctl_seq+1088], %r274;
	ld.global.u32 	%r275, [%rd4+1092];
	st.shared.u32 	[_ZZ15bit_wise_gemm_siiiPiPfS0_E14A_smem_ctl_seq+1092], %r275;
	ld.global.u32 	%r276, [%rd4+1096];
	st.shared.u32 	[_ZZ15bit_wise_gemm_siiiPiPfS0_E14A_smem_ctl_seq+1096], %r276;
	ld.global.u32 	%r277, [%rd4+1100];
	st.shared.u32 	[_ZZ15bit_wise_gemm_siiiPiPfS0_E14A_smem_ctl_seq+1100], %r277;
	ld.global.u32 	%r278, [%rd4+1104];
	st.shared.u32 	[_ZZ15bit_wise_gemm_siiiPiPfS0_E14A_smem_ctl_seq+1104], %r278;
	ld.global.u32 	%r279, [%rd4+1108];
	st.shared.u32 	[_ZZ15bit_wise_gemm_siiiPiPfS0_E14A_smem_ctl_seq+1108], %r279;
	ld.global.u32 	%r280, [%rd4+1112];
	st.shared.u32 	[_ZZ15bit_wise_gemm_siiiPiPfS0_E14A_smem_ctl_seq+1112], %r280;
	ld.global.u32 	%r281, [%rd4+1116];
	st.shared.u32 	[_ZZ15bit_wise_gemm_siiiPiPfS0_E14A_smem_ctl_seq+1116], %r281;
	ld.global.u32 	%r282, [%rd4+1120];
	st.shared.u32 	[_ZZ15bit_wise_gemm_siiiPiPfS0_E14A_smem_ctl_seq+1120], %r282;
	ld.global.u32 	%r283, [%rd4+1124];
	st.shared.u32 	[_ZZ15bit_wise_gemm_siiiPiPfS0_E14A_smem_ctl_seq+1124], %r283;
	ld.global.u32 	%r284, [%rd4+1128];
	st.shared.u32 	[_ZZ15bit_wise_gemm_siiiPiPfS0_E14A_smem_ctl_seq+1128], %r284;
	ld.global.u32 	%r285, [%rd4+1132];
	st.shared.u32 	[_ZZ15bit_wise_gemm_siiiPiPfS0_E14A_smem_ctl_seq+1132], %r285;
	ld.global.u32 	%r286, [%rd4+1136];
	st.shared.u32 	[_ZZ15bit_wise_gemm_siiiPiPfS0_E14A_smem_ctl_seq+1136], %r286;
	ld.global.u32 	%r287, [%rd4+1140];
	st.shared.u32 	[_ZZ15bit_wise_gemm_siiiPiPfS0_E14A_smem_ctl_seq+1140], %r287;
	ld.global.u32 	%r288, [%rd4+1144];
	st.shared.u32 	[_ZZ15bit_wise_gemm_siiiPiPfS0_E14A_smem_ctl_seq+1144], %r288;
	ld.global.u32 	%r289, [%rd4+1148];
	st.shared.u32 	[_ZZ15bit_wise_gemm_siiiPiPfS0_E14A_smem_ctl_seq+1148], %r289;
	ld.global.u32 	%r290, [%rd4+1152];
	st.shared.u32 	[_ZZ15bit_wise_gemm_siiiPiPfS0_E14A_smem_ctl_seq+1152], %r290;
	ld.global.u32 	%r291, [%rd4+1156];
	st.shared.u32 	[_ZZ15bit_wise_gemm_siiiPiPfS0_E14A_smem_ctl_seq+1156], %r291;
	ld.global.u32 	%r292, [%rd4+1160];
	st.shared.u32 	[_ZZ15bit_wise_gemm_siiiPiPfS0_E14A_smem_ctl_seq+1160], %r292;
	ld.global.u32 	%r293, [%rd4+1164];
	st.shared.u32 	[_ZZ15bit_wise_gemm_siiiPiPfS0_E14A_smem_ctl_seq+1164], %r293;
	ld.global.u32 	%r294, [%rd4+1168];
	st.shared.u32 	[_ZZ15bit_wise_gemm_siiiPiPfS0_E14A_smem_ctl_seq+1168], %r294;
	ld.global.u32 	%r295, [%rd4+1172];
	st.shared.u32 	[_ZZ15bit_wise_gemm_siiiPiPfS0_E14A_smem_ctl_seq+1172], %r295;
	ld.global.u32 	%r296, [%rd4+1176];
	st.shared.u32 	[_ZZ15bit_wise_gemm_siiiPiPfS0_E14A_smem_ctl_seq+1176], %r296;
	ld.global.u32 	%r297, [%rd4+1180];
	st.shared.u32 	[_ZZ15bit_wise_gemm_siiiPiPfS0_E14A_smem_ctl_seq+1180], %r297;
	ld.global.u32 	%r298, [%rd4+1184];
	st.shared.u32 	[_ZZ15bit_wise_gemm_siiiPiPfS0_E14A_smem_ctl_seq+1184], %r298;
	ld.global.u32 	%r299, [%rd4+1188];
	st.shared.u32 	[_ZZ15bit_wise_gemm_siiiPiPfS0_E14A_smem_ctl_seq+1188], %r299;
	ld.global.u32 	%r300, [%rd4+1192];
	st.shared.u32 	[_ZZ15bit_wise_gemm_siiiPiPfS0_E14A_smem_ctl_seq+1192], %r300;
	ld.global.u32 	%r301, [%rd4+1196];
	st.shared.u32 	[_ZZ15bit_wise_gemm_siiiPiPfS0_E14A_smem_ctl_seq+1196], %r301;
	ld.global.u32 	%r302, [%rd4+1200];
	st.shared.u32 	[_ZZ15bit_wise_gemm_siiiPiPfS0_E14A_smem_ctl_seq+1200], %r302;
	ld.global.u32 	%r303, [%rd4+1204];
	st.shared.u32 	[_ZZ15bit_wise_gemm_siiiPiPfS0_E14A_smem_ctl_seq+1204], %r303;
	ld.global.u32 	%r304, [%rd4+1208];
	st.shared.u32 	[_ZZ15bit_wise_gemm_siiiPiPfS0_E14A_smem_ctl_seq+1208], %r304;
	ld.global.u32 	%r305, [%rd4+1212];
	st.shared.u32 	[_ZZ15bit_wise_gemm_siiiPiPfS0_E14A_smem_ctl_seq+1212], %r305;
	ld.global.u32 	%r306, [%rd4+1216];
	st.shared.u32 	[_ZZ15bit_wise_gemm_siiiPiPfS0_E14A_smem_ctl_seq+1216], %r306;
	ld.global.u32 	%r307, [%rd4+1220];
	st.shared.u32 	[_ZZ15bit_wise_gemm_siiiPiPfS0_E14A_smem_ctl_seq+1220], %r307;
	ld.global.u32 	%r308, [%rd4+1224];
	st.shared.u32 	[_ZZ15bit_wise_gemm_siiiPiPfS0_E14A_smem_ctl_seq+1224], %r308;
	ld.global.u32 	%r309, [%rd4+1228];
	st.shared.u32 	[_ZZ15bit_wise_gemm_siiiPiPfS0_E14A_smem_ctl_seq+1228], %r309;
	ld.global.u32 	%r310, [%rd4+1232];
	st.shared.u32 	[_ZZ15bit_wise_gemm_siiiPiPfS0_E14A_smem_ctl_seq+1232], %r310;
	ld.global.u32 	%r311, [%rd4+1236];
	st.shared.u32 	[_ZZ15bit_wise_gemm_siiiPiPfS0_E14A_smem_ctl_seq+1236], %r311;
	ld.global.u32 	%r312, [%rd4+1240];
	st.shared.u32 	[_ZZ15bit_wise_gemm_siiiPiPfS0_E14A_smem_ctl_seq+1240], %r312;
	ld.global.u32 	%r313, [%rd4+1244];
	st.shared.u32 	[_ZZ15bit_wise_gemm_siiiPiPfS0_E14A_smem_ctl_seq+1244], %r313;
	ld.global.u32 	%r314, [%rd4+1248];
	st.shared.u32 	[_ZZ15bit_wise_gemm_siiiPiPfS0_E14A_smem_ctl_seq+1248], %r314;
	ld.global.u32 	%r315, [%rd4+1252];
	st.shared.u32 	[_ZZ15bit_wise_gemm_siiiPiPfS0_E14A_smem_ctl_seq+1252], %r315;
	ld.global.u32 	%r316, [%rd4+1256];
	st.shared.u32 	[_ZZ15bit_wise_gemm_siiiPiPfS0_E14A_smem_ctl_seq+1256], %r316;
	ld.global.u32 	%r317, [%rd4+1260];
	st.shared.u32 	[_ZZ15bit_wise_gemm_siiiPiPfS0_E14A_smem_ctl_seq+1260], %r317;
	ld.global.u32 	%r318, [%rd4+1264];
	st.shared.u32 	[_ZZ15bit_wise_gemm_siiiPiPfS0_E14A_smem_ctl_seq+1264], %r318;
	ld.global.u32 	%r319, [%rd4+1268];
	st.shared.u32 	[_ZZ15bit_wise_gemm_siiiPiPfS0_E14A_smem_ctl_seq+1268], %r319;
	ld.global.u32 	%r320, [%rd4+1272];
	st.shared.u32 	[_ZZ15bit_wise_gemm_siiiPiPfS0_E14A_smem_ctl_seq+1272], %r320;
	ld.global.u32 	%r321, [%rd4+1276];
	st.shared.u32 	[_ZZ15bit_wise_gemm_siiiPiPfS0_E14A_smem_ctl_seq+1276], %r321;
	ld.global.u32 	%r322, [%rd4+1280];
	st.shared.u32 	[_ZZ15bit_wise_gemm_siiiPiPfS0_E14A_smem_ctl_seq+1280], %r322;
	ld.global.u32 	%r323, [%rd4+1284];
	st.shared.u32 	[_ZZ15bit_wise_gemm_siiiPiPfS0_E14A_smem_ctl_seq+1284], %r323;
	ld.global.u32 	%r324, [%rd4+1288];
	st.shared.u32 	[_ZZ15bit_wise_gemm_siiiPiPfS0_E14A_smem_ctl_seq+1288], %r324;
	ld.global.u32 	%r325, [%rd4+1292];
	st.shared.u32 	[_ZZ15bit_wise_gemm_siiiPiPfS0_E14A_smem_ctl_seq+1292], %r325;
	ld.global.u32 	%r326, [%rd4+1296];
	st.shared.u32 	[_ZZ15bit_wise_gemm_siiiPiPfS0_E14A_smem_ctl_seq+1296], %r326;
	ld.global.u32 	%r327, [%rd4+1300];
	st.shared.u32 	[_ZZ15bit_wise_gemm_siiiPiPfS0_E14A_smem_ctl_seq+1300], %r327;
	ld.global.u32 	%r328, [%rd4+1304];
	st.shared.u32 	[_ZZ15bit_wise_gemm_siiiPiPfS0_E14A_smem_ctl_seq+1304], %r328;
	ld.global.u32 	%r329, [%rd4+1308];
	st.shared.u32 	[_ZZ15bit_wise_gemm_siiiPiPfS0_E14A_smem_ctl_seq+1308], %r329;
	ld.global.u32 	%r330, [%rd4+1312];
	st.shared.u32 	[_ZZ15bit_wise_gemm_siiiPiPfS0_E14A_smem_ctl_seq+1312], %r330;
	ld.global.u32 	%r331, [%rd4+1316];
	st.shared.u32 	[_ZZ15bit_wise_gemm_siiiPiPfS0_E14A_smem_ctl_seq+1316], %r331;
	ld.global.u32 	%r332, [%rd4+1320];
	st.shared.u32 	[_ZZ15bit_wise_gemm_siiiPiPfS0_E14A_smem_ctl_seq+1320], %r332;
	ld.global.u32 	%r333, [%rd4+1324];
	st.shared.u32 	[_ZZ15bit_wise_gemm_siiiPiPfS0_E14A_smem_ctl_seq+1324], %r333;
	ld.global.u32 	%r334, [%rd4+1328];
	st.shared.u32 	[_ZZ15bit_wise_gemm_siiiPiPfS0_E14A_smem_ctl_seq+1328], %r334;
	ld.global.u32 	%r335, [%rd4+1332];
	st.shared.u32 	[_ZZ15bit_wise_gemm_siiiPiPfS0_E14A_smem_ctl_seq+1332], %r335;
	ld.global.u32 	%r336, [%rd4+1336];
	st.shared.u32 	[_ZZ15bit_wise_gemm_siiiPiPfS0_E14A_smem_ctl_seq+1336], %r336;
	ld.global.u32 	%r337, [%rd4+1340];
	st.shared.u32 	[_ZZ15bit_wise_gemm_siiiPiPfS0_E14A_smem_ctl_seq+1340], %r337;
	ld.global.u32 	%r338, [%rd4+1344];
	st.shared.u32 	[_ZZ15bit_wise_gemm_siiiPiPfS0_E14A_smem_ctl_seq+1344], %r338;
	ld.global.u32 	%r339, [%rd4+1348];
	st.shared.u32 	[_ZZ15bit_wise_gemm_siiiPiPfS0_E14A_smem_ctl_seq+1348], %r339;
	ld.global.u32 	%r340, [%rd4+1352];
	st.shared.u32 	[_ZZ15bit_wise_gemm_siiiPiPfS0_E14A_smem_ctl_seq+1352], %r340;
	ld.global.u32 	%r341, [%rd4+1356];
	st.shared.u32 	[_ZZ15bit_wise_gemm_siiiPiPfS0_E14A_smem_ctl_seq+1356], %r341;
	ld.global.u32 	%r342, [%rd4+1360];
	st.shared.u32 	[_ZZ15bit_wise_gemm_siiiPiPfS0_E14A_smem_ctl_seq+1360], %r342;
	ld.global.u32 	%r343, [%rd4+1364];
	st.shared.u32 	[_ZZ15bit_wise_gemm_siiiPiPfS0_E14A_smem_ctl_seq+1364], %r343;
	ld.global.u32 	%r344, [%rd4+1368];
	st.shared.u32 	[_ZZ15bit_wise_gemm_siiiPiPfS0_E14A_smem_ctl_seq+1368], %r344;
	ld.global.u32 	%r345, [%rd4+1372];
	st.shared.u32 	[_ZZ15bit_wise_gemm_siiiPiPfS0_E14A_smem_ctl_seq+1372], %r345;
	ld.global.u32 	%r346, [%rd4+1376];
	st.shared.u32 	[_ZZ15bit_wise_gemm_siiiPiPfS0_E14A_smem_ctl_seq+1376], %r346;
	ld.global.u32 	%r347, [%rd4+1380];
	st.shared.u32 	[_ZZ15bit_wise_gemm_siiiPiPfS0_E14A_smem_ctl_seq+1380], %r347;
	ld.global.u32 	%r348, [%rd4+1384];
	st.shared.u32 	[_ZZ15bit_wise_gemm_siiiPiPfS0_E14A_smem_ctl_seq+1384], %r348;
	ld.global.u32 	%r349, [%rd4+1388];
	st.shared.u32 	[_ZZ15bit_wise_gemm_siiiPiPfS0_E14A_smem_ctl_seq+1388], %r349;
	ld.global.u32 	%r350, [%rd4+1392];
	st.shared.u32 	[_ZZ15bit_wise_gemm_siiiPiPfS0_E14A_smem_ctl_seq+1392], %r350;
	ld.global.u32 	%r351, [%rd4+1396];
	st.shared.u32 	[_ZZ15bit_wise_gemm_siiiPiPfS0_E14A_smem_ctl_seq+1396], %r351;
	ld.global.u32 	%r352, [%rd4+1400];
	st.shared.u32 	[_ZZ15bit_wise_gemm_siiiPiPfS0_E14A_smem_ctl_seq+1400], %r352;
	ld.global.u32 	%r353, [%rd4+1404];
	st.shared.u32 	[_ZZ15bit_wise_gemm_siiiPiPfS0_E14A_smem_ctl_seq+1404], %r353;
	ld.global.u32 	%r354, [%rd4+1408];
	st.shared.u32 	[_ZZ15bit_wise_gemm_siiiPiPfS0_E14A_smem_ctl_seq+1408], %r354;
	ld.global.u32 	%r355, [%rd4+1412];
	st.shared.u32 	[_ZZ15bit_wise_gemm_siiiPiPfS0_E14A_smem_ctl_seq+1412], %r355;
	ld.global.u32 	%r356, [%rd4+1416];
	st.shared.u32 	[_ZZ15bit_wise_gemm_siiiPiPfS0_E14A_smem_ctl_seq+1416], %r356;
	ld.global.u32 	%r357, [%rd4+1420];
	st.shared.u32 	[_ZZ15bit_wise_gemm_siiiPiPfS0_E14A_smem_ctl_seq+1420], %r357;
	ld.global.u32 	%r358, [%rd4+1424];
	st.shared.u32 	[_ZZ15bit_wise_gemm_siiiPiPfS0_E14A_smem_ctl_seq+1424], %r358;
	ld.global.u32 	%r359, [%rd4+1428];
	st.shared.u32 	[_ZZ15bit_wise_gemm_siiiPiPfS0_E14A_smem_ctl_seq+1428], %r359;
	ld.global.u32 	%r360, [%rd4+1432];
	st.shared.u32 	[_ZZ15bit_wise_gemm_siiiPiPfS0_E14A_smem_ctl_seq+1432], %r360;
	ld.global.u32 	%r361, [%rd4+1436];
	st.shared.u32 	[_ZZ15bit_wise_gemm_siiiPiPfS0_E14A_smem_ctl_seq+1436], %r361;
	ld.global.u32 	%r362, [%rd4+1440];
	st.shared.u32 	[_ZZ15bit_wise_gemm_siiiPiPfS0_E14A_smem_ctl_seq+1440], %r362;
	ld.global.u32 	%r363, [%rd4+1444];
	st.shared.u32 	[_ZZ15bit_wise_gemm_siiiPiPfS0_E14A_smem_ctl_seq+1444], %r363;
	ld.global.u32 	%r364, [%rd4+1448];
	st.shared.u32 	[_ZZ15bit_wise_gemm_siiiPiPfS0_E14A_smem_ctl_seq+1448], %r364;
	ld.global.u32 	%r365, [%rd4+1452];
	st.shared.u32 	[_ZZ15bit_wise_gemm_siiiPiPfS0_E14A_smem_ctl_seq+1452], %r365;
	ld.global.u32 	%r366, [%rd4+1456];
	st.shared.u32 	[_ZZ15bit_wise_gemm_siiiPiPfS0_E14A_smem_ctl_seq+1456], %r366;
	ld.global.u32 	%r367, [%rd4+1460];
	st.shared.u32 	[_ZZ15bit_wise_gemm_siiiPiPfS0_E14A_smem_ctl_seq+1460], %r367;
	ld.global.u32 	%r368, [%rd4+1464];
	st.shared.u32 	[_ZZ15bit_wise_gemm_siiiPiPfS0_E14A_smem_ctl_seq+1464], %r368;
	ld.global.u32 	%r369, [%rd4+1468];
	st.shared.u32 	[_ZZ15bit_wise_gemm_siiiPiPfS0_E14A_smem_ctl_seq+1468], %r369;
	ld.global.u32 	%r370, [%rd4+1472];
	st.shared.u32 	[_ZZ15bit_wise_gemm_siiiPiPfS0_E14A_smem_ctl_seq+1472], %r370;
	ld.global.u32 	%r371, [%rd4+1476];
	st.shared.u32 	[_ZZ15bit_wise_gemm_siiiPiPfS0_E14A_smem_ctl_seq+1476], %r371;
	ld.global.u32 	%r372, [%rd4+1480];
	st.shared.u32 	[_ZZ15bit_wise_gemm_siiiPiPfS0_E14A_smem_ctl_seq+1480], %r372;
	ld.global.u32 	%r373, [%rd4+1484];
	st.shared.u32 	[_ZZ15bit_wise_gemm_siiiPiPfS0_E14A_smem_ctl_seq+1484], %r373;
	ld.global.u32 	%r374, [%rd4+1488];
	st.shared.u32 	[_ZZ15bit_wise_gemm_siiiPiPfS0_E14A_smem_ctl_seq+1488], %r374;
	ld.global.u32 	%r375, [%rd4+1492];
	st.shared.u32 	[_ZZ15bit_wise_gemm_siiiPiPfS0_E14A_smem_ctl_seq+1492], %r375;
	ld.global.u32 	%r376, [%rd4+1496];
	st.shared.u32 	[_ZZ15bit_wise_gemm_siiiPiPfS0_E14A_smem_ctl_seq+1496], %r376;
	ld.global.u32 	%r377, [%rd4+1500];
	st.shared.u32 	[_ZZ15bit_wise_gemm_siiiPiPfS0_E14A_smem_ctl_seq+1500], %r377;
	ld.global.u32 	%r378, [%rd4+1504];
	st.shared.u32 	[_ZZ15bit_wise_gemm_siiiPiPfS0_E14A_smem_ctl_seq+1504], %r378;
	ld.global.u32 	%r379, [%rd4+1508];
	st.shared.u32 	[_ZZ15bit_wise_gemm_siiiPiPfS0_E14A_smem_ctl_seq+1508], %r379;
	ld.global.u32 	%r380, [%rd4+1512];
	st.shared.u32 	[_ZZ15bit_wise_gemm_siiiPiPfS0_E14A_smem_ctl_seq+1512], %r380;
	ld.global.u32 	%r381, [%rd4+1516];
	st.shared.u32 	[_ZZ15bit_wise_gemm_siiiPiPfS0_E14A_smem_ctl_seq+1516], %r381;
	ld.global.u32 	%r382, [%rd4+1520];
	st.shared.u32 	[_ZZ15bit_wise_gemm_siiiPiPfS0_E14A_smem_ctl_seq+1520], %r382;
	ld.global.u32 	%r383, [%rd4+1524];
	st.shared.u32 	[_ZZ15bit_wise_gemm_siiiPiPfS0_E14A_smem_ctl_seq+1524], %r383;
	ld.global.u32 	%r384, [%rd4+1528];
	st.shared.u32 	[_ZZ15bit_wise_gemm_siiiPiPfS0_E14A_smem_ctl_seq+1528], %r384;
	ld.global.u32 	%r385, [%rd4+1532];
	st.shared.u32 	[_ZZ15bit_wise_gemm_siiiPiPfS0_E14A_smem_ctl_seq+1532], %r385;
	ld.global.u32 	%r386, [%rd4+1536];
	st.shared.u32 	[_ZZ15bit_wise_gemm_siiiPiPfS0_E14A_smem_ctl_seq+1536], %r386;
	ld.global.u32 	%r387, [%rd4+1540];
	st.shared.u32 	[_ZZ15bit_wise_gemm_siiiPiPfS0_E14A_smem_ctl_seq+1540], %r387;
	ld.global.u32 	%r388, [%rd4+1544];
	st.shared.u32 	[_ZZ15bit_wise_gemm_siiiPiPfS0_E14A_smem_ctl_seq+1544], %r388;
	ld.global.u32 	%r389, [%rd4+1548];
	st.shared.u32 	[_ZZ15bit_wise_gemm_siiiPiPfS0_E14A_smem_ctl_seq+1548], %r389;
	ld.global.u32 	%r390, [%rd4+1552];
	st.shared.u32 	[_ZZ15bit_wise_gemm_siiiPiPfS0_E14A_smem_ctl_seq+1552], %r390;
	ld.global.u32 	%r391, [%rd4+1556];
	st.shared.u32 	[_ZZ15bit_wise_gemm_siiiPiPfS0_E14A_smem_ctl_seq+1556], %r391;
	ld.global.u32 	%r392, [%rd4+1560];
	st.shared.u32 	[_ZZ15bit_wise_gemm_siiiPiPfS0_E14A_smem_ctl_seq+1560], %r392;
	ld.global.u32 	%r393, [%rd4+1564];
	st.shared.u32 	[_ZZ15bit_wise_gemm_siiiPiPfS0_E14A_smem_ctl_seq+1564], %r393;
	ld.global.u32 	%r394, [%rd4+1568];
	st.shared.u32 	[_ZZ15bit_wise_gemm_siiiPiPfS0_E14A_smem_ctl_seq+1568], %r394;
	ld.global.u32 	%r395, [%rd4+1572];
	st.shared.u32 	[_ZZ15bit_wise_gemm_siiiPiPfS0_E14A_smem_ctl_seq+1572], %r395;
	ld.global.u32 	%r396, [%rd4+1576];
	st.shared.u32 	[_ZZ15bit_wise_gemm_siiiPiPfS0_E14A_smem_ctl_seq+1576], %r396;
	ld.global.u32 	%r397, [%rd4+1580];
	st.shared.u32 	[_ZZ15bit_wise_gemm_siiiPiPfS0_E14A_smem_ctl_seq+1580], %r397;
	ld.global.u32 	%r398, [%rd4+1584];
	st.shared.u32 	[_ZZ15bit_wise_gemm_siiiPiPfS0_E14A_smem_ctl_seq+1584], %r398;
	ld.global.u32 	%r399, [%rd4+1588];
	st.shared.u32 	[_ZZ15bit_wise_gemm_siiiPiPfS0_E14A_smem_ctl_seq+1588], %r399;
	ld.global.u32 	%r400, [%rd4+1592];
	st.shared.u32 	[_ZZ15bit_wise_gemm_siiiPiPfS0_E14A_smem_ctl_seq+1592], %r400;
	ld.global.u32 	%r401, [%rd4+1596];
	st.shared.u32 	[_ZZ15bit_wise_gemm_siiiPiPfS0_E14A_smem_ctl_seq+1596], %r401;
	ld.global.u32 	%r402, [%rd4+1600];
	st.shared.u32 	[_ZZ15bit_wise_gemm_siiiPiPfS0_E14A_smem_ctl_seq+1600], %r402;
	ld.global.u32 	%r403, [%rd4+1604];
	st.shared.u32 	[_ZZ15bit_wise_gemm_siiiPiPfS0_E14A_smem_ctl_seq+1604], %r403;
	ld.global.u32 	%r404, [%rd4+1608];
	st.shared.u32 	[_ZZ15bit_wise_gemm_siiiPiPfS0_E14A_smem_ctl_seq+1608], %r404;
	ld.global.u32 	%r405, [%rd4+1612];
	st.shared.u32 	[_ZZ15bit_wise_gemm_siiiPiPfS0_E14A_smem_ctl_seq+1612], %r405;
	ld.global.u32 	%r406, [%rd4+1616];
	st.shared.u32 	[_ZZ15bit_wise_gemm_siiiPiPfS0_E14A_smem_ctl_seq+1616], %r406;
	ld.global.u32 	%r407, [%rd4+1620];
	st.shared.u32 	[_ZZ15bit_wise_gemm_siiiPiPfS0_E14A_smem_ctl_seq+1620], %r407;
	ld.global.u32 	%r408, [%rd4+1624];
	st.shared.u32 	[_ZZ15bit_wise_gemm_siiiPiPfS0_E14A_smem_ctl_seq+1624], %r408;
	ld.global.u32 	%r409, [%rd4+1628];
	st.shared.u32 	[_ZZ15bit_wise_gemm_siiiPiPfS0_E14A_smem_ctl_seq+1628], %r409;
	ld.global.u32 	%r410, [%rd4+1632];
	st.shared.u32 	[_ZZ15bit_wise_gemm_siiiPiPfS0_E14A_smem_ctl_seq+1632], %r410;
	ld.global.u32 	%r411, [%rd4+1636];
	st.shared.u32 	[_ZZ15bit_wise_gemm_siiiPiPfS0_E14A_smem_ctl_seq+1636], %r411;
	ld.global.u32 	%r412, [%rd4+1640];
	st.shared.u32 	[_ZZ15bit_wise_gemm_siiiPiPfS0_E14A_smem_ctl_seq+1640], %r412;
	ld.global.u32 	%r413, [%rd4+1644];
	st.shared.u32 	[_ZZ15bit_wise_gemm_siiiPiPfS0_E14A_smem_ctl_seq+1644], %r413;
	ld.global.u32 	%r414, [%rd4+1648];
	st.shared.u32 	[_ZZ15bit_wise_gemm_siiiPiPfS0_E14A_smem_ctl_seq+1648], %r414;
	ld.global.u32 	%r415, [%rd4+1652];
	st.shared.u32 	[_ZZ15bit_wise_gemm_siiiPiPfS0_E14A_smem_ctl_seq+1652], %r415;
	ld.global.u32 	%r416, [%rd4+1656];
	st.shared.u32 	[_ZZ15bit_wise_gemm_siiiPiPfS0_E14A_smem_ctl_seq+1656], %r416;
	ld.global.u32 	%r417, [%rd4+1660];
	st.shared.u32 	[_ZZ15bit_wise_gemm_siiiPiPfS0_E14A_smem_ctl_seq+1660], %r417;
	ld.global.u32 	%r418, [%rd4+1664];
	st.shared.u32 	[_ZZ15bit_wise_gemm_siiiPiPfS0_E14A_smem_ctl_seq+1664], %r418;
	ld.global.u32 	%r419, [%rd4+1668];
	st.shared.u32 	[_ZZ15bit_wise_gemm_siiiPiPfS0_E14A_smem_ctl_seq+1668], %r419;
	ld.global.u32 	%r420, [%rd4+1672];
	st.shared.u32 	[_ZZ15bit_wise_gemm_siiiPiPfS0_E14A_smem_ctl_seq+1672], %r420;
	ld.global.u32 	%r421, [%rd4+1676];
	st.shared.u32 	[_ZZ15bit_wise_gemm_siiiPiPfS0_E14A_smem_ctl_seq+1676], %r421;
	ld.global.u32 	%r422, [%rd4+1680];
	st.shared.u32 	[_ZZ15bit_wise_gemm_siiiPiPfS0_E14A_smem_ctl_seq+1680], %r422;
	ld.global.u32 	%r423, [%rd4+1684];
	st.shared.u32 	[_ZZ15bit_wise_gemm_siiiPiPfS0_E14A_smem_ctl_seq+1684], %r423;
	ld.global.u32 	%r424, [%rd4+1688];
	st.shared.u32 	[_ZZ15bit_wise_gemm_siiiPiPfS0_E14A_smem_ctl_seq+1688], %r424;
	ld.global.u32 	%r425, [%rd4+1692];
	st.shared.u32 	[_ZZ15bit_wise_gemm_siiiPiPfS0_E14A_smem_ctl_seq+1692], %r425;
	ld.global.u32 	%r426, [%rd4+1696];
	st.shared.u32 	[_ZZ15bit_wise_gemm_siiiPiPfS0_E14A_smem_ctl_seq+1696], %r426;
	ld.global.u32 	%r427, [%rd4+1700];
	st.shared.u32 	[_ZZ15bit_wise_gemm_siiiPiPfS0_E14A_smem_ctl_seq+1700], %r427;
	ld.global.u32 	%r428, [%rd4+1704];
	st.shared.u32 	[_ZZ15bit_wise_gemm_siiiPiPfS0_E14A_smem_ctl_seq+1704], %r428;
	ld.global.u32 	%r429, [%rd4+1708];
	st.shared.u32 	[_ZZ15bit_wise_gemm_siiiPiPfS0_E14A_smem_ctl_seq+1708], %r429;
	ld.global.u32 	%r430, [%rd4+1712];
	st.shared.u32 	[_ZZ15bit_wise_gemm_siiiPiPfS0_E14A_smem_ctl_seq+1712], %r430;
	ld.global.u32 	%r431, [%rd4+1716];
	st.shared.u32 	[_ZZ15bit_wise_gemm_siiiPiPfS0_E14A_smem_ctl_seq+1716], %r431;
	ld.global.u32 	%r432, [%rd4+1720];
	st.shared.u32 	[_ZZ15bit_wise_gemm_siiiPiPfS0_E14A_smem_ctl_seq+1720], %r432;
	ld.global.u32 	%r433, [%rd4+1724];
	st.shared.u32 	[_ZZ15bit_wise_gemm_siiiPiPfS0_E14A_smem_ctl_seq+1724], %r433;
	ld.global.u32 	%r434, [%rd4+1728];
	st.shared.u32 	[_ZZ15bit_wise_gemm_siiiPiPfS0_E14A_smem_ctl_seq+1728], %r434;
	ld.global.u32 	%r435, [%rd4+1732];
	st.shared.u32 	[_ZZ15bit_wise_gemm_siiiPiPfS0_E14A_smem_ctl_seq+1732], %r435;
	ld.global.u32 	%r436, [%rd4+1736];
	st.shared.u32 	[_ZZ15bit_wise_gemm_siiiPiPfS0_E14A_smem_ctl_seq+1736], %r436;
	ld.global.u32 	%r437, [%rd4+1740];
	st.shared.u32 	[_ZZ15bit_wise_gemm_siiiPiPfS0_E14A_smem_ctl_seq+1740], %r437;
	ld.global.u32 	%r438, [%rd4+1744];
	st.shared.u32 	[_ZZ15bit_wise_gemm_siiiPiPfS0_E14A_smem_ctl_seq+1744], %r438;
	ld.global.u32 	%r439, [%rd4+1748];
	st.shared.u32 	[_ZZ15bit_wise_gemm_siiiPiPfS0_E14A_smem_ctl_seq+1748], %r439;
	ld.global.u32 	%r440, [%rd4+1752];
	st.shared.u32 	[_ZZ15bit_wise_gemm_siiiPiPfS0_E14A_smem_ctl_seq+1752], %r440;
	ld.global.u32 	%r441, [%rd4+1756];
	st.shared.u32 	[_ZZ15bit_wise_gemm_siiiPiPfS0_E14A_smem_ctl_seq+1756], %r441;
	ld.global.u32 	%r442, [%rd4+1760];
	st.shared.u32 	[_ZZ15bit_wise_gemm_siiiPiPfS0_E14A_smem_ctl_seq+1760], %r442;
	ld.global.u32 	%r443, [%rd4+1764];
	st.shared.u32 	[_ZZ15bit_wise_gemm_siiiPiPfS0_E14A_smem_ctl_seq+1764], %r443;
	ld.global.u32 	%r444, [%rd4+1768];
	st.shared.u32 	[_ZZ15bit_wise_gemm_siiiPiPfS0_E14A_smem_ctl_seq+1768], %r444;
	ld.global.u32 	%r445, [%rd4+1772];
	st.shared.u32 	[_ZZ15bit_wise_gemm_siiiPiPfS0_E14A_smem_ctl_seq+1772], %r445;
	ld.global.u32 	%r446, [%rd4+1776];
	st.shared.u32 	[_ZZ15bit_wise_gemm_siiiPiPfS0_E14A_smem_ctl_seq+1776], %r446;
	ld.global.u32 	%r447, [%rd4+1780];
	st.shared.u32 	[_ZZ15bit_wise_gemm_siiiPiPfS0_E14A_smem_ctl_seq+1780], %r447;
	ld.global.u32 	%r448, [%rd4+1784];
	st.shared.u32 	[_ZZ15bit_wise_gemm_siiiPiPfS0_E14A_smem_ctl_seq+1784], %r448;
	ld.global.u32 	%r449, [%rd4+1788];
	st.shared.u32 	[_ZZ15bit_wise_gemm_siiiPiPfS0_E14A_smem_ctl_seq+1788], %r449;
	ld.global.u32 	%r450, [%rd4+1792];
	st.shared.u32 	[_ZZ15bit_wise_gemm_siiiPiPfS0_E14A_smem_ctl_seq+1792], %r450;
	ld.global.u32 	%r451, [%rd4+1796];
	st.shared.u32 	[_ZZ15bit_wise_gemm_siiiPiPfS0_E14A_smem_ctl_seq+1796], %r451;
	ld.global.u32 	%r452, [%rd4+1800];
	st.shared.u32 	[_ZZ15bit_wise_gemm_siiiPiPfS0_E14A_smem_ctl_seq+1800], %r452;
	ld.global.u32 	%r453, [%rd4+1804];
	st.shared.u32 	[_ZZ15bit_wise_gemm_siiiPiPfS0_E14A_smem_ctl_seq+1804], %r453;
	ld.global.u32 	%r454, [%rd4+1808];
	st.shared.u32 	[_ZZ15bit_wise_gemm_siiiPiPfS0_E14A_smem_ctl_seq+1808], %r454;
	ld.global.u32 	%r455, [%rd4+1812];
	st.shared.u32 	[_ZZ15bit_wise_gemm_siiiPiPfS0_E14A_smem_ctl_seq+1812], %r455;
	ld.global.u32 	%r456, [%rd4+1816];
	st.shared.u32 	[_ZZ15bit_wise_gemm_siiiPiPfS0_E14A_smem_ctl_seq+1816], %r456;
	ld.global.u32 	%r457, [%rd4+1820];
	st.shared.u32 	[_ZZ15bit_wise_gemm_siiiPiPfS0_E14A_smem_ctl_seq+1820], %r457;
	ld.global.u32 	%r458, [%rd4+1824];
	st.shared.u32 	[_ZZ15bit_wise_gemm_siiiPiPfS0_E14A_smem_ctl_seq+1824], %r458;
	ld.global.u32 	%r459, [%rd4+1828];
	st.shared.u32 	[_ZZ15bit_wise_gemm_siiiPiPfS0_E14A_smem_ctl_seq+1828], %r459;
	ld.global.u32 	%r460, [%rd4+1832];
	st.shared.u32 	[_ZZ15bit_wise_gemm_siiiPiPfS0_E14A_smem_ctl_seq+1832], %r460;
	ld.global.u32 	%r461, [%rd4+1836];
	st.shared.u32 	[_ZZ15bit_wise_gemm_siiiPiPfS0_E14A_smem_ctl_seq+1836], %r461;
	ld.global.u32 	%r462, [%rd4+1840];
	st.shared.u32 	[_ZZ15bit_wise_gemm_siiiPiPfS0_E14A_smem_ctl_seq+1840], %r462;
	ld.global.u32 	%r463, [%rd4+1844];
	st.shared.u32 	[_ZZ15bit_wise_gemm_siiiPiPfS0_E14A_smem_ctl_seq+1844], %r463;
	ld.global.u32 	%r464, [%rd4+1848];
	st.shared.u32 	[_ZZ15bit_wise_gemm_siiiPiPfS0_E14A_smem_ctl_seq+1848], %r464;
	ld.global.u32 	%r465, [%rd4+1852];
	st.shared.u32 	[_ZZ15bit_wise_gemm_siiiPiPfS0_E14A_smem_ctl_seq+1852], %r465;
	ld.global.u32 	%r466, [%rd4+1856];
	st.shared.u32 	[_ZZ15bit_wise_gemm_siiiPiPfS0_E14A_smem_ctl_seq+1856], %r466;
	ld.global.u32 	%r467, [%rd4+1860];
	st.shared.u32 	[_ZZ15bit_wise_gemm_siiiPiPfS0_E14A_smem_ctl_seq+1860], %r467;
	ld.global.u32 	%r468, [%rd4+1864];
	st.shared.u32 	[_ZZ15bit_wise_gemm_siiiPiPfS0_E14A_smem_ctl_seq+1864], %r468;
	ld.global.u32 	%r469, [%rd4+1868];
	st.shared.u32 	[_ZZ15bit_wise_gemm_siiiPiPfS0_E14A_smem_ctl_seq+1868], %r469;
	ld.global.u32 	%r470, [%rd4+1872];
	st.shared.u32 	[_ZZ15bit_wise_gemm_siiiPiPfS0_E14A_smem_ctl_seq+1872], %r470;
	ld.global.u32 	%r471, [%rd4+1876];
	st.shared.u32 	[_ZZ15bit_wise_gemm_siiiPiPfS0_E14A_smem_ctl_seq+1876], %r471;
	ld.global.u32 	%r472, [%rd4+1880];
	st.shared.u32 	[_ZZ15bit_wise_gemm_siiiPiPfS0_E14A_smem_ctl_seq+1880], %r472;
	ld.global.u32 	%r473, [%rd4+1884];
	st.shared.u32 	[_ZZ15bit_wise_gemm_siiiPiPfS0_E14A_smem_ctl_seq+1884], %r473;
	ld.global.u32 	%r474, [%rd4+1888];
	st.shared.u32 	[_ZZ15bit_wise_gemm_siiiPiPfS0_E14A_smem_ctl_seq+1888], %r474;
	ld.global.u32 	%r475, [%rd4+1892];
	st.shared.u32 	[_ZZ15bit_wise_gemm_siiiPiPfS0_E14A_smem_ctl_seq+1892], %r475;
	ld.global.u32 	%r476, [%rd4+1896];
	st.shared.u32 	[_ZZ15bit_wise_gemm_siiiPiPfS0_E14A_smem_ctl_seq+1896], %r476;
	ld.global.u32 	%r477, [%rd4+1900];
	st.shared.u32 	[_ZZ15bit_wise_gemm_siiiPiPfS0_E14A_smem_ctl_seq+1900], %r477;
	ld.global.u32 	%r478, [%rd4+1904];
	st.shared.u32 	[_ZZ15bit_wise_gemm_siiiPiPfS0_E14A_smem_ctl_seq+1904], %r478;
	ld.global.u32 	%r479, [%rd4+1908];
	st.shared.u32 	[_ZZ15bit_wise_gemm_siiiPiPfS0_E14A_smem_ctl_seq+1908], %r479;
	ld.global.u32 	%r480, [%rd4+1912];
	st.shared.u32 	[_ZZ15bit_wise_gemm_siiiPiPfS0_E14A_smem_ctl_seq+1912], %r480;
	ld.global.u32 	%r481, [%rd4+1916];
	st.shared.u32 	[_ZZ15bit_wise_gemm_siiiPiPfS0_E14A_smem_ctl_seq+1916], %r481;
	ld.global.u32 	%r482, [%rd4+1920];
	st.shared.u32 	[_ZZ15bit_wise_gemm_siiiPiPfS0_E14A_smem_ctl_seq+1920], %r482;
	ld.global.u32 	%r483, [%rd4+1924];
	st.shared.u32 	[_ZZ15bit_wise_gemm_siiiPiPfS0_E14A_smem_ctl_seq+1924], %r483;
	ld.global.u32 	%r484, [%rd4+1928];
	st.shared.u32 	[_ZZ15bit_wise_gemm_siiiPiPfS0_E14A_smem_ctl_seq+1928], %r484;
	ld.global.u32 	%r485, [%rd4+1932];
	st.shared.u32 	[_ZZ15bit_wise_gemm_siiiPiPfS0_E14A_smem_ctl_seq+1932], %r485;
	ld.global.u32 	%r486, [%rd4+1936];
	st.shared.u32 	[_ZZ15bit_wise_gemm_siiiPiPfS0_E14A_smem_ctl_seq+1936], %r486;
	ld.global.u32 	%r487, [%rd4+1940];
	st.shared.u32 	[_ZZ15bit_wise_gemm_siiiPiPfS0_E14A_smem_ctl_seq+1940], %r487;
	ld.global.u32 	%r488, [%rd4+1944];
	st.shared.u32 	[_ZZ15bit_wise_gemm_siiiPiPfS0_E14A_smem_ctl_seq+1944], %r488;
	ld.global.u32 	%r489, [%rd4+1948];
	st.shared.u32 	[_ZZ15bit_wise_gemm_siiiPiPfS0_E14A_smem_ctl_seq+1948], %r489;
	ld.global.u32 	%r490, [%rd4+1952];
	st.shared.u32 	[_ZZ15bit_wise_gemm_siiiPiPfS0_E14A_smem_ctl_seq+1952], %r490;
	ld.global.u32 	%r491, [%rd4+1956];
	st.shared.u32 	[_ZZ15bit_wise_gemm_siiiPiPfS0_E14A_smem_ctl_seq+1956], %r491;
	ld.global.u32 	%r492, [%rd4+1960];
	st.shared.u32 	[_ZZ15bit_wise_gemm_siiiPiPfS0_E14A_smem_ctl_seq+1960], %r492;
	ld.global.u32 	%r493, [%rd4+1964];
	st.shared.u32 	[_ZZ15bit_wise_gemm_siiiPiPfS0_E14A_smem_ctl_seq+1964], %r493;
	ld.global.u32 	%r494, [%rd4+1968];
	st.shared.u32 	[_ZZ15bit_wise_gemm_siiiPiPfS0_E14A_smem_ctl_seq+1968], %r494;
	ld.global.u32 	%r495, [%rd4+1972];
	st.shared.u32 	[_ZZ15bit_wise_gemm_siiiPiPfS0_E14A_smem_ctl_seq+1972], %r495;
	ld.global.u32 	%r496, [%rd4+1976];
	st.shared.u32 	[_ZZ15bit_wise_gemm_siiiPiPfS0_E14A_smem_ctl_seq+1976], %r496;
	ld.global.u32 	%r497, [%rd4+1980];
	st.shared.u32 	[_ZZ15bit_wise_gemm_siiiPiPfS0_E14A_smem_ctl_seq+1980], %r497;
	ld.global.u32 	%r498, [%rd4+1984];
	st.shared.u32 	[_ZZ15bit_wise_gemm_siiiPiPfS0_E14A_smem_ctl_seq+1984], %r498;
	ld.global.u32 	%r499, [%rd4+1988];
	st.shared.u32 	[_ZZ15bit_wise_gemm_siiiPiPfS0_E14A_smem_ctl_seq+1988], %r499;
	ld.global.u32 	%r500, [%rd4+1992];
	st.shared.u32 	[_ZZ15bit_wise_gemm_siiiPiPfS0_E14A_smem_ctl_seq+1992], %r500;
	ld.global.u32 	%r501, [%rd4+1996];
	st.shared.u32 	[_ZZ15bit_wise_gemm_siiiPiPfS0_E14A_smem_ctl_seq+1996], %r501;
	ld.global.u32 	%r502, [%rd4+2000];
	st.shared.u32 	[_ZZ15bit_wise_gemm_siiiPiPfS0_E14A_smem_ctl_seq+2000], %r502;
	ld.global.u32 	%r503, [%rd4+2004];
	st.shared.u32 	[_ZZ15bit_wise_gemm_siiiPiPfS0_E14A_smem_ctl_seq+2004], %r503;
	ld.global.u32 	%r504, [%rd4+2008];
	st.shared.u32 	[_ZZ15bit_wise_gemm_siiiPiPfS0_E14A_smem_ctl_seq+2008], %r504;
	ld.global.u32 	%r505, [%rd4+2012];
	st.shared.u32 	[_ZZ15bit_wise_gemm_siiiPiPfS0_E14A_smem_ctl_seq+2012], %r505;
	ld.global.u32 	%r506, [%rd4+2016];
	st.shared.u32 	[_ZZ15bit_wise_gemm_siiiPiPfS0_E14A_smem_ctl_seq+2016], %r506;
	ld.global.u32 	%r507, [%rd4+2020];
	st.shared.u32 	[_ZZ15bit_wise_gemm_siiiPiPfS0_E14A_smem_ctl_seq+2020], %r507;
	ld.global.u32 	%r508, [%rd4+2024];
	st.shared.u32 	[_ZZ15bit_wise_gemm_siiiPiPfS0_E14A_smem_ctl_seq+2024], %r508;
	ld.global.u32 	%r509, [%rd4+2028];
	st.shared.u32 	[_ZZ15bit_wise_gemm_siiiPiPfS0_E14A_smem_ctl_seq+2028], %r509;
	ld.global.u32 	%r510, [%rd4+2032];
	st.shared.u32 	[_ZZ15bit_wise_gemm_siiiPiPfS0_E14A_smem_ctl_seq+2032], %r510;
	ld.global.u32 	%r511, [%rd4+2036];
	st.shared.u32 	[_ZZ15bit_wise_gemm_siiiPiPfS0_E14A_smem_ctl_seq+2036], %r511;
	ld.global.u32 	%r512, [%rd4+2040];
	st.shared.u32 	[_ZZ15bit_wise_gemm_siiiPiPfS0_E14A_smem_ctl_seq+2040], %r512;
	ld.global.u32 	%r513, [%rd4+2044];
	st.shared.u32 	[_ZZ15bit_wise_gemm_siiiPiPfS0_E14A_smem_ctl_seq+2044], %r513;
	ld.global.u32 	%r514, [%rd4+2048];
	st.shared.u32 	[_ZZ15bit_wise_gemm_siiiPiPfS0_E14A_smem_ctl_seq+2048], %r514;
	ld.global.u32 	%r515, [%rd4+2052];
	st.shared.u32 	[_ZZ15bit_wise_gemm_siiiPiPfS0_E14A_smem_ctl_seq+2052], %r515;
	ld.global.u32 	%r516, [%rd4+2056];
	st.shared.u32 	[_ZZ15bit_wise_gemm_siiiPiPfS0_E14A_smem_ctl_seq+2056], %r516;
	ld.global.u32 	%r517, [%rd4+2060];
	st.shared.u32 	[_ZZ15bit_wise_gemm_siiiPiPfS0_E14A_smem_ctl_seq+2060], %r517;
	ld.global.u32 	%r518, [%rd4+2064];
	st.shared.u32 	[_ZZ15bit_wise_gemm_siiiPiPfS0_E14A_smem_ctl_seq+2064], %r518;
	ld.global.u32 	%r519, [%rd4+2068];
	st.shared.u32 	[_ZZ15bit_wise_gemm_siiiPiPfS0_E14A_smem_ctl_seq+2068], %r519;
	ld.global.u32 	%r520, [%rd4+2072];
	st.shared.u32 	[_ZZ15bit_wise_gemm_siiiPiPfS0_E14A_smem_ctl_seq+2072], %r520;
	ld.global.u32 	%r521, [%rd4+2076];
	st.shared.u32 	[_ZZ15bit_wise_gemm_siiiPiPfS0_E14A_smem_ctl_seq+2076], %r521;
	ld.global.u32 	%r522, [%rd4+2080];
	st.shared.u32 	[_ZZ15bit_wise_gemm_siiiPiPfS0_E14A_smem_ctl_seq+2080], %r522;
	ld.global.u32 	%r523, [%rd4+2084];
	st.shared.u32 	[_ZZ15bit_wise_gemm_siiiPiPfS0_E14A_smem_ctl_seq+2084], %r523;
	ld.global.u32 	%r524, [%rd4+2088];
	st.shared.u32 	[_ZZ15bit_wise_gemm_siiiPiPfS0_E14A_smem_ctl_seq+2088], %r524;
	ld.global.u32 	%r525, [%rd4+2092];
	st.shared.u32 	[_ZZ15bit_wise_gemm_siiiPiPfS0_E14A_smem_ctl_seq+2092], %r525;
	ld.global.u32 	%r526, [%rd4+2096];
	st.shared.u32 	[_ZZ15bit_wise_gemm_siiiPiPfS0_E14A_smem_ctl_seq+2096], %r526;
	ld.global.u32 	%r527, [%rd4+2100];
	st.shared.u32 	[_ZZ15bit_wise_gemm_siiiPiPfS0_E14A_smem_ctl_seq+2100], %r527;
	ld.global.u32 	%r528, [%rd4+2104];
	st.shared.u32 	[_ZZ15bit_wise_gemm_siiiPiPfS0_E14A_smem_ctl_seq+2104], %r528;
	ld.global.u32 	%r529, [%rd4+2108];
	st.shared.u32 	[_ZZ15bit_wise_gemm_siiiPiPfS0_E14A_smem_ctl_seq+2108], %r529;
	ld.global.u32 	%r530, [%rd4+2112];
	st.shared.u32 	[_ZZ15bit_wise_gemm_siiiPiPfS0_E14A_smem_ctl_seq+2112], %r530;
	ld.global.u32 	%r531, [%rd4+2116];
	st.shared.u32 	[_ZZ15bit_wise_gemm_siiiPiPfS0_E14A_smem_ctl_seq+2116], %r531;
	ld.global.u32 	%r532, [%rd4+2120];
	st.shared.u32 	[_ZZ15bit_wise_gemm_siiiPiPfS0_E14A_smem_ctl_seq+2120], %r532;
	ld.global.u32 	%r533, [%rd4+2124];
	st.shared.u32 	[_ZZ15bit_wise_gemm_siiiPiPfS0_E14A_smem_ctl_seq+2124], %r533;
	ld.global.u32 	%r534, [%rd4+2128];
	st.shared.u32 	[_ZZ15bit_wise_gemm_siiiPiPfS0_E14A_smem_ctl_seq+2128], %r534;
	ld.global.u32 	%r535, [%rd4+2132];
	st.shared.u32 	[_ZZ15bit_wise_gemm_siiiPiPfS0_E14A_smem_ctl_seq+2132], %r535;
	ld.global.u32 	%r536, [%rd4+2136];
	st.shared.u32 	[_ZZ15bit_wise_gemm_siiiPiPfS0_E14A_smem_ctl_seq+2136], %r536;
	ld.global.u32 	%r537, [%rd4+2140];
	st.shared.u32 	[_ZZ15bit_wise_gemm_siiiPiPfS0_E14A_smem_ctl_seq+2140], %r537;
	ld.global.u32 	%r538, [%rd4+2144];
	st.shared.u32 	[_ZZ15bit_wise_gemm_siiiPiPfS0_E14A_smem_ctl_seq+2144], %r538;
	ld.global.u32 	%r539, [%rd4+2148];
	st.shared.u32 	[_ZZ15bit_wise_gemm_siiiPiPfS0_E14A_smem_ctl_seq+2148], %r539;
	ld.global.u32 	%r540, [%rd4+2152];
	st.shared.u32 	[_ZZ15bit_wise_gemm_siiiPiPfS0_E14A_smem_ctl_seq+2152], %r540;
	ld.global.u32 	%r541, [%rd4+2156];
	st.shared.u32 	[_ZZ15bit_wise_gemm_siiiPiPfS0_E14A_smem_ctl_seq+2156], %r541;
	ld.global.u32 	%r542, [%rd4+2160];
	st.shared.u32 	[_ZZ15bit_wise_gemm_siiiPiPfS0_E14A_smem_ctl_seq+2160], %r542;
	ld.global.u32 	%r543, [%rd4+2164];
	st.shared.u32 	[_ZZ15bit_wise_gemm_siiiPiPfS0_E14A_smem_ctl_seq+2164], %r543;
	ld.global.u32 	%r544, [%rd4+2168];
	st.shared.u32 	[_ZZ15bit_wise_gemm_siiiPiPfS0_E14A_smem_ctl_seq+2168], %r544;
	ld.global.u32 	%r545, [%rd4+2172];
	st.shared.u32 	[_ZZ15bit_wise_gemm_siiiPiPfS0_E14A_smem_ctl_seq+2172], %r545;
	ld.global.u32 	%r546, [%rd4+2176];
	st.shared.u32 	[_ZZ15bit_wise_gemm_siiiPiPfS0_E14A_smem_ctl_seq+2176], %r546;
	ld.global.u32 	%r547, [%rd4+2180];
	st.shared.u32 	[_ZZ15bit_wise_gemm_siiiPiPfS0_E14A_smem_ctl_seq+2180], %r547;
	ld.global.u32 	%r548, [%rd4+2184];
	st.shared.u32 	[_ZZ15bit_wise_gemm_siiiPiPfS0_E14A_smem_ctl_seq+2184], %r548;
	ld.global.u32 	%r549, [%rd4+2188];
	st.shared.u32 	[_ZZ15bit_wise_gemm_siiiPiPfS0_E14A_smem_ctl_seq+2188], %r549;
	ld.global.u32 	%r550, [%rd4+2192];
	st.shared.u32 	[_ZZ15bit_wise_gemm_siiiPiPfS0_E14A_smem_ctl_seq+2192], %r550;
	ld.global.u32 	%r551, [%rd4+2196];
	st.shared.u32 	[_ZZ15bit_wise_gemm_siiiPiPfS0_E14A_smem_ctl_seq+2196], %r551;
	ld.global.u32 	%r552, [%rd4+2200];
	st.shared.u32 	[_ZZ15bit_wise_gemm_siiiPiPfS0_E14A_smem_ctl_seq+2200], %r552;
	ld.global.u32 	%r553, [%rd4+2204];
	st.shared.u32 	[_ZZ15bit_wise_gemm_siiiPiPfS0_E14A_smem_ctl_seq+2204], %r553;
	ld.global.u32 	%r554, [%rd4+2208];
	st.shared.u32 	[_ZZ15bit_wise_gemm_siiiPiPfS0_E14A_smem_ctl_seq+2208], %r554;
	ld.global.u32 	%r555, [%rd4+2212];
	st.shared.u32 	[_ZZ15bit_wise_gemm_siiiPiPfS0_E14A_smem_ctl_seq+2212], %r555;
	ld.global.u32 	%r556, [%rd4+2216];
	st.shared.u32 	[_ZZ15bit_wise_gemm_siiiPiPfS0_E14A_smem_ctl_seq+2216], %r556;
	ld.global.u32 	%r557, [%rd4+2220];
	st.shared.u32 	[_ZZ15bit_wise_gemm_siiiPiPfS0_E14A_smem_ctl_seq+2220], %r557;
	ld.global.u32 	%r558, [%rd4+2224];
	st.shared.u32 	[_ZZ15bit_wise_gemm_siiiPiPfS0_E14A_smem_ctl_seq+2224], %r558;
	ld.global.u32 	%r559, [%rd4+2228];
	st.shared.u32 	[_ZZ15bit_wise_gemm_siiiPiPfS0_E14A_smem_ctl_seq+2228], %r559;
	ld.global.u32 	%r560, [%rd4+2232];
	st.shared.u32 	[_ZZ15bit_wise_gemm_siiiPiPfS0_E14A_smem_ctl_seq+2232], %r560;
	ld.global.u32 	%r561, [%rd4+2236];
	st.shared.u32 	[_ZZ15bit_wise_gemm_siiiPiPfS0_E14A_smem_ctl_seq+2236], %r561;
	ld.global.u32 	%r562, [%rd4+2240];
	st.shared.u32 	[_ZZ15bit_wise_gemm_siiiPiPfS0_E14A_smem_ctl_seq+2240], %r562;
	ld.global.u32 	%r563, [%rd4+2244];
	st.shared.u32 	[_ZZ15bit_wise_gemm_siiiPiPfS0_E14A_smem_ctl_seq+2244], %r563;
	ld.global.u32 	%r564, [%rd4+2248];
	st.shared.u32 	[_ZZ15bit_wise_gemm_siiiPiPfS0_E14A_smem_ctl_seq+2248], %r564;
	ld.global.u32 	%r565, [%rd4+2252];
	st.shared.u32 	[_ZZ15bit_wise_gemm_siiiPiPfS0_E14A_smem_ctl_seq+2252], %r565;
	ld.global.u32 	%r566, [%rd4+2256];
	st.shared.u32 	[_ZZ15bit_wise_gemm_siiiPiPfS0_E14A_smem_ctl_seq+2256], %r566;
	ld.global.u32 	%r567, [%rd4+2260];
	st.shared.u32 	[_ZZ15bit_wise_gemm_siiiPiPfS0_E14A_smem_ctl_seq+2260], %r567;
	ld.global.u32 	%r568, [%rd4+2264];
	st.shared.u32 	[_ZZ15bit_wise_gemm_siiiPiPfS0_E14A_smem_ctl_seq+2264], %r568;
	ld.global.u32 	%r569, [%rd4+2268];
	st.shared.u32 	[_ZZ15bit_wise_gemm_siiiPiPfS0_E14A_smem_ctl_seq+2268], %r569;
	ld.global.u32 	%r570, [%rd4+2272];
	st.shared.u32 	[_ZZ15bit_wise_gemm_siiiPiPfS0_E14A_smem_ctl_seq+2272], %r570;
	ld.global.u32 	%r571, [%rd4+2276];
	st.shared.u32 	[_ZZ15bit_wise_gemm_siiiPiPfS0_E14A_smem_ctl_seq+2276], %r571;
	ld.global.u32 	%r572, [%rd4+2280];
	st.shared.u32 	[_ZZ15bit_wise_gemm_siiiPiPfS0_E14A_smem_ctl_seq+2280], %r572;
	ld.global.u32 	%r573, [%rd4+2284];
	st.shared.u32 	[_ZZ15bit_wise_gemm_siiiPiPfS0_E14A_smem_ctl_seq+2284], %r573;
	ld.global.u32 	%r574, [%rd4+2288];
	st.shared.u32 	[_ZZ15bit_wise_gemm_siiiPiPfS0_E14A_smem_ctl_seq+2288], %r574;
	ld.global.u32 	%r575, [%rd4+2292];
	st.shared.u32 	[_ZZ15bit_wise_gemm_siiiPiPfS0_E14A_smem_ctl_seq+2292], %r575;
	ld.global.u32 	%r576, [%rd4+2296];
	st.shared.u32 	[_ZZ15bit_wise_gemm_siiiPiPfS0_E14A_smem_ctl_seq+2296], %r576;
	ld.global.u32 	%r577, [%rd4+2300];
	st.shared.u32 	[_ZZ15bit_wise_gemm_siiiPiPfS0_E14A_smem_ctl_seq+2300], %r577;
	ld.global.u32 	%r578, [%rd4+2304];
	st.shared.u32 	[_ZZ15bit_wise_gemm_siiiPiPfS0_E14A_smem_ctl_seq+2304], %r578;
	ld.global.u32 	%r579, [%rd4+2308];
	st.shared.u32 	[_ZZ15bit_wise_gemm_siiiPiPfS0_E14A_smem_ctl_seq+2308], %r579;
	ld.global.u32 	%r580, [%rd4+2312];
	st.shared.u32 	[_ZZ15bit_wise_gemm_siiiPiPfS0_E14A_smem_ctl_seq+2312], %r580;
	ld.global.u32 	%r581, [%rd4+2316];
	st.shared.u32 	[_ZZ15bit_wise_gemm_siiiPiPfS0_E14A_smem_ctl_seq+2316], %r581;
	ld.global.u32 	%r582, [%rd4+2320];
	st.shared.u32 	[_ZZ15bit_wise_gemm_siiiPiPfS0_E14A_smem_ctl_seq+2320], %r582;
	ld.global.u32 	%r583, [%rd4+2324];
	st.shared.u32 	[_ZZ15bit_wise_gemm_siiiPiPfS0_E14A_smem_ctl_seq+2324], %r583;
	ld.global.u32 	%r584, [%rd4+2328];
	st.shared.u32 	[_ZZ15bit_wise_gemm_siiiPiPfS0_E14A_smem_ctl_seq+2328], %r584;
	ld.global.u32 	%r585, [%rd4+2332];
	st.shared.u32 	[_ZZ15bit_wise_gemm_siiiPiPfS0_E14A_smem_ctl_seq+2332], %r585;
	ld.global.u32 	%r586, [%rd4+2336];
	st.shared.u32 	[_ZZ15bit_wise_gemm_siiiPiPfS0_E14A_smem_ctl_seq+2336], %r586;
	ld.global.u32 	%r587, [%rd4+2340];
	st.shared.u32 	[_ZZ15bit_wise_gemm_siiiPiPfS0_E14A_smem_ctl_seq+2340], %r587;
	ld.global.u32 	%r588, [%rd4+2344];
	st.shared.u32 	[_ZZ15bit_wise_gemm_siiiPiPfS0_E14A_smem_ctl_seq+2344], %r588;
	ld.global.u32 	%r589, [%rd4+2348];
	st.shared.u32 	[_ZZ15bit_wise_gemm_siiiPiPfS0_E14A_smem_ctl_seq+2348], %r589;
	ld.global.u32 	%r590, [%rd4+2352];
	st.shared.u32 	[_ZZ15bit_wise_gemm_siiiPiPfS0_E14A_smem_ctl_seq+2352], %r590;
	ld.global.u32 	%r591, [%rd4+2356];
	st.shared.u32 	[_ZZ15bit_wise_gemm_siiiPiPfS0_E14A_smem_ctl_seq+2356], %r591;
	ld.global.u32 	%r592, [%rd4+2360];
	st.shared.u32 	[_ZZ15bit_wise_gemm_siiiPiPfS0_E14A_smem_ctl_seq+2360], %r592;
	ld.global.u32 	%r593, [%rd4+2364];
	st.shared.u32 	[_ZZ15bit_wise_gemm_siiiPiPfS0_E14A_smem_ctl_seq+2364], %r593;
	ld.global.u32 	%r594, [%rd4+2368];
	st.shared.u32 	[_ZZ15bit_wise_gemm_siiiPiPfS0_E14A_smem_ctl_seq+2368], %r594;
	ld.global.u32 	%r595, [%rd4+2372];
	st.shared.u32 	[_ZZ15bit_wise_gemm_siiiPiPfS0_E14A_smem_ctl_seq+2372], %r595;
	ld.global.u32 	%r596, [%rd4+2376];
	st.shared.u32 	[_ZZ15bit_wise_gemm_siiiPiPfS0_E14A_smem_ctl_seq+2376], %r596;
	ld.global.u32 	%r597, [%rd4+2380];
	st.shared.u32 	[_ZZ15bit_wise_gemm_siiiPiPfS0_E14A_smem_ctl_seq+2380], %r597;
	ld.global.u32 	%r598, [%rd4+2384];
	st.shared.u32 	[_ZZ15bit_wise_gemm_siiiPiPfS0_E14A_smem_ctl_seq+2384], %r598;
	ld.global.u32 	%r599, [%rd4+2388];
	st.shared.u32 	[_ZZ15bit_wise_gemm_siiiPiPfS0_E14A_smem_ctl_seq+2388], %r599;
	ld.global.u32 	%r600, [%rd4+2392];
	st.shared.u32 	[_ZZ15bit_wise_gemm_siiiPiPfS0_E14A_smem_ctl_seq+2392], %r600;
	ld.global.u32 	%r601, [%rd4+2396];
	st.shared.u32 	[_ZZ15bit_wise_gemm_siiiPiPfS0_E14A_smem_ctl_seq+2396], %r601;
	ld.global.u32 	%r602, [%rd4+2400];
	st.shared.u32 	[_ZZ15bit_wise_gemm_siiiPiPfS0_E14A_smem_ctl_seq+2400], %r602;
	ld.global.u32 	%r603, [%rd4+2404];
	st.shared.u32 	[_ZZ15bit_wise_gemm_siiiPiPfS0_E14A_smem_ctl_seq+2404], %r603;
	ld.global.u32 	%r604, [%rd4+2408];
	st.shared.u32 	[_ZZ15bit_wise_gemm_siiiPiPfS0_E14A_smem_ctl_seq+2408], %r604;
	ld.global.u32 	%r605, [%rd4+2412];
	st.shared.u32 	[_ZZ15bit_wise_gemm_siiiPiPfS0_E14A_smem_ctl_seq+2412], %r605;
	ld.global.u32 	%r606, [%rd4+2416];
	st.shared.u32 	[_ZZ15bit_wise_gemm_siiiPiPfS0_E14A_smem_ctl_seq+2416], %r606;
	ld.global.u32 	%r607, [%rd4+2420];
	st.shared.u32 	[_ZZ15bit_wise_gemm_siiiPiPfS0_E14A_smem_ctl_seq+2420], %r607;
	ld.global.u32 	%r608, [%rd4+2424];
	st.shared.u32 	[_ZZ15bit_wise_gemm_siiiPiPfS0_E14A_smem_ctl_seq+2424], %r608;
	ld.global.u32 	%r609, [%rd4+2428];
	st.shared.u32 	[_ZZ15bit_wise_gemm_siiiPiPfS0_E14A_smem_ctl_seq+2428], %r609;
	ld.global.u32 	%r610, [%rd4+2432];
	st.shared.u32 	[_ZZ15bit_wise_gemm_siiiPiPfS0_E14A_smem_ctl_seq+2432], %r610;
	ld.global.u32 	%r611, [%rd4+2436];
	st.shared.u32 	[_ZZ15bit_wise_gemm_siiiPiPfS0_E14A_smem_ctl_seq+2436], %r611;
	ld.global.u32 	%r612, [%rd4+2440];
	st.shared.u32 	[_ZZ15bit_wise_gemm_siiiPiPfS0_E14A_smem_ctl_seq+2440], %r612;
	ld.global.u32 	%r613, [%rd4+2444];
	st.shared.u32 	[_ZZ15bit_wise_gemm_siiiPiPfS0_E14A_smem_ctl_seq+2444], %r613;
	ld.global.u32 	%r614, [%rd4+2448];
	st.shared.u32 	[_ZZ15bit_wise_gemm_siiiPiPfS0_E14A_smem_ctl_seq+2448], %r614;
	ld.global.u32 	%r615, [%rd4+2452];
	st.shared.u32 	[_ZZ15bit_wise_gemm_siiiPiPfS0_E14A_smem_ctl_seq+2452], %r615;
	ld.global.u32 	%r616, [%rd4+2456];
	st.shared.u32 	[_ZZ15bit_wise_gemm_siiiPiPfS0_E14A_smem_ctl_seq+2456], %r616;
	ld.global.u32 	%r617, [%rd4+2460];
	st.shared.u32 	[_ZZ15bit_wise_gemm_siiiPiPfS0_E14A_smem_ctl_seq+2460], %r617;
	ld.global.u32 	%r618, [%rd4+2464];
	st.shared.u32 	[_ZZ15bit_wise_gemm_siiiPiPfS0_E14A_smem_ctl_seq+2464], %r618;
	ld.global.u32 	%r619, [%rd4+2468];
	st.shared.u32 	[_ZZ15bit_wise_gemm_siiiPiPfS0_E14A_smem_ctl_seq+2468], %r619;
	ld.global.u32 	%r620, [%rd4+2472];
	st.shared.u32 	[_ZZ15bit_wise_gemm_siiiPiPfS0_E14A_smem_ctl_seq+2472], %r620;
	ld.global.u32 	%r621, [%rd4+2476];
	st.shared.u32 	[_ZZ15bit_wise_gemm_siiiPiPfS0_E14A_smem_ctl_seq+2476], %r621;
	ld.global.u32 	%r622, [%rd4+2480];
	st.shared.u32 	[_ZZ15bit_wise_gemm_siiiPiPfS0_E14A_smem_ctl_seq+2480], %r622;
	ld.global.u32 	%r623, [%rd4+2484];
	st.shared.u32 	[_ZZ15bit_wise_gemm_siiiPiPfS0_E14A_smem_ctl_seq+2484], %r623;
	ld.global.u32 	%r624, [%rd4+2488];
	st.shared.u32 	[_ZZ15bit_wise_gemm_siiiPiPfS0_E14A_smem_ctl_seq+2488], %r624;
	ld.global.u32 	%r625, [%rd4+2492];
	st.shared.u32 	[_ZZ15bit_wise_gemm_siiiPiPfS0_E14A_smem_ctl_seq+2492], %r625;
	ld.global.u32 	%r626, [%rd4+2496];
	st.shared.u32 	[_ZZ15bit_wise_gemm_siiiPiPfS0_E14A_smem_ctl_seq+2496], %r626;
	ld.global.u32 	%r627, [%rd4+2500];
	st.shared.u32 	[_ZZ15bit_wise_gemm_siiiPiPfS0_E14A_smem_ctl_seq+2500], %r627;
	ld.global.u32 	%r628, [%rd4+2504];
	st.shared.u32 	[_ZZ15bit_wise_gemm_siiiPiPfS0_E14A_smem_ctl_seq+2504], %r628;
	ld.global.u32 	%r629, [%rd4+2508];
	st.shared.u32 	[_ZZ15bit_wise_gemm_siiiPiPfS0_E14A_smem_ctl_seq+2508], %r629;
	ld.global.u32 	%r630, [%rd4+2512];
	st.shared.u32 	[_ZZ15bit_wise_gemm_siiiPiPfS0_E14A_smem_ctl_seq+2512], %r630;
	ld.global.u32 	%r631, [%rd4+2516];
	st.shared.u32 	[_ZZ15bit_wise_gemm_siiiPiPfS0_E14A_smem_ctl_seq+2516], %r631;
	ld.global.u32 	%r632, [%rd4+2520];
	st.shared.u32 	[_ZZ15bit_wise_gemm_siiiPiPfS0_E14A_smem_ctl_seq+2520], %r632;
	ld.global.u32 	%r633, [%rd4+2524];
	st.shared.u32 	[_ZZ15bit_wise_gemm_siiiPiPfS0_E14A_smem_ctl_seq+2524], %r633;
	ld.global.u32 	%r634, [%rd4+2528];
	st.shared.u32 	[_ZZ15bit_wise_gemm_siiiPiPfS0_E14A_smem_ctl_seq+2528], %r634;
	ld.global.u32 	%r635, [%rd4+2532];
	st.shared.u32 	[_ZZ15bit_wise_gemm_siiiPiPfS0_E14A_smem_ctl_seq+2532], %r635;
	ld.global.u32 	%r636, [%rd4+2536];
	st.shared.u32 	[_ZZ15bit_wise_gemm_siiiPiPfS0_E14A_smem_ctl_seq+2536], %r636;
	ld.global.u32 	%r637, [%rd4+2540];
	st.shared.u32 	[_ZZ15bit_wise_gemm_siiiPiPfS0_E14A_smem_ctl_seq+2540], %r637;
	ld.global.u32 	%r638, [%rd4+2544];
	st.shared.u32 	[_ZZ15bit_wise_gemm_siiiPiPfS0_E14A_smem_ctl_seq+2544], %r638;
	ld.global.u32 	%r639, [%rd4+2548];
	st.shared.u32 	[_ZZ15bit_wise_gemm_siiiPiPfS0_E14A_smem_ctl_seq+2548], %r639;
	ld.global.u32 	%r640, [%rd4+2552];
	st.shared.u32 	[_ZZ15bit_wise_gemm_siiiPiPfS0_E14A_smem_ctl_seq+2552], %r640;
	ld.global.u32 	%r641, [%rd4+2556];
	st.shared.u32 	[_ZZ15bit_wise_gemm_siiiPiPfS0_E14A_smem_ctl_seq+2556], %r641;
	ld.global.u32 	%r642, [%rd4+2560];
	st.shared.u32 	[_ZZ15bit_wise_gemm_siiiPiPfS0_E14A_smem_ctl_seq+2560], %r642;
	ld.global.u32 	%r643, [%rd4+2564];
	st.shared.u32 	[_ZZ15bit_wise_gemm_siiiPiPfS0_E14A_smem_ctl_seq+2564], %r643;
	ld.global.u32 	%r644, [%rd4+2568];
	st.shared.u32 	[_ZZ15bit_wise_gemm_siiiPiPfS0_E14A_smem_ctl_seq+2568], %r644;
	ld.global.u32 	%r645, [%rd4+2572];
	st.shared.u32 	[_ZZ15bit_wise_gemm_siiiPiPfS0_E14A_smem_ctl_seq+2572], %r645;
	ld.global.u32 	%r646, [%rd4+2576];
	st.shared.u32 	[_ZZ15bit_wise_gemm_siiiPiPfS0_E14A_smem_ctl_seq+2576], %r646;
	ld.global.u32 	%r647, [%rd4+2580];
	st.shared.u32 	[_ZZ15bit_wise_gemm_siiiPiPfS0_E14A_smem_ctl_seq+2580], %r647;
	ld.global.u32 	%r648, [%rd4+2584];
	st.shared.u32 	[_ZZ15bit_wise_gemm_siiiPiPfS0_E14A_smem_ctl_seq+2584], %r648;
	ld.global.u32 	%r649, [%rd4+2588];
	st.shared.u32 	[_ZZ15bit_wise_gemm_siiiPiPfS0_E14A_smem_ctl_seq+2588], %r649;
	ld.global.u32 	%r650, [%rd4+2592];
	st.shared.u32 	[_ZZ15bit_wise_gemm_siiiPiPfS0_E14A_smem_ctl_seq+2592], %r650;
	ld.global.u32 	%r651, [%rd4+2596];
	st.shared.u32 	[_ZZ15bit_wise_gemm_siiiPiPfS0_E14A_smem_ctl_seq+2596], %r651;
	ld.global.u32 	%r652, [%rd4+2600];
	st.shared.u32 	[_ZZ15bit_wise_gemm_siiiPiPfS0_E14A_smem_ctl_seq+2600], %r652;
	ld.global.u32 	%r653, [%rd4+2604];
	st.shared.u32 	[_ZZ15bit_wise_gemm_siiiPiPfS0_E14A_smem_ctl_seq+2604], %r653;
	ld.global.u32 	%r654, [%rd4+2608];
	st.shared.u32 	[_ZZ15bit_wise_gemm_siiiPiPfS0_E14A_smem_ctl_seq+2608], %r654;
	ld.global.u32 	%r655, [%rd4+2612];
	st.shared.u32 	[_ZZ15bit_wise_gemm_siiiPiPfS0_E14A_smem_ctl_seq+2612], %r655;
	ld.global.u32 	%r656, [%rd4+2616];
	st.shared.u32 	[_ZZ15bit_wise_gemm_siiiPiPfS0_E14A_smem_ctl_seq+2616], %r656;
	ld.global.u32 	%r657, [%rd4+2620];
	st.shared.u32 	[_ZZ15bit_wise_gemm_siiiPiPfS0_E14A_smem_ctl_seq+2620], %r657;
	ld.global.u32 	%r658, [%rd4+2624];
	st.shared.u32 	[_ZZ15bit_wise_gemm_siiiPiPfS0_E14A_smem_ctl_seq+2624], %r658;
	ld.global.u32 	%r659, [%rd4+2628];
	st.shared.u32 	[_ZZ15bit_wise_gemm_siiiPiPfS0_E14A_smem_ctl_seq+2628], %r659;
	ld.global.u32 	%r660, [%rd4+2632];
	st.shared.u32 	[_ZZ15bit_wise_gemm_siiiPiPfS0_E14A_smem_ctl_seq+2632], %r660;
	ld.global.u32 	%r661, [%rd4+2636];
	st.shared.u32 	[_ZZ15bit_wise_gemm_siiiPiPfS0_E14A_smem_ctl_seq+2636], %r661;
	ld.global.u32 	%r662, [%rd4+2640];
	st.shared.u32 	[_ZZ15bit_wise_gemm_siiiPiPfS0_E14A_smem_ctl_seq+2640], %r662;
	ld.global.u32 	%r663, [%rd4+2644];
	st.shared.u32 	[_ZZ15bit_wise_gemm_siiiPiPfS0_E14A_smem_ctl_seq+2644], %r663;
	ld.global.u32 	%r664, [%rd4+2648];
	st.shared.u32 	[_ZZ15bit_wise_gemm_siiiPiPfS0_E14A_smem_ctl_seq+2648], %r664;
	ld.global.u32 	%r665, [%rd4+2652];
	st.shared.u32 	[_ZZ15bit_wise_gemm_siiiPiPfS0_E14A_smem_ctl_seq+2652], %r665;
	ld.global.u32 	%r666, [%rd4+2656];
	st.shared.u32 	[_ZZ15bit_wise_gemm_siiiPiPfS0_E14A_smem_ctl_seq+2656], %r666;
	ld.global.u32 	%r667, [%rd4+2660];
	st.shared.u32 	[_ZZ15bit_wise_gemm_siiiPiPfS0_E14A_smem_ctl_seq+2660], %r667;
	ld.global.u32 	%r668, [%rd4+2664];
	st.shared.u32 	[_ZZ15bit_wise_gemm_siiiPiPfS0_E14A_smem_ctl_seq+2664], %r668;
	ld.global.u32 	%r669, [%rd4+2668];
	st.shared.u32 	[_ZZ15bit_wise_gemm_siiiPiPfS0_E14A_smem_ctl_seq+2668], %r669;
	ld.global.u32 	%r670, [%rd4+2672];
	st.shared.u32 	[_ZZ15bit_wise_gemm_siiiPiPfS0_E14A_smem_ctl_seq+2672], %r670;
	ld.global.u32 	%r671, [%rd4+2676];
	st.shared.u32 	[_ZZ15bit_wise_gemm_siiiPiPfS0_E14A_smem_ctl_seq+2676], %r671;
	ld.global.u32 	%r672, [%rd4+2680];
	st.shared.u32 	[_ZZ15bit_wise_gemm_siiiPiPfS0_E14A_smem_ctl_seq+2680], %r672;
	ld.global.u32 	%r673, [%rd4+2684];
	st.shared.u32 	[_ZZ15bit_wise_gemm_siiiPiPfS0_E14A_smem_ctl_seq+2684], %r673;
	ld.global.u32 	%r674, [%rd4+2688];
	st.shared.u32 	[_ZZ15bit_wise_gemm_siiiPiPfS0_E14A_smem_ctl_seq+2688], %r674;
	ld.global.u32 	%r675, [%rd4+2692];
	st.shared.u32 	[_ZZ15bit_wise_gemm_siiiPiPfS0_E14A_smem_ctl_seq+2692], %r675;
	ld.global.u32 	%r676, [%rd4+2696];
	st.shared.u32 	[_ZZ15bit_wise_gemm_siiiPiPfS0_E14A_smem_ctl_seq+2696], %r676;
	ld.global.u32 	%r677, [%rd4+2700];
	st.shared.u32 	[_ZZ15bit_wise_gemm_siiiPiPfS0_E14A_smem_ctl_seq+2700], %r677;
	ld.global.u32 	%r678, [%rd4+2704];
	st.shared.u32 	[_ZZ15bit_wise_gemm_siiiPiPfS0_E14A_smem_ctl_seq+2704], %r678;
	ld.global.u32 	%r679, [%rd4+2708];
	st.shared.u32 	[_ZZ15bit_wise_gemm_siiiPiPfS0_E14A_smem_ctl_seq+2708], %r679;
	ld.global.u32 	%r680, [%rd4+2712];
	st.shared.u32 	[_ZZ15bit_wise_gemm_siiiPiPfS0_E14A_smem_ctl_seq+2712], %r680;
	ld.global.u32 	%r681, [%rd4+2716];
	st.shared.u32 	[_ZZ15bit_wise_gemm_siiiPiPfS0_E14A_smem_ctl_seq+2716], %r681;
	ld.global.u32 	%r682, [%rd4+2720];
	st.shared.u32 	[_ZZ15bit_wise_gemm_siiiPiPfS0_E14A_smem_ctl_seq+2720], %r682;
	ld.global.u32 	%r683, [%rd4+2724];
	st.shared.u32 	[_ZZ15bit_wise_gemm_siiiPiPfS0_E14A_smem_ctl_seq+2724], %r683;
	ld.global.u32 	%r684, [%rd4+2728];
	st.shared.u32 	[_ZZ15bit_wise_gemm_siiiPiPfS0_E14A_smem_ctl_seq+2728], %r684;
	ld.global.u32 	%r685, [%rd4+2732];
	st.shared.u32 	[_ZZ15bit_wise_gemm_siiiPiPfS0_E14A_smem_ctl_seq+2732], %r685;
	ld.global.u32 	%r686, [%rd4+2736];
	st.shared.u32 	[_ZZ15bit_wise_gemm_siiiPiPfS0_E14A_smem_ctl_seq+2736], %r686;
	ld.global.u32 	%r687, [%rd4+2740];
	st.shared.u32 	[_ZZ15bit_wise_gemm_siiiPiPfS0_E14A_smem_ctl_seq+2740], %r687;
	ld.global.u32 	%r688, [%rd4+2744];
	st.shared.u32 	[_ZZ15bit_wise_gemm_siiiPiPfS0_E14A_smem_ctl_seq+2744], %r688;
	ld.global.u32 	%r689, [%rd4+2748];
	st.shared.u32 	[_ZZ15bit_wise_gemm_siiiPiPfS0_E14A_smem_ctl_seq+2748], %r689;
	ld.global.u32 	%r690, [%rd4+2752];
	st.shared.u32 	[_ZZ15bit_wise_gemm_siiiPiPfS0_E14A_smem_ctl_seq+2752], %r690;
	ld.global.u32 	%r691, [%rd4+2756];
	st.shared.u32 	[_ZZ15bit_wise_gemm_siiiPiPfS0_E14A_smem_ctl_seq+2756], %r691;
	ld.global.u32 	%r692, [%rd4+2760];
	st.shared.u32 	[_ZZ15bit_wise_gemm_siiiPiPfS0_E14A_smem_ctl_seq+2760], %r692;
	ld.global.u32 	%r693, [%rd4+2764];
	st.shared.u32 	[_ZZ15bit_wise_gemm_siiiPiPfS0_E14A_smem_ctl_seq+2764], %r693;
	ld.global.u32 	%r694, [%rd4+2768];
	st.shared.u32 	[_ZZ15bit_wise_gemm_siiiPiPfS0_E14A_smem_ctl_seq+2768], %r694;
	ld.global.u32 	%r695, [%rd4+2772];
	st.shared.u32 	[_ZZ15bit_wise_gemm_siiiPiPfS0_E14A_smem_ctl_seq+2772], %r695;
	ld.global.u32 	%r696, [%rd4+2776];
	st.shared.u32 	[_ZZ15bit_wise_gemm_siiiPiPfS0_E14A_smem_ctl_seq+2776], %r696;
	ld.global.u32 	%r697, [%rd4+2780];
	st.shared.u32 	[_ZZ15bit_wise_gemm_siiiPiPfS0_E14A_smem_ctl_seq+2780], %r697;
	ld.global.u32 	%r698, [%rd4+2784];
	st.shared.u32 	[_ZZ15bit_wise_gemm_siiiPiPfS0_E14A_smem_ctl_seq+2784], %r698;
	ld.global.u32 	%r699, [%rd4+2788];
	st.shared.u32 	[_ZZ15bit_wise_gemm_siiiPiPfS0_E14A_smem_ctl_seq+2788], %r699;
	ld.global.u32 	%r700, [%rd4+2792];
	st.shared.u32 	[_ZZ15bit_wise_gemm_siiiPiPfS0_E14A_smem_ctl_seq+2792], %r700;
	ld.global.u32 	%r701, [%rd4+2796];
	st.shared.u32 	[_ZZ15bit_wise_gemm_siiiPiPfS0_E14A_smem_ctl_seq+2796], %r701;
	ld.global.u32 	%r702, [%rd4+2800];
	st.shared.u32 	[_ZZ15bit_wise_gemm_siiiPiPfS0_E14A_smem_ctl_seq+2800], %r702;
	ld.global.u32 	%r703, [%rd4+2804];
	st.shared.u32 	[_ZZ15bit_wise_gemm_siiiPiPfS0_E14A_smem_ctl_seq+2804], %r703;
	ld.global.u32 	%r704, [%rd4+2808];
	st.shared.u32 	[_ZZ15bit_wise_gemm_siiiPiPfS0_E14A_smem_ctl_seq+2808], %r704;
	ld.global.u32 	%r705, [%rd4+2812];
	st.shared.u32 	[_ZZ15bit_wise_gemm_siiiPiPfS0_E14A_smem_ctl_seq+2812], %r705;
	ld.global.u32 	%r706, [%rd4+2816];
	st.shared.u32 	[_ZZ15bit_wise_gemm_siiiPiPfS0_E14A_smem_ctl_seq+2816], %r706;
	ld.global.u32 	%r707, [%rd4+2820];
	st.shared.u32 	[_ZZ15bit_wise_gemm_siiiPiPfS0_E14A_smem_ctl_seq+2820], %r707;
	ld.global.u32 	%r708, [%rd4+2824];
	st.shared.u32 	[_ZZ15bit_wise_gemm_siiiPiPfS0_E14A_smem_ctl_seq+2824], %r708;
	ld.global.u32 	%r709, [%rd4+2828];
	st.shared.u32 	[_ZZ15bit_wise_gemm_siiiPiPfS0_E14A_smem_ctl_seq+2828], %r709;
	ld.global.u32 	%r710, [%rd4+2832];
	st.shared.u32 	[_ZZ15bit_wise_gemm_siiiPiPfS0_E14A_smem_ctl_seq+2832], %r710;
	ld.global.u32 	%r711, [%rd4+2836];
	st.shared.u32 	[_ZZ15bit_wise_gemm_siiiPiPfS0_E14A_smem_ctl_seq+2836], %r711;
	ld.global.u32 	%r712, [%rd4+2840];
	st.shared.u32 	[_ZZ15bit_wise_gemm_siiiPiPfS0_E14A_smem_ctl_seq+2840], %r712;
	ld.global.u32 	%r713, [%rd4+2844];
	st.shared.u32 	[_ZZ15bit_wise_gemm_siiiPiPfS0_E14A_smem_ctl_seq+2844], %r713;
	ld.global.u32 	%r714, [%rd4+2848];
	st.shared.u32 	[_ZZ15bit_wise_gemm_siiiPiPfS0_E14A_smem_ctl_seq+2848], %r714;
	ld.global.u32 	%r715, [%rd4+2852];
	st.shared.u32 	[_ZZ15bit_wise_gemm_siiiPiPfS0_E14A_smem_ctl_seq+2852], %r715;
	ld.global.u32 	%r716, [%rd4+2856];
	st.shared.u32 	[_ZZ15bit_wise_gemm_siiiPiPfS0_E14A_smem_ctl_seq+2856], %r716;
	ld.global.u32 	%r717, [%rd4+2860];
	st.shared.u32 	[_ZZ15bit_wise_gemm_siiiPiPfS0_E14A_smem_ctl_seq+2860], %r717;
	ld.global.u32 	%r718, [%rd4+2864];
	st.shared.u32 	[_ZZ15bit_wise_gemm_siiiPiPfS0_E14A_smem_ctl_seq+2864], %r718;
	ld.global.u32 	%r719, [%rd4+2868];
	st.shared.u32 	[_ZZ15bit_wise_gemm_siiiPiPfS0_E14A_smem_ctl_seq+2868], %r719;
	ld.global.u32 	%r720, [%rd4+2872];
	st.shared.u32 	[_ZZ15bit_wise_gemm_siiiPiPfS0_E14A_smem_ctl_seq+2872], %r720;
	ld.global.u32 	%r721, [%rd4+2876];
	st.shared.u32 	[_ZZ15bit_wise_gemm_siiiPiPfS0_E14A_smem_ctl_seq+2876], %r721;
	ld.global.u32 	%r722, [%rd4+2880];
	st.shared.u32 	[_ZZ15bit_wise_gemm_siiiPiPfS0_E14A_smem_ctl_seq+2880], %r722;
	ld.global.u32 	%r723, [%rd4+2884];
	st.shared.u32 	[_ZZ15bit_wise_gemm_siiiPiPfS0_E14A_smem_ctl_seq+2884], %r723;
	ld.global.u32 	%r724, [%rd4+2888];
	st.shared.u32 	[_ZZ15bit_wise_gemm_siiiPiPfS0_E14A_smem_ctl_seq+2888], %r724;
	ld.global.u32 	%r725, [%rd4+2892];
	st.shared.u32 	[_ZZ15bit_wise_gemm_siiiPiPfS0_E14A_smem_ctl_seq+2892], %r725;
	ld.global.u32 	%r726, [%rd4+2896];
	st.shared.u32 	[_ZZ15bit_wise_gemm_siiiPiPfS0_E14A_smem_ctl_seq+2896], %r726;
	ld.global.u32 	%r727, [%rd4+2900];
	st.shared.u32 	[_ZZ15bit_wise_gemm_siiiPiPfS0_E14A_smem_ctl_seq+2900], %r727;
	ld.global.u32 	%r728, [%rd4+2904];
	st.shared.u32 	[_ZZ15bit_wise_gemm_siiiPiPfS0_E14A_smem_ctl_seq+2904], %r728;
	ld.global.u32 	%r729, [%rd4+2908];
	st.shared.u32 	[_ZZ15bit_wise_gemm_siiiPiPfS0_E14A_smem_ctl_seq+2908], %r729;
	ld.global.u32 	%r730, [%rd4+2912];
	st.shared.u32 	[_ZZ15bit_wise_gemm_siiiPiPfS0_E14A_smem_ctl_seq+2912], %r730;
	ld.global.u32 	%r731, [%rd4+2916];
	st.shared.u32 	[_ZZ15bit_wise_gemm_siiiPiPfS0_E14A_smem_ctl_seq+2916], %r731;
	ld.global.u32 	%r732, [%rd4+2920];
	st.shared.u32 	[_ZZ15bit_wise_gemm_siiiPiPfS0_E14A_smem_ctl_seq+2920], %r732;
	ld.global.u32 	%r733, [%rd4+2924];
	st.shared.u32 	[_ZZ15bit_wise_gemm_siiiPiPfS0_E14A_smem_ctl_seq+2924], %r733;
	ld.global.u32 	%r734, [%rd4+2928];
	st.shared.u32 	[_ZZ15bit_wise_gemm_siiiPiPfS0_E14A_smem_ctl_seq+2928], %r734;
	ld.global.u32 	%r735, [%rd4+2932];
	st.shared.u32 	[_ZZ15bit_wise_gemm_siiiPiPfS0_E14A_smem_ctl_seq+2932], %r735;
	ld.global.u32 	%r736, [%rd4+2936];
	st.shared.u32 	[_ZZ15bit_wise_gemm_siiiPiPfS0_E14A_smem_ctl_seq+2936], %r736;
	ld.global.u32 	%r737, [%rd4+2940];
	st.shared.u32 	[_ZZ15bit_wise_gemm_siiiPiPfS0_E14A_smem_ctl_seq+2940], %r737;
	ld.global.u32 	%r738, [%rd4+2944];
	st.shared.u32 	[_ZZ15bit_wise_gemm_siiiPiPfS0_E14A_smem_ctl_seq+2944], %r738;
	ld.global.u32 	%r739, [%rd4+2948];
	st.shared.u32 	[_ZZ15bit_wise_gemm_siiiPiPfS0_E14A_smem_ctl_seq+2948], %r739;
	ld.global.u32 	%r740, [%rd4+2952];
	st.shared.u32 	[_ZZ15bit_wise_gemm_siiiPiPfS0_E14A_smem_ctl_seq+2952], %r740;
	ld.global.u32 	%r741, [%rd4+2956];
	st.shared.u32 	[_ZZ15bit_wise_gemm_siiiPiPfS0_E14A_smem_ctl_seq+2956], %r741;
	ld.global.u32 	%r742, [%rd4+2960];
	st.shared.u32 	[_ZZ15bit_wise_gemm_siiiPiPfS0_E14A_smem_ctl_seq+2960], %r742;
	ld.global.u32 	%r743, [%rd4+2964];
	st.shared.u32 	[_ZZ15bit_wise_gemm_siiiPiPfS0_E14A_smem_ctl_seq+2964], %r743;
	ld.global.u32 	%r744, [%rd4+2968];
	st.shared.u32 	[_ZZ15bit_wise_gemm_siiiPiPfS0_E14A_smem_ctl_seq+2968], %r744;
	ld.global.u32 	%r745, [%rd4+2972];
	st.shared.u32 	[_ZZ15bit_wise_gemm_siiiPiPfS0_E14A_smem_ctl_seq+2972], %r745;
	ld.global.u32 	%r746, [%rd4+2976];
	st.shared.u32 	[_ZZ15bit_wise_gemm_siiiPiPfS0_E14A_smem_ctl_seq+2976], %r746;
	ld.global.u32 	%r747, [%rd4+2980];
	st.shared.u32 	[_ZZ15bit_wise_gemm_siiiPiPfS0_E14A_smem_ctl_seq+2980], %r747;
	ld.global.u32 	%r748, [%rd4+2984];
	st.shared.u32 	[_ZZ15bit_wise_gemm_siiiPiPfS0_E14A_smem_ctl_seq+2984], %r748;
	ld.global.u32 	%r749, [%rd4+2988];
	st.shared.u32 	[_ZZ15bit_wise_gemm_siiiPiPfS0_E14A_smem_ctl_seq+2988], %r749;
	ld.global.u32 	%r750, [%rd4+2992];
	st.shared.u32 	[_ZZ15bit_wise_gemm_siiiPiPfS0_E14A_smem_ctl_seq+2992], %r750;
	ld.global.u32 	%r751, [%rd4+2996];
	st.shared.u32 	[_ZZ15bit_wise_gemm_siiiPiPfS0_E14A_smem_ctl_seq+2996], %r751;
	ld.global.u32 	%r752, [%rd4+3000];
	st.shared.u32 	[_ZZ15bit_wise_gemm_siiiPiPfS0_E14A_smem_ctl_seq+3000], %r752;
	ld.global.u32 	%r753, [%rd4+3004];
	st.shared.u32 	[_ZZ15bit_wise_gemm_siiiPiPfS0_E14A_smem_ctl_seq+3004], %r753;
	ld.global.u32 	%r754, [%rd4+3008];
	st.shared.u32 	[_ZZ15bit_wise_gemm_siiiPiPfS0_E14A_smem_ctl_seq+3008], %r754;
	ld.global.u32 	%r755, [%rd4+3012];
	st.shared.u32 	[_ZZ15bit_wise_gemm_siiiPiPfS0_E14A_smem_ctl_seq+3012], %r755;
	ld.global.u32 	%r756, [%rd4+3016];
	st.shared.u32 	[_ZZ15bit_wise_gemm_siiiPiPfS0_E14A_smem_ctl_seq+3016], %r756;
	ld.global.u32 	%r757, [%rd4+3020];
	st.shared.u32 	[_ZZ15bit_wise_gemm_siiiPiPfS0_E14A_smem_ctl_seq+3020], %r757;
	ld.global.u32 	%r758, [%rd4+3024];
	st.shared.u32 	[_ZZ15bit_wise_gemm_siiiPiPfS0_E14A_smem_ctl_seq+3024], %r758;
	ld.global.u32 	%r759, [%rd4+3028];
	st.shared.u32 	[_ZZ15bit_wise_gemm_siiiPiPfS0_E14A_smem_ctl_seq+3028], %r759;
	ld.global.u32 	%r760, [%rd4+3032];
	st.shared.u32 	[_ZZ15bit_wise_gemm_siiiPiPfS0_E14A_smem_ctl_seq+3032], %r760;
	ld.global.u32 	%r761, [%rd4+3036];
	st.shared.u32 	[_ZZ15bit_wise_gemm_siiiPiPfS0_E14A_smem_ctl_seq+3036], %r761;
	ld.global.u32 	%r762, [%rd4+3040];
	st.shared.u32 	[_ZZ15bit_wise_gemm_siiiPiPfS0_E14A_smem_ctl_seq+3040], %r762;
	ld.global.u32 	%r763, [%rd4+3044];
	st.shared.u32 	[_ZZ15bit_wise_gemm_siiiPiPfS0_E14A_smem_ctl_seq+3044], %r763;
	ld.global.u32 	%r764, [%rd4+3048];
	st.shared.u32 	[_ZZ15bit_wise_gemm_siiiPiPfS0_E14A_smem_ctl_seq+3048], %r764;
	ld.global.u32 	%r765, [%rd4+3052];
	st.shared.u32 	[_ZZ15bit_wise_gemm_siiiPiPfS0_E14A_smem_ctl_seq+3052], %r765;
	ld.global.u32 	%r766, [%rd4+3056];
	st.shared.u32 	[_ZZ15bit_wise_gemm_siiiPiPfS0_E14A_smem_ctl_seq+3056], %r766;
	ld.global.u32 	%r767, [%rd4+3060];
	st.shared.u32 	[_ZZ15bit_wise_gemm_siiiPiPfS0_E14A_smem_ctl_seq+3060], %r767;
	ld.global.u32 	%r768, [%rd4+3064];
	st.shared.u32 	[_ZZ15bit_wise_gemm_siiiPiPfS0_E14A_smem_ctl_seq+3064], %r768;
	ld.global.u32 	%r769, [%rd4+3068];
	st.shared.u32 	[_ZZ15bit_wise_gemm_siiiPiPfS0_E14A_smem_ctl_seq+3068], %r769;
	ld.global.u32 	%r770, [%rd4+3072];
	st.shared.u32 	[_ZZ15bit_wise_gemm_siiiPiPfS0_E14A_smem_ctl_seq+3072], %r770;
	ld.global.u32 	%r771, [%rd4+3076];
	st.shared.u32 	[_ZZ15bit_wise_gemm_siiiPiPfS0_E14A_smem_ctl_seq+3076], %r771;
	ld.global.u32 	%r772, [%rd4+3080];
	st.shared.u32 	[_ZZ15bit_wise_gemm_siiiPiPfS0_E14A_smem_ctl_seq+3080], %r772;
	ld.global.u32 	%r773, [%rd4+3084];
	st.shared.u32 	[_ZZ15bit_wise_gemm_siiiPiPfS0_E14A_smem_ctl_seq+3084], %r773;
	ld.global.u32 	%r774, [%rd4+3088];
	st.shared.u32 	[_ZZ15bit_wise_gemm_siiiPiPfS0_E14A_smem_ctl_seq+3088], %r774;
	ld.global.u32 	%r775, [%rd4+3092];
	st.shared.u32 	[_ZZ15bit_wise_gemm_siiiPiPfS0_E14A_smem_ctl_seq+3092], %r775;
	ld.global.u32 	%r776, [%rd4+3096];
	st.shared.u32 	[_ZZ15bit_wise_gemm_siiiPiPfS0_E14A_smem_ctl_seq+3096], %r776;
	ld.global.u32 	%r777, [%rd4+3100];
	st.shared.u32 	[_ZZ15bit_wise_gemm_siiiPiPfS0_E14A_smem_ctl_seq+3100], %r777;
	ld.global.u32 	%r778, [%rd4+3104];
	st.shared.u32 	[_ZZ15bit_wise_gemm_siiiPiPfS0_E14A_smem_ctl_seq+3104], %r778;
	ld.global.u32 	%r779, [%rd4+3108];
	st.shared.u32 	[_ZZ15bit_wise_gemm_siiiPiPfS0_E14A_smem_ctl_seq+3108], %r779;
	ld.global.u32 	%r780, [%rd4+3112];
	st.shared.u32 	[_ZZ15bit_wise_gemm_siiiPiPfS0_E14A_smem_ctl_seq+3112], %r780;
	ld.global.u32 	%r781, [%rd4+3116];
	st.shared.u32 	[_ZZ15bit_wise_gemm_siiiPiPfS0_E14A_smem_ctl_seq+3116], %r781;
	ld.global.u32 	%r782, [%rd4+3120];
	st.shared.u32 	[_ZZ15bit_wise_gemm_siiiPiPfS0_E14A_smem_ctl_seq+3120], %r782;
	ld.global.u32 	%r783, [%rd4+3124];
	st.shared.u32 	[_ZZ15bit_wise_gemm_siiiPiPfS0_E14A_smem_ctl_seq+3124], %r783;
	ld.global.u32 	%r784, [%rd4+3128];
	st.shared.u32 	[_ZZ15bit_wise_gemm_siiiPiPfS0_E14A_smem_ctl_seq+3128], %r784;
	ld.global.u32 	%r785, [%rd4+3132];
	st.shared.u32 	[_ZZ15bit_wise_gemm_siiiPiPfS0_E14A_smem_ctl_seq+3132], %r785;
	ld.global.u32 	%r786, [%rd4+3136];
	st.shared.u32 	[_ZZ15bit_wise_gemm_siiiPiPfS0_E14A_smem_ctl_seq+3136], %r786;
	ld.global.u32 	%r787, [%rd4+3140];
	st.shared.u32 	[_ZZ15bit_wise_gemm_siiiPiPfS0_E14A_smem_ctl_seq+3140], %r787;
	ld.global.u32 	%r788, [%rd4+3144];
	st.shared.u32 	[_ZZ15bit_wise_gemm_siiiPiPfS0_E14A_smem_ctl_seq+3144], %r788;
	ld.global.u32 	%r789, [%rd4+3148];
	st.shared.u32 	[_ZZ15bit_wise_gemm_siiiPiPfS0_E14A_smem_ctl_seq+3148], %r789;
	ld.global.u32 	%r790, [%rd4+3152];
	st.shared.u32 	[_ZZ15bit_wise_gemm_siiiPiPfS0_E14A_smem_ctl_seq+3152], %r790;
	ld.global.u32 	%r791, [%rd4+3156];
	st.shared.u32 	[_ZZ15bit_wise_gemm_siiiPiPfS0_E14A_smem_ctl_seq+3156], %r791;
	ld.global.u32 	%r792, [%rd4+3160];
	st.shared.u32 	[_ZZ15bit_wise_gemm_siiiPiPfS0_E14A_smem_ctl_seq+3160], %r792;
	ld.global.u32 	%r793, [%rd4+3164];
	st.shared.u32 	[_ZZ15bit_wise_gemm_siiiPiPfS0_E14A_smem_ctl_seq+3164], %r793;
	ld.global.u32 	%r794, [%rd4+3168];
	st.shared.u32 	[_ZZ15bit_wise_gemm_siiiPiPfS0_E14A_smem_ctl_seq+3168], %r794;
	ld.global.u32 	%r795, [%rd4+3172];
	st.shared.u32 	[_ZZ15bit_wise_gemm_siiiPiPfS0_E14A_smem_ctl_seq+3172], %r795;
	ld.global.u32 	%r796, [%rd4+3176];
	st.shared.u32 	[_ZZ15bit_wise_gemm_siiiPiPfS0_E14A_smem_ctl_seq+3176], %r796;
	ld.global.u32 	%r797, [%rd4+3180];
	st.shared.u32 	[_ZZ15bit_wise_gemm_siiiPiPfS0_E14A_smem_ctl_seq+3180], %r797;
	ld.global.u32 	%r798, [%rd4+3184];
	st.shared.u32 	[_ZZ15bit_wise_gemm_siiiPiPfS0_E14A_smem_ctl_seq+3184], %r798;
	ld.global.u32 	%r799, [%rd4+3188];
	st.shared.u32 	[_ZZ15bit_wise_gemm_siiiPiPfS0_E14A_smem_ctl_seq+3188], %r799;
	ld.global.u32 	%r800, [%rd4+3192];
	st.shared.u32 	[_ZZ15bit_wise_gemm_siiiPiPfS0_E14A_smem_ctl_seq+3192], %r800;
	ld.global.u32 	%r801, [%rd4+3196];
	st.shared.u32 	[_ZZ15bit_wise_gemm_siiiPiPfS0_E14A_smem_ctl_seq+3196], %r801;
	ld.global.u32 	%r802, [%rd4+3200];
	st.shared.u32 	[_ZZ15bit_wise_gemm_siiiPiPfS0_E14A_smem_ctl_seq+3200], %r802;
	ld.global.u32 	%r803, [%rd4+3204];
	st.shared.u32 	[_ZZ15bit_wise_gemm_siiiPiPfS0_E14A_smem_ctl_seq+3204], %r803;
	ld.global.u32 	%r804, [%rd4+3208];
	st.shared.u32 	[_ZZ15bit_wise_gemm_siiiPiPfS0_E14A_smem_ctl_seq+3208], %r804;
	ld.global.u32 	%r805, [%rd4+3212];
	st.shared.u32 	[_ZZ15bit_wise_gemm_siiiPiPfS0_E14A_smem_ctl_seq+3212], %r805;
	ld.global.u32 	%r806, [%rd4+3216];
	st.shared.u32 	[_ZZ15bit_wise_gemm_siiiPiPfS0_E14A_smem_ctl_seq+3216], %r806;
	ld.global.u32 	%r807, [%rd4+3220];
	st.shared.u32 	[_ZZ15bit_wise_gemm_siiiPiPfS0_E14A_smem_ctl_seq+3220], %r807;
	ld.global.u32 	%r808, [%rd4+3224];
	st.shared.u32 	[_ZZ15bit_wise_gemm_siiiPiPfS0_E14A_smem_ctl_seq+3224], %r808;
	ld.global.u32 	%r809, [%rd4+3228];
	st.shared.u32 	[_ZZ15bit_wise_gemm_siiiPiPfS0_E14A_smem_ctl_seq+3228], %r809;
	ld.global.u32 	%r810, [%rd4+3232];
	st.shared.u32 	[_ZZ15bit_wise_gemm_siiiPiPfS0_E14A_smem_ctl_seq+3232], %r810;
	ld.global.u32 	%r811, [%rd4+3236];
	st.shared.u32 	[_ZZ15bit_wise_gemm_siiiPiPfS0_E14A_smem_ctl_seq+3236], %r811;
	ld.global.u32 	%r812, [%rd4+3240];
	st.shared.u32 	[_ZZ15bit_wise_gemm_siiiPiPfS0_E14A_smem_ctl_seq+3240], %r812;
	ld.global.u32 	%r813, [%rd4+3244];
	st.shared.u32 	[_ZZ15bit_wise_gemm_siiiPiPfS0_E14A_smem_ctl_seq+3244], %r813;
	ld.global.u32 	%r814, [%rd4+3248];
	st.shared.u32 	[_ZZ15bit_wise_gemm_siiiPiPfS0_E14A_smem_ctl_seq+3248], %r814;
	ld.global.u32 	%r815, [%rd4+3252];
	st.shared.u32 	[_ZZ15bit_wise_gemm_siiiPiPfS0_E14A_smem_ctl_seq+3252], %r815;
	ld.global.u32 	%r816, [%rd4+3256];
	st.shared.u32 	[_ZZ15bit_wise_gemm_siiiPiPfS0_E14A_smem_ctl_seq+3256], %r816;
	ld.global.u32 	%r817, [%rd4+3260];
	st.shared.u32 	[_ZZ15bit_wise_gemm_siiiPiPfS0_E14A_smem_ctl_seq+3260], %r817;
	ld.global.u32 	%r818, [%rd4+3264];
	st.shared.u32 	[_ZZ15bit_wise_gemm_siiiPiPfS0_E14A_smem_ctl_seq+3264], %r818;
	ld.global.u32 	%r819, [%rd4+3268];
	st.shared.u32 	[_ZZ15bit_wise_gemm_siiiPiPfS0_E14A_smem_ctl_seq+3268], %r819;
	ld.global.u32 	%r820, [%rd4+3272];
	st.shared.u32 	[_ZZ15bit_wise_gemm_siiiPiPfS0_E14A_smem_ctl_seq+3272], %r820;
	ld.global.u32 	%r821, [%rd4+3276];
	st.shared.u32 	[_ZZ15bit_wise_gemm_siiiPiPfS0_E14A_smem_ctl_seq+3276], %r821;
	ld.global.u32 	%r822, [%rd4+3280];
	st.shared.u32 	[_ZZ15bit_wise_gemm_siiiPiPfS0_E14A_smem_ctl_seq+3280], %r822;
	ld.global.u32 	%r823, [%rd4+3284];
	st.shared.u32 	[_ZZ15bit_wise_gemm_siiiPiPfS0_E14A_smem_ctl_seq+3284], %r823;
	ld.global.u32 	%r824, [%rd4+3288];
	st.shared.u32 	[_ZZ15bit_wise_gemm_siiiPiPfS0_E14A_smem_ctl_seq+3288], %r824;
	ld.global.u32 	%r825, [%rd4+3292];
	st.shared.u32 	[_ZZ15bit_wise_gemm_siiiPiPfS0_E14A_smem_ctl_seq+3292], %r825;
	ld.global.u32 	%r826, [%rd4+3296];
	st.shared.u32 	[_ZZ15bit_wise_gemm_siiiPiPfS0_E14A_smem_ctl_seq+3296], %r826;
	ld.global.u32 	%r827, [%rd4+3300];
	st.shared.u32 	[_ZZ15bit_wise_gemm_siiiPiPfS0_E14A_smem_ctl_seq+3300], %r827;
	ld.global.u32 	%r828, [%rd4+3304];
	st.shared.u32 	[_ZZ15bit_wise_gemm_siiiPiPfS0_E14A_smem_ctl_seq+3304], %r828;
	ld.global.u32 	%r829, [%rd4+3308];
	st.shared.u32 	[_ZZ15bit_wise_gemm_siiiPiPfS0_E14A_smem_ctl_seq+3308], %r829;
	ld.global.u32 	%r830, [%rd4+3312];
	st.shared.u32 	[_ZZ15bit_wise_gemm_siiiPiPfS0_E14A_smem_ctl_seq+3312], %r830;
	ld.global.u32 	%r831, [%rd4+3316];
	st.shared.u32 	[_ZZ15bit_wise_gemm_siiiPiPfS0_E14A_smem_ctl_seq+3316], %r831;
	ld.global.u32 	%r832, [%rd4+3320];
	st.shared.u32 	[_ZZ15bit_wise_gemm_siiiPiPfS0_E14A_smem_ctl_seq+3320], %r832;
	ld.global.u32 	%r833, [%rd4+3324];
	st.shared.u32 	[_ZZ15bit_wise_gemm_siiiPiPfS0_E14A_smem_ctl_seq+3324], %r833;
	ld.global.u32 	%r834, [%rd4+3328];
	st.shared.u32 	[_ZZ15bit_wise_gemm_siiiPiPfS0_E14A_smem_ctl_seq+3328], %r834;
	ld.global.u32 	%r835, [%rd4+3332];
	st.shared.u32 	[_ZZ15bit_wise_gemm_siiiPiPfS0_E14A_smem_ctl_seq+3332], %r835;
	ld.global.u32 	%r836, [%rd4+3336];
	st.shared.u32 	[_ZZ15bit_wise_gemm_siiiPiPfS0_E14A_smem_ctl_seq+3336], %r836;
	ld.global.u32 	%r837, [%rd4+3340];
	st.shared.u32 	[_ZZ15bit_wise_gemm_siiiPiPfS0_E14A_smem_ctl_seq+3340], %r837;
	ld.global.u32 	%r838, [%rd4+3344];
	st.shared.u32 	[_ZZ15bit_wise_gemm_siiiPiPfS0_E14A_smem_ctl_seq+3344], %r838;
	ld.global.u32 	%r839, [%rd4+3348];
	st.shared.u32 	[_ZZ15bit_wise_gemm_siiiPiPfS0_E14A_smem_ctl_seq+3348], %r839;
	ld.global.u32 	%r840, [%rd4+3352];
	st.shared.u32 	[_ZZ15bit_wise_gemm_siiiPiPfS0_E14A_smem_ctl_seq+3352], %r840;
	ld.global.u32 	%r841, [%rd4+3356];
	st.shared.u32 	[_ZZ15bit_wise_gemm_siiiPiPfS0_E14A_smem_ctl_seq+3356], %r841;
	ld.global.u32 	%r842, [%rd4+3360];
	st.shared.u32 	[_ZZ15bit_wise_gemm_siiiPiPfS0_E14A_smem_ctl_seq+3360], %r842;
	ld.global.u32 	%r843, [%rd4+3364];
	st.shared.u32 	[_ZZ15bit_wise_gemm_siiiPiPfS0_E14A_smem_ctl_seq+3364], %r843;
	ld.global.u32 	%r844, [%rd4+3368];
	st.shared.u32 	[_ZZ15bit_wise_gemm_siiiPiPfS0_E14A_smem_ctl_seq+3368], %r844;
	ld.global.u32 	%r845, [%rd4+3372];
	st.shared.u32 	[_ZZ15bit_wise_gemm_siiiPiPfS0_E14A_smem_ctl_seq+3372], %r845;
	ld.global.u32 	%r846, [%rd4+3376];
	st.shared.u32 	[_ZZ15bit_wise_gemm_siiiPiPfS0_E14A_smem_ctl_seq+3376], %r846;
	ld.global.u32 	%r847, [%rd4+3380];
	st.shared.u32 	[_ZZ15bit_wise_gemm_siiiPiPfS0_E14A_smem_ctl_seq+3380], %r847;
	ld.global.u32 	%r848, [%rd4+3384];
	st.shared.u32 	[_ZZ15bit_wise_gemm_siiiPiPfS0_E14A_smem_ctl_seq+3384], %r848;
	ld.global.u32 	%r849, [%rd4+3388];
	st.shared.u32 	[_ZZ15bit_wise_gemm_siiiPiPfS0_E14A_smem_ctl_seq+3388], %r849;
	ld.global.u32 	%r850, [%rd4+3392];
	st.shared.u32 	[_ZZ15bit_wise_gemm_siiiPiPfS0_E14A_smem_ctl_seq+3392], %r850;
	ld.global.u32 	%r851, [%rd4+3396];
	st.shared.u32 	[_ZZ15bit_wise_gemm_siiiPiPfS0_E14A_smem_ctl_seq+3396], %r851;
	ld.global.u32 	%r852, [%rd4+3400];
	st.shared.u32 	[_ZZ15bit_wise_gemm_siiiPiPfS0_E14A_smem_ctl_seq+3400], %r852;
	ld.global.u32 	%r853, [%rd4+3404];
	st.shared.u32 	[_ZZ15bit_wise_gemm_siiiPiPfS0_E14A_smem_ctl_seq+3404], %r853;
	ld.global.u32 	%r854, [%rd4+3408];
	st.shared.u32 	[_ZZ15bit_wise_gemm_siiiPiPfS0_E14A_smem_ctl_seq+3408], %r854;
	ld.global.u32 	%r855, [%rd4+3412];
	st.shared.u32 	[_ZZ15bit_wise_gemm_siiiPiPfS0_E14A_smem_ctl_seq+3412], %r855;
	ld.global.u32 	%r856, [%rd4+3416];
	st.shared.u32 	[_ZZ15bit_wise_gemm_siiiPiPfS0_E14A_smem_ctl_seq+3416], %r856;
	ld.global.u32 	%r857, [%rd4+3420];
	st.shared.u32 	[_ZZ15bit_wise_gemm_siiiPiPfS0_E14A_smem_ctl_seq+3420], %r857;
	ld.global.u32 	%r858, [%rd4+3424];
	st.shared.u32 	[_ZZ15bit_wise_gemm_siiiPiPfS0_E14A_smem_ctl_seq+3424], %r858;
	ld.global.u32 	%r859, [%rd4+3428];
	st.shared.u32 	[_ZZ15bit_wise_gemm_siiiPiPfS0_E14A_smem_ctl_seq+3428], %r859;
	ld.global.u32 	%r860, [%rd4+3432];
	st.shared.u32 	[_ZZ15bit_wise_gemm_siiiPiPfS0_E14A_smem_ctl_seq+3432], %r860;
	ld.global.u32 	%r861, [%rd4+3436];
	st.shared.u32 	[_ZZ15bit_wise_gemm_siiiPiPfS0_E14A_smem_ctl_seq+3436], %r861;
	ld.global.u32 	%r862, [%rd4+3440];
	st.shared.u32 	[_ZZ15bit_wise_gemm_siiiPiPfS0_E14A_smem_ctl_seq+3440], %r862;
	ld.global.u32 	%r863, [%rd4+3444];
	st.shared.u32 	[_ZZ15bit_wise_gemm_siiiPiPfS0_E14A_smem_ctl_seq+3444], %r863;
	ld.global.u32 	%r864, [%rd4+3448];
	st.shared.u32 	[_ZZ15bit_wise_gemm_siiiPiPfS0_E14A_smem_ctl_seq+3448], %r864;
	ld.global.u32 	%r865, [%rd4+3452];
	st.shared.u32 	[_ZZ15bit_wise_gemm_siiiPiPfS0_E14A_smem_ctl_seq+3452], %r865;
	ld.global.u32 	%r866, [%rd4+3456];
	st.shared.u32 	[_ZZ15bit_wise_gemm_siiiPiPfS0_E14A_smem_ctl_seq+3456], %r866;
	ld.global.u32 	%r867, [%rd4+3460];
	st.shared.u32 	[_ZZ15bit_wise_gemm_siiiPiPfS0_E14A_smem_ctl_seq+3460], %r867;
	ld.global.u32 	%r868, [%rd4+3464];
	st.shared.u32 	[_ZZ15bit_wise_gemm_siiiPiPfS0_E14A_smem_ctl_seq+3464], %r868;
	ld.global.u32 	%r869, [%rd4+3468];
	st.shared.u32 	[_ZZ15bit_wise_gemm_siiiPiPfS0_E14A_smem_ctl_seq+3468], %r869;
	ld.global.u32 	%r870, [%rd4+3472];
	st.shared.u32 	[_ZZ15bit_wise_gemm_siiiPiPfS0_E14A_smem_ctl_seq+3472], %r870;
	ld.global.u32 	%r871, [%rd4+3476];
	st.shared.u32 	[_ZZ15bit_wise_gemm_siiiPiPfS0_E14A_smem_ctl_seq+3476], %r871;
	ld.global.u32 	%r872, [%rd4+3480];
	st.shared.u32 	[_ZZ15bit_wise_gemm_siiiPiPfS0_E14A_smem_ctl_seq+3480], %r872;
	ld.global.u32 	%r873, [%rd4+3484];
	st.shared.u32 	[_ZZ15bit_wise_gemm_siiiPiPfS0_E14A_smem_ctl_seq+3484], %r873;
	ld.global.u32 	%r874, [%rd4+3488];
	st.shared.u32 	[_ZZ15bit_wise_gemm_siiiPiPfS0_E14A_smem_ctl_seq+3488], %r874;
	ld.global.u32 	%r875, [%rd4+3492];
	st.shared.u32 	[_ZZ15bit_wise_gemm_siiiPiPfS0_E14A_smem_ctl_seq+3492], %r875;
	ld.global.u32 	%r876, [%rd4+3496];
	st.shared.u32 	[_ZZ15bit_wise_gemm_siiiPiPfS0_E14A_smem_ctl_seq+3496], %r876;
	ld.global.u32 	%r877, [%rd4+3500];
	st.shared.u32 	[_ZZ15bit_wise_gemm_siiiPiPfS0_E14A_smem_ctl_seq+3500], %r877;
	ld.global.u32 	%r878, [%rd4+3504];
	st.shared.u32 	[_ZZ15bit_wise_gemm_siiiPiPfS0_E14A_smem_ctl_seq+3504], %r878;
	ld.global.u32 	%r879, [%rd4+3508];
	st.shared.u32 	[_ZZ15bit_wise_gemm_siiiPiPfS0_E14A_smem_ctl_seq+3508], %r879;
	ld.global.u32 	%r880, [%rd4+3512];
	st.shared.u32 	[_ZZ15bit_wise_gemm_siiiPiPfS0_E14A_smem_ctl_seq+3512], %r880;
	ld.global.u32 	%r881, [%rd4+3516];
	st.shared.u32 	[_ZZ15bit_wise_gemm_siiiPiPfS0_E14A_smem_ctl_seq+3516], %r881;
	ld.global.u32 	%r882, [%rd4+3520];
	st.shared.u32 	[_ZZ15bit_wise_gemm_siiiPiPfS0_E14A_smem_ctl_seq+3520], %r882;
	ld.global.u32 	%r883, [%rd4+3524];
	st.shared.u32 	[_ZZ15bit_wise_gemm_siiiPiPfS0_E14A_smem_ctl_seq+3524], %r883;
	ld.global.u32 	%r884, [%rd4+3528];
	st.shared.u32 	[_ZZ15bit_wise_gemm_siiiPiPfS0_E14A_smem_ctl_seq+3528], %r884;
	ld.global.u32 	%r885, [%rd4+3532];
	st.shared.u32 	[_ZZ15bit_wise_gemm_siiiPiPfS0_E14A_smem_ctl_seq+3532], %r885;
	ld.global.u32 	%r886, [%rd4+3536];
	st.shared.u32 	[_ZZ15bit_wise_gemm_siiiPiPfS0_E14A_smem_ctl_seq+3536], %r886;
	ld.global.u32 	%r887, [%rd4+3540];
	st.shared.u32 	[_ZZ15bit_wise_gemm_siiiPiPfS0_E14A_smem_ctl_seq+3540], %r887;
	ld.global.u32 	%r888, [%rd4+3544];
	st.shared.u32 	[_ZZ15bit_wise_gemm_siiiPiPfS0_E14A_smem_ctl_seq+3544], %r888;
	ld.global.u32 	%r889, [%rd4+3548];
	st.shared.u32 	[_ZZ15bit_wise_gemm_siiiPiPfS0_E14A_smem_ctl_seq+3548], %r889;
	ld.global.u32 	%r890, [%rd4+3552];
	st.shared.u32 	[_ZZ15bit_wise_gemm_siiiPiPfS0_E14A_smem_ctl_seq+3552], %r890;
	ld.global.u32 	%r891, [%rd4+3556];
	st.shared.u32 	[_ZZ15bit_wise_gemm_siiiPiPfS0_E14A_smem_ctl_seq+3556], %r891;
	ld.global.u32 	%r892, [%rd4+3560];
	st.shared.u32 	[_ZZ15bit_wise_gemm_siiiPiPfS0_E14A_smem_ctl_seq+3560], %r892;
	ld.global.u32 	%r893, [%rd4+3564];
	st.shared.u32 	[_ZZ15bit_wise_gemm_siiiPiPfS0_E14A_smem_ctl_seq+3564], %r893;
	ld.global.u32 	%r894, [%rd4+3568];
	st.shared.u32 	[_ZZ15bit_wise_gemm_siiiPiPfS0_E14A_smem_ctl_seq+3568], %r894;
	ld.global.u32 	%r895, [%rd4+3572];
	st.shared.u32 	[_ZZ15bit_wise_gemm_siiiPiPfS0_E14A_smem_ctl_seq+3572], %r895;
	ld.global.u32 	%r896, [%rd4+3576];
	st.shared.u32 	[_ZZ15bit_wise_gemm_siiiPiPfS0_E14A_smem_ctl_seq+3576], %r896;
	ld.global.u32 	%r897, [%rd4+3580];
	st.shared.u32 	[_ZZ15bit_wise_gemm_siiiPiPfS0_E14A_smem_ctl_seq+3580], %r897;
	ld.global.u32 	%r898, [%rd4+3584];
	st.shared.u32 	[_ZZ15bit_wise_gemm_siiiPiPfS0_E14A_smem_ctl_seq+3584], %r898;
	ld.global.u32 	%r899, [%rd4+3588];
	st.shared.u32 	[_ZZ15bit_wise_gemm_siiiPiPfS0_E14A_smem_ctl_seq+3588], %r899;
	ld.global.u32 	%r900, [%rd4+3592];
	st.shared.u32 	[_ZZ15bit_wise_gemm_siiiPiPfS0_E14A_smem_ctl_seq+3592], %r900;
	ld.global.u32 	%r901, [%rd4+3596];
	st.shared.u32 	[_ZZ15bit_wise_gemm_siiiPiPfS0_E14A_smem_ctl_seq+3596], %r901;
	ld.global.u32 	%r902, [%rd4+3600];
	st.shared.u32 	[_ZZ15bit_wise_gemm_siiiPiPfS0_E14A_smem_ctl_seq+3600], %r902;
	ld.global.u32 	%r903, [%rd4+3604];
	st.shared.u32 	[_ZZ15bit_wise_gemm_siiiPiPfS0_E14A_smem_ctl_seq+3604], %r903;
	ld.global.u32 	%r904, [%rd4+3608];
	st.shared.u32 	[_ZZ15bit_wise_gemm_siiiPiPfS0_E14A_smem_ctl_seq+3608], %r904;
	ld.global.u32 	%r905, [%rd4+3612];
	st.shared.u32 	[_ZZ15bit_wise_gemm_siiiPiPfS0_E14A_smem_ctl_seq+3612], %r905;
	ld.global.u32 	%r906, [%rd4+3616];
	st.shared.u32 	[_ZZ15bit_wise_gemm_siiiPiPfS0_E14A_smem_ctl_seq+3616], %r906;
	ld.global.u32 	%r907, [%rd4+3620];
	st.shared.u32 	[_ZZ15bit_wise_gemm_siiiPiPfS0_E14A_smem_ctl_seq+3620], %r907;
	ld.global.u32 	%r908, [%rd4+3624];
	st.shared.u32 	[_ZZ15bit_wise_gemm_siiiPiPfS0_E14A_smem_ctl_seq+3624], %r908;
	ld.global.u32 	%r909, [%rd4+3628];
	st.shared.u32 	[_ZZ15bit_wise_gemm_siiiPiPfS0_E14A_smem_ctl_seq+3628], %r909;
	ld.global.u32 	%r910, [%rd4+3632];
	st.shared.u32 	[_ZZ15bit_wise_gemm_siiiPiPfS0_E14A_smem_ctl_seq+3632], %r910;
	ld.global.u32 	%r911, [%rd4+3636];
	st.shared.u32 	[_ZZ15bit_wise_gemm_siiiPiPfS0_E14A_smem_ctl_seq+3636], %r911;
	ld.global.u32 	%r912, [%rd4+3640];
	st.shared.u32 	[_ZZ15bit_wise_gemm_siiiPiPfS0_E14A_smem_ctl_seq+3640], %r912;
	ld.global.u32 	%r913, [%rd4+3644];
	st.shared.u32 	[_ZZ15bit_wise_gemm_siiiPiPfS0_E14A_smem_ctl_seq+3644], %r913;
	ld.global.u32 	%r914, [%rd4+3648];
	st.shared.u32 	[_ZZ15bit_wise_gemm_siiiPiPfS0_E14A_smem_ctl_seq+3648], %r914;
	ld.global.u32 	%r915, [%rd4+3652];
	st.shared.u32 	[_ZZ15bit_wise_gemm_siiiPiPfS0_E14A_smem_ctl_seq+3652], %r915;
	ld.global.u32 	%r916, [%rd4+3656];
	st.shared.u32 	[_ZZ15bit_wise_gemm_siiiPiPfS0_E14A_smem_ctl_seq+3656], %r916;
	ld.global.u32 	%r917, [%rd4+3660];
	st.shared.u32 	[_ZZ15bit_wise_gemm_siiiPiPfS0_E14A_smem_ctl_seq+3660], %r917;
	ld.global.u32 	%r918, [%rd4+3664];
	st.shared.u32 	[_ZZ15bit_wise_gemm_siiiPiPfS0_E14A_smem_ctl_seq+3664], %r918;
	ld.global.u32 	%r919, [%rd4+3668];
	st.shared.u32 	[_ZZ15bit_wise_gemm_siiiPiPfS0_E14A_smem_ctl_seq+3668], %r919;
	ld.global.u32 	%r920, [%rd4+3672];
	st.shared.u32 	[_ZZ15bit_wise_gemm_siiiPiPfS0_E14A_smem_ctl_seq+3672], %r920;
	ld.global.u32 	%r921, [%rd4+3676];
	st.shared.u32 	[_ZZ15bit_wise_gemm_siiiPiPfS0_E14A_smem_ctl_seq+3676], %r921;
	ld.global.u32 	%r922, [%rd4+3680];
	st.shared.u32 	[_ZZ15bit_wise_gemm_siiiPiPfS0_E14A_smem_ctl_seq+3680], %r922;
	ld.global.u32 	%r923, [%rd4+3684];
	st.shared.u32 	[_ZZ15bit_wise_gemm_siiiPiPfS0_E14A_smem_ctl_seq+3684], %r923;
	ld.global.u32 	%r924, [%rd4+3688];
	st.shared.u32 	[_ZZ15bit_wise_gemm_siiiPiPfS0_E14A_smem_ctl_seq+3688], %r924;
	ld.global.u32 	%r925, [%rd4+3692];
	st.shared.u32 	[_ZZ15bit_wise_gemm_siiiPiPfS0_E14A_smem_ctl_seq+3692], %r925;
	ld.global.u32 	%r926, [%rd4+3696];
	st.shared.u32 	[_ZZ15bit_wise_gemm_siiiPiPfS0_E14A_smem_ctl_seq+3696], %r926;
	ld.global.u32 	%r927, [%rd4+3700];
	st.shared.u32 	[_ZZ15bit_wise_gemm_siiiPiPfS0_E14A_smem_ctl_seq+3700], %r927;
	ld.global.u32 	%r928, [%rd4+3704];
	st.shared.u32 	[_ZZ15bit_wise_gemm_siiiPiPfS0_E14A_smem_ctl_seq+3704], %r928;
	ld.global.u32 	%r929, [%rd4+3708];
	st.shared.u32 	[_ZZ15bit_wise_gemm_siiiPiPfS0_E14A_smem_ctl_seq+3708], %r929;
	ld.global.u32 	%r930, [%rd4+3712];
	st.shared.u32 	[_ZZ15bit_wise_gemm_siiiPiPfS0_E14A_smem_ctl_seq+3712], %r930;
	ld.global.u32 	%r931, [%rd4+3716];
	st.shared.u32 	[_ZZ15bit_wise_gemm_siiiPiPfS0_E14A_smem_ctl_seq+3716], %r931;
	ld.global.u32 	%r932, [%rd4+3720];
	st.shared.u32 	[_ZZ15bit_wise_gemm_siiiPiPfS0_E14A_smem_ctl_seq+3720], %r932;
	ld.global.u32 	%r933, [%rd4+3724];
	st.shared.u32 	[_ZZ15bit_wise_gemm_siiiPiPfS0_E14A_smem_ctl_seq+3724], %r933;
	ld.global.u32 	%r934, [%rd4+3728];
	st.shared.u32 	[_ZZ15bit_wise_gemm_siiiPiPfS0_E14A_smem_ctl_seq+3728], %r934;
	ld.global.u32 	%r935, [%rd4+3732];
	st.shared.u32 	[_ZZ15bit_wise_gemm_siiiPiPfS0_E14A_smem_ctl_seq+3732], %r935;
	ld.global.u32 	%r936, [%rd4+3736];
	st.shared.u32 	[_ZZ15bit_wise_gemm_siiiPiPfS0_E14A_smem_ctl_seq+3736], %r936;
	ld.global.u32 	%r937, [%rd4+3740];
	st.shared.u32 	[_ZZ15bit_wise_gemm_siiiPiPfS0_E14A_smem_ctl_seq+3740], %r937;
	ld.global.u32 	%r938, [%rd4+3744];
	st.shared.u32 	[_ZZ15bit_wise_gemm_siiiPiPfS0_E14A_smem_ctl_seq+3744], %r938;
	ld.global.u32 	%r939, [%rd4+3748];
	st.shared.u32 	[_ZZ15bit_wise_gemm_siiiPiPfS0_E14A_smem_ctl_seq+3748], %r939;
	ld.global.u32 	%r940, [%rd4+3752];
	st.shared.u32 	[_ZZ15bit_wise_gemm_siiiPiPfS0_E14A_smem_ctl_seq+3752], %r940;
	ld.global.u32 	%r941, [%rd4+3756];
	st.shared.u32 	[_ZZ15bit_wise_gemm_siiiPiPfS0_E14A_smem_ctl_seq+3756], %r941;
	ld.global.u32 	%r942, [%rd4+3760];
	st.shared.u32 	[_ZZ15bit_wise_gemm_siiiPiPfS0_E14A_smem_ctl_seq+3760], %r942;
	ld.global.u32 	%r943, [%rd4+3764];
	st.shared.u32 	[_ZZ15bit_wise_gemm_siiiPiPfS0_E14A_smem_ctl_seq+3764], %r943;
	ld.global.u32 	%r944, [%rd4+3768];
	st.shared.u32 	[_ZZ15bit_wise_gemm_siiiPiPfS0_E14A_smem_ctl_seq+3768], %r944;
	ld.global.u32 	%r945, [%rd4+3772];
	st.shared.u32 	[_ZZ15bit_wise_gemm_siiiPiPfS0_E14A_smem_ctl_seq+3772], %r945;
	ld.global.u32 	%r946, [%rd4+3776];
	st.shared.u32 	[_ZZ15bit_wise_gemm_siiiPiPfS0_E14A_smem_ctl_seq+3776], %r946;
	ld.global.u32 	%r947, [%rd4+3780];
	st.shared.u32 	[_ZZ15bit_wise_gemm_siiiPiPfS0_E14A_smem_ctl_seq+3780], %r947;
	ld.global.u32 	%r948, [%rd4+3784];
	st.shared.u32 	[_ZZ15bit_wise_gemm_siiiPiPfS0_E14A_smem_ctl_seq+3784], %r948;
	ld.global.u32 	%r949, [%rd4+3788];
	st.shared.u32 	[_ZZ15bit_wise_gemm_siiiPiPfS0_E14A_smem_ctl_seq+3788], %r949;
	ld.global.u32 	%r950, [%rd4+3792];
	st.shared.u32 	[_ZZ15bit_wise_gemm_siiiPiPfS0_E14A_smem_ctl_seq+3792], %r950;
	ld.global.u32 	%r951, [%rd4+3796];
	st.shared.u32 	[_ZZ15bit_wise_gemm_siiiPiPfS0_E14A_smem_ctl_seq+3796], %r951;
	ld.global.u32 	%r952, [%rd4+3800];
	st.shared.u32 	[_ZZ15bit_wise_gemm_siiiPiPfS0_E14A_smem_ctl_seq+3800], %r952;
	ld.global.u32 	%r953, [%rd4+3804];
	st.shared.u32 	[_ZZ15bit_wise_gemm_siiiPiPfS0_E14A_smem_ctl_seq+3804], %r953;
	ld.global.u32 	%r954, [%rd4+3808];
	st.shared.u32 	[_ZZ15bit_wise_gemm_siiiPiPfS0_E14A_smem_ctl_seq+3808], %r954;
	ld.global.u32 	%r955, [%rd4+3812];
	st.shared.u32 	[_ZZ15bit_wise_gemm_siiiPiPfS0_E14A_smem_ctl_seq+3812], %r955;
	ld.global.u32 	%r956, [%rd4+3816];
	st.shared.u32 	[_ZZ15bit_wise_gemm_siiiPiPfS0_E14A_smem_ctl_seq+3816], %r956;
	ld.global.u32 	%r957, [%rd4+3820];
	st.shared.u32 	[_ZZ15bit_wise_gemm_siiiPiPfS0_E14A_smem_ctl_seq+3820], %r957;
	ld.global.u32 	%r958, [%rd4+3824];
	st.shared.u32 	[_ZZ15bit_wise_gemm_siiiPiPfS0_E14A_smem_ctl_seq+3824], %r958;
	ld.global.u32 	%r959, [%rd4+3828];
	st.shared.u32 	[_ZZ15bit_wise_gemm_siiiPiPfS0_E14A_smem_ctl_seq+3828], %r959;
	ld.global.u32 	%r960, [%rd4+3832];
	st.shared.u32 	[_ZZ15bit_wise_gemm_siiiPiPfS0_E14A_smem_ctl_seq+3832], %r960;
	ld.global.u32 	%r961, [%rd4+3836];
	st.shared.u32 	[_ZZ15bit_wise_gemm_siiiPiPfS0_E14A_smem_ctl_seq+3836], %r961;
	ld.global.u32 	%r962, [%rd4+3840];
	st.shared.u32 	[_ZZ15bit_wise_gemm_siiiPiPfS0_E14A_smem_ctl_seq+3840], %r962;
	ld.global.u32 	%r963, [%rd4+3844];
	st.shared.u32 	[_ZZ15bit_wise_gemm_siiiPiPfS0_E14A_smem_ctl_seq+3844], %r963;
	ld.global.u32 	%r964, [%rd4+3848];
	st.shared.u32 	[_ZZ15bit_wise_gemm_siiiPiPfS0_E14A_smem_ctl_seq+3848], %r964;
	ld.global.u32 	%r965, [%rd4+3852];
	st.shared.u32 	[_ZZ15bit_wise_gemm_siiiPiPfS0_E14A_smem_ctl_seq+3852], %r965;
	ld.global.u32 	%r966, [%rd4+3856];
	st.shared.u32 	[_ZZ15bit_wise_gemm_siiiPiPfS0_E14A_smem_ctl_seq+3856], %r966;
	ld.global.u32 	%r967, [%rd4+3860];
	st.shared.u32 	[_ZZ15bit_wise_gemm_siiiPiPfS0_E14A_smem_ctl_seq+3860], %r967;
	ld.global.u32 	%r968, [%rd4+3864];
	st.shared.u32 	[_ZZ15bit_wise_gemm_siiiPiPfS0_E14A_smem_ctl_seq+3864], %r968;
	ld.global.u32 	%r969, [%rd4+3868];
	st.shared.u32 	[_ZZ15bit_wise_gemm_siiiPiPfS0_E14A_smem_ctl_seq+3868], %r969;
	ld.global.u32 	%r970, [%rd4+3872];
	st.shared.u32 	[_ZZ15bit_wise_gemm_siiiPiPfS0_E14A_smem_ctl_seq+3872], %r970;
	ld.global.u32 	%r971, [%rd4+3876];
	st.shared.u32 	[_ZZ15bit_wise_gemm_siiiPiPfS0_E14A_smem_ctl_seq+3876], %r971;
	ld.global.u32 	%r972, [%rd4+3880];
	st.shared.u32 	[_ZZ15bit_wise_gemm_siiiPiPfS0_E14A_smem_ctl_seq+3880], %r972;
	ld.global.u32 	%r973, [%rd4+3884];
	st.shared.u32 	[_ZZ15bit_wise_gemm_siiiPiPfS0_E14A_smem_ctl_seq+3884], %r973;
	ld.global.u32 	%r974, [%rd4+3888];
	st.shared.u32 	[_ZZ15bit_wise_gemm_siiiPiPfS0_E14A_smem_ctl_seq+3888], %r974;
	ld.global.u32 	%r975, [%rd4+3892];
	st.shared.u32 	[_ZZ15bit_wise_gemm_siiiPiPfS0_E14A_smem_ctl_seq+3892], %r975;
	ld.global.u32 	%r976, [%rd4+3896];
	st.shared.u32 	[_ZZ15bit_wise_gemm_siiiPiPfS0_E14A_smem_ctl_seq+3896], %r976;
	ld.global.u32 	%r977, [%rd4+3900];
	st.shared.u32 	[_ZZ15bit_wise_gemm_siiiPiPfS0_E14A_smem_ctl_seq+3900], %r977;
	ld.global.u32 	%r978, [%rd4+3904];
	st.shared.u32 	[_ZZ15bit_wise_gemm_siiiPiPfS0_E14A_smem_ctl_seq+3904], %r978;
	ld.global.u32 	%r979, [%rd4+3908];
	st.shared.u32 	[_ZZ15bit_wise_gemm_siiiPiPfS0_E14A_smem_ctl_seq+3908], %r979;
	ld.global.u32 	%r980, [%rd4+3912];
	st.shared.u32 	[_ZZ15bit_wise_gemm_siiiPiPfS0_E14A_smem_ctl_seq+3912], %r980;
	ld.global.u32 	%r981, [%rd4+3916];
	st.shared.u32 	[_ZZ15bit_wise_gemm_siiiPiPfS0_E14A_smem_ctl_seq+3916], %r981;
	ld.global.u32 	%r982, [%rd4+3920];
	st.shared.u32 	[_ZZ15bit_wise_gemm_siiiPiPfS0_E14A_smem_ctl_seq+3920], %r982;
	ld.global.u32 	%r983, [%rd4+3924];
	st.shared.u32 	[_ZZ15bit_wise_gemm_siiiPiPfS0_E14A_smem_ctl_seq+3924], %r983;
	ld.global.u32 	%r984, [%rd4+3928];
	st.shared.u32 	[_ZZ15bit_wise_gemm_siiiPiPfS0_E14A_smem_ctl_seq+3928], %r984;
	ld.global.u32 	%r985, [%rd4+3932];
	st.shared.u32 	[_ZZ15bit_wise_gemm_siiiPiPfS0_E14A_smem_ctl_seq+3932], %r985;
	ld.global.u32 	%r986, [%rd4+3936];
	st.shared.u32 	[_ZZ15bit_wise_gemm_siiiPiPfS0_E14A_smem_ctl_seq+3936], %r986;
	ld.global.u32 	%r987, [%rd4+3940];
	st.shared.u32 	[_ZZ15bit_wise_gemm_siiiPiPfS0_E14A_smem_ctl_seq+3940], %r987;
	ld.global.u32 	%r988, [%rd4+3944];
	st.shared.u32 	[_ZZ15bit_wise_gemm_siiiPiPfS0_E14A_smem_ctl_seq+3944], %r988;
	ld.global.u32 	%r989, [%rd4+3948];
	st.shared.u32 	[_ZZ15bit_wise_gemm_siiiPiPfS0_E14A_smem_ctl_seq+3948], %r989;
	ld.global.u32 	%r990, [%rd4+3952];
	st.shared.u32 	[_ZZ15bit_wise_gemm_siiiPiPfS0_E14A_smem_ctl_seq+3952], %r990;
	ld.global.u32 	%r991, [%rd4+3956];
	st.shared.u32 	[_ZZ15bit_wise_gemm_siiiPiPfS0_E14A_smem_ctl_seq+3956], %r991;
	ld.global.u32 	%r992, [%rd4+3960];
	st.shared.u32 	[_ZZ15bit_wise_gemm_siiiPiPfS0_E14A_smem_ctl_seq+3960], %r992;
	ld.global.u32 	%r993, [%rd4+3964];
	st.shared.u32 	[_ZZ15bit_wise_gemm_siiiPiPfS0_E14A_smem_ctl_seq+3964], %r993;
	ld.global.u32 	%r994, [%rd4+3968];
	st.shared.u32 	[_ZZ15bit_wise_gemm_siiiPiPfS0_E14A_smem_ctl_seq+3968], %r994;
	ld.global.u32 	%r995, [%rd4+3972];
	st.shared.u32 	[_ZZ15bit_wise_gemm_siiiPiPfS0_E14A_smem_ctl_seq+3972], %r995;
	ld.global.u32 	%r996, [%rd4+3976];
	st.shared.u32 	[_ZZ15bit_wise_gemm_siiiPiPfS0_E14A_smem_ctl_seq+3976], %r996;
	ld.global.u32 	%r997, [%rd4+3980];
	st.shared.u32 	[_ZZ15bit_wise_gemm_siiiPiPfS0_E14A_smem_ctl_seq+3980], %r997;
	ld.global.u32 	%r998, [%rd4+3984];
	st.shared.u32 	[_ZZ15bit_wise_gemm_siiiPiPfS0_E14A_smem_ctl_seq+3984], %r998;
	ld.global.u32 	%r999, [%rd4+3988];
	st.shared.u32 	[_ZZ15bit_wise_gemm_siiiPiPfS0_E14A_smem_ctl_seq+3988], %r999;
	ld.global.u32 	%r1000, [%rd4+3992];
	st.shared.u32 	[_ZZ15bit_wise_gemm_siiiPiPfS0_E14A_smem_ctl_seq+3992], %r1000;
	ld.global.u32 	%r1001, [%rd4+3996];
	st.shared.u32 	[_ZZ15bit_wise_gemm_siiiPiPfS0_E14A_smem_ctl_seq+3996], %r1001;
	ld.global.u32 	%r1002, [%rd4+4000];
	st.shared.u32 	[_ZZ15bit_wise_gemm_siiiPiPfS0_E14A_smem_ctl_seq+4000], %r1002;
	ld.global.u32 	%r1003, [%rd4+4004];
	st.shared.u32 	[_ZZ15bit_wise_gemm_siiiPiPfS0_E14A_smem_ctl_seq+4004], %r1003;
	ld.global.u32 	%r1004, [%rd4+4008];
	st.shared.u32 	[_ZZ15bit_wise_gemm_siiiPiPfS0_E14A_smem_ctl_seq+4008], %r1004;
	ld.global.u32 	%r1005, [%rd4+4012];
	st.shared.u32 	[_ZZ15bit_wise_gemm_siiiPiPfS0_E14A_smem_ctl_seq+4012], %r1005;
	ld.global.u32 	%r1006, [%rd4+4016];
	st.shared.u32 	[_ZZ15bit_wise_gemm_siiiPiPfS0_E14A_smem_ctl_seq+4016], %r1006;
	ld.global.u32 	%r1007, [%rd4+4020];
	st.shared.u32 	[_ZZ15bit_wise_gemm_siiiPiPfS0_E14A_smem_ctl_seq+4020], %r1007;
	ld.global.u32 	%r1008, [%rd4+4024];
	st.shared.u32 	[_ZZ15bit_wise_gemm_siiiPiPfS0_E14A_smem_ctl_seq+4024], %r1008;
	ld.global.u32 	%r1009, [%rd4+4028];
	st.shared.u32 	[_ZZ15bit_wise_gemm_siiiPiPfS0_E14A_smem_ctl_seq+4028], %r1009;
	ld.global.u32 	%r1010, [%rd4+4032];
	st.shared.u32 	[_ZZ15bit_wise_gemm_siiiPiPfS0_E14A_smem_ctl_seq+4032], %r1010;
	ld.global.u32 	%r1011, [%rd4+4036];
	st.shared.u32 	[_ZZ15bit_wise_gemm_siiiPiPfS0_E14A_smem_ctl_seq+4036], %r1011;
	ld.global.u32 	%r1012, [%rd4+4040];
	st.shared.u32 	[_ZZ15bit_wise_gemm_siiiPiPfS0_E14A_smem_ctl_seq+4040], %r1012;
	ld.global.u32 	%r1013, [%rd4+4044];
	st.shared.u32 	[_ZZ15bit_wise_gemm_siiiPiPfS0_E14A_smem_ctl_seq+4044], %r1013;
	ld.global.u32 	%r1014, [%rd4+4048];
	st.shared.u32 	[_ZZ15bit_wise_gemm_siiiPiPfS0_E14A_smem_ctl_seq+4048], %r1014;
	ld.global.u32 	%r1015, [%rd4+4052];
	st.shared.u32 	[_ZZ15bit_wise_gemm_siiiPiPfS0_E14A_smem_ctl_seq+4052], %r1015;
	ld.global.u32 	%r1016, [%rd4+4056];
	st.shared.u32 	[_ZZ15bit_wise_gemm_siiiPiPfS0_E14A_smem_ctl_seq+4056], %r1016;
	ld.global.u32 	%r1017, [%rd4+4060];
	st.shared.u32 	[_ZZ15bit_wise_gemm_siiiPiPfS0_E14A_smem_ctl_seq+4060], %r1017;
	ld.global.u32 	%r1018, [%rd4+4064];
	st.shared.u32 	[_ZZ15bit_wise_gemm_siiiPiPfS0_E14A_smem_ctl_seq+4064], %r1018;
	ld.global.u32 	%r1019, [%rd4+4068];
	st.shared.u32 	[_ZZ15bit_wise_gemm_siiiPiPfS0_E14A_smem_ctl_seq+4068], %r1019;
	ld.global.u32 	%r1020, [%rd4+4072];
	st.shared.u32 	[_ZZ15bit_wise_gemm_siiiPiPfS0_E14A_smem_ctl_seq+4072], %r1020;
	ld.global.u32 	%r1021, [%rd4+4076];
	st.shared.u32 	[_ZZ15bit_wise_gemm_siiiPiPfS0_E14A_smem_ctl_seq+4076], %r1021;
	ld.global.u32 	%r1022, [%rd4+4080];
	st.shared.u32 	[_ZZ15bit_wise_gemm_siiiPiPfS0_E14A_smem_ctl_seq+4080], %r1022;
	ld.global.u32 	%r1023, [%rd4+4084];
	st.shared.u32 	[_ZZ15bit_wise_gemm_siiiPiPfS0_E14A_smem_ctl_seq+4084], %r1023;
	ld.global.u32 	%r1024, [%rd4+4088];
	st.shared.u32 	[_ZZ15bit_wise_gemm_siiiPiPfS0_E14A_smem_ctl_seq+4088], %r1024;
	ld.global.u32 	%r1025, [%rd4+4092];
	st.shared.u32 	[_ZZ15bit_wise_gemm_siiiPiPfS0_E14A_smem_ctl_seq+4092], %r1025;
	ld.global.u32 	%r1026, [%rd4+4096];
	st.shared.u32 	[_ZZ15bit_wise_gemm_siiiPiPfS0_E14A_smem_ctl_seq+4096], %r1026;
	ld.global.u32 	%r1027, [%rd4+4100];
	st.shared.u32 	[_ZZ15bit_wise_gemm_siiiPiPfS0_E14A_smem_ctl_seq+4100], %r1027;
	ld.global.u32 	%r1028, [%rd4+4104];
	st.shared.u32 	[_ZZ15bit_wise_gemm_siiiPiPfS0_E14A_smem_ctl_seq+4104], %r1028;
	ld.global.u32 	%r1029, [%rd4+4108];
	st.shared.u32 	[_ZZ15bit_wise_gemm_siiiPiPfS0_E14A_smem_ctl_seq+4108], %r1029;
	ld.global.u32 	%r1030, [%rd4+4112];
	st.shared.u32 	[_ZZ15bit_wise_gemm_siiiPiPfS0_E14A_smem_ctl_seq+4112], %r1030;
	ld.global.u32 	%r1031, [%rd4+4116];
	st.shared.u32 	[_ZZ15bit_wise_gemm_siiiPiPfS0_E14A_smem_ctl_seq+4116], %r1031;
	ld.global.u32 	%r1032, [%rd4+4120];
	st.shared.u32 	[_ZZ15bit_wise_gemm_siiiPiPfS0_E14A_smem_ctl_seq+4120], %r1032;
	ld.global.u32 	%r1033, [%rd4+4124];
	st.shared.u32 	[_ZZ15bit_wise_gemm_siiiPiPfS0_E14A_smem_ctl_seq+4124], %r1033;
	ld.global.u32 	%r1034, [%rd4+4128];
	st.shared.u32 	[_ZZ15bit_wise_gemm_siiiPiPfS0_E14A_smem_ctl_seq+4128], %r1034;
	ld.global.u32 	%r1035, [%rd4+4132];
	st.shared.u32 	[_ZZ15bit_wise_gemm_siiiPiPfS0_E14A_smem_ctl_seq+4132], %r1035;
	ld.global.u32 	%r1036, [%rd4+4136];
	st.shared.u32 	[_ZZ15bit_wise_gemm_siiiPiPfS0_E14A_smem_ctl_seq+4136], %r1036;
	ld.global.u32 	%r1037, [%rd4+4140];
	st.shared.u32 	[_ZZ15bit_wise_gemm_siiiPiPfS0_E14A_smem_ctl_seq+4140], %r1037;
	ld.global.u32 	%r1038, [%rd4+4144];
	st.shared.u32 	[_ZZ15bit_wise_gemm_siiiPiPfS0_E14A_smem_ctl_seq+4144], %r1038;
	ld.global.u32 	%r1039, [%rd4+4148];
	st.shared.u32 	[_ZZ15bit_wise_gemm_siiiPiPfS0_E14A_smem_ctl_seq+4148], %r1039;
	ld.global.u32 	%r1040, [%rd4+4152];
	st.shared.u32 	[_ZZ15bit_wise_gemm_siiiPiPfS0_E14A_smem_ctl_seq+4152], %r1040;
	ld.global.u32 	%r1041, [%rd4+4156];
	st.shared.u32 	[_ZZ15bit_wise_gemm_siiiPiPfS0_E14A_smem_ctl_seq+4156], %r1041;
	ld.global.u32 	%r1042, [%rd4+4160];
	st.shared.u32 	[_ZZ15bit_wise_gemm_siiiPiPfS0_E14A_smem_ctl_seq+4160], %r1042;
	ld.global.u32 	%r1043, [%rd4+4164];
	st.shared.u32 	[_ZZ15bit_wise_gemm_siiiPiPfS0_E14A_smem_ctl_seq+4164], %r1043;
	ld.global.u32 	%r1044, [%rd4+4168];
	st.shared.u32 	[_ZZ15bit_wise_gemm_siiiPiPfS0_E14A_smem_ctl_seq+4168], %r1044;
	ld.global.u32 	%r1045, [%rd4+4172];
	st.shared.u32 	[_ZZ15bit_wise_gemm_siiiPiPfS0_E14A_smem_ctl_seq+4172], %r1045;
	ld.global.u32 	%r1046, [%rd4+4176];
	st.shared.u32 	[_ZZ15bit_wise_gemm_siiiPiPfS0_E14A_smem_ctl_seq+4176], %r1046;
	ld.global.u32 	%r1047, [%rd4+4180];
	st.shared.u32 	[_ZZ15bit_wise_gemm_siiiPiPfS0_E14A_smem_ctl_seq+4180], %r1047;
	ld.global.u32 	%r1048, [%rd4+4184];
	st.shared.u32 	[_ZZ15bit_wise_gemm_siiiPiPfS0_E14A_smem_ctl_seq+4184], %r1048;
	ld.global.u32 	%r1049, [%rd4+4188];
	st.shared.u32 	[_ZZ15bit_wise_gemm_siiiPiPfS0_E14A_smem_ctl_seq+4188], %r1049;
	ld.global.u32 	%r1050, [%rd4+4192];
	st.shared.u32 	[_ZZ15bit_wise_gemm_siiiPiPfS0_E14A_smem_ctl_seq+4192], %r1050;
	ld.global.u32 	%r1051, [%rd4+4196];
	st.shared.u32 	[_ZZ15bit_wise_gemm_siiiPiPfS0_E14A_smem_ctl_seq+4196], %r1051;
	ld.global.u32 	%r1052, [%rd4+4200];
	st.shared.u32 	[_ZZ15bit_wise_gemm_siiiPiPfS0_E14A_smem_ctl_seq+4200], %r1052;
	ld.global.u32 	%r1053, [%rd4+4204];
	st.shared.u32 	[_ZZ15bit_wise_gemm_siiiPiPfS0_E14A_smem_ctl_seq+4204], %r1053;
	ld.global.u32 	%r1054, [%rd4+4208];
	st.shared.u32 	[_ZZ15bit_wise_gemm_siiiPiPfS0_E14A_smem_ctl_seq+4208], %r1054;
	ld.global.u32 	%r1055, [%rd4+4212];
	st.shared.u32 	[_ZZ15bit_wise_gemm_siiiPiPfS0_E14A_smem_ctl_seq+4212], %r1055;
	ld.global.u32 	%r1056, [%rd4+4216];
	st.shared.u32 	[_ZZ15bit_wise_gemm_siiiPiPfS0_E14A_smem_ctl_seq+4216], %r1056;
	ld.global.u32 	%r1057, [%rd4+4220];
	st.shared.u32 	[_ZZ15bit_wise_gemm_siiiPiPfS0_E14A_smem_ctl_seq+4220], %r1057;
	ld.global.u32 	%r1058, [%rd4+4224];
	st.shared.u32 	[_ZZ15bit_wise_gemm_siiiPiPfS0_E14A_smem_ctl_seq+4224], %r1058;
	ld.global.u32 	%r1059, [%rd4+4228];
	st.shared.u32 	[_ZZ15bit_wise_gemm_siiiPiPfS0_E14A_smem_ctl_seq+4228], %r1059;
	ld.global.u32 	%r1060, [%rd4+4232];
	st.shared.u32 	[_ZZ15bit_wise_gemm_siiiPiPfS0_E14A_smem_ctl_seq+4232], %r1060;
	ld.global.u32 	%r1061, [%rd4+4236];
	st.shared.u32 	[_ZZ15bit_wise_gemm_siiiPiPfS0_E14A_smem_ctl_seq+4236], %r1061;
	ld.global.u32 	%r1062, [%rd4+4240];
	st.shared.u32 	[_ZZ15bit_wise_gemm_siiiPiPfS0_E14A_smem_ctl_seq+4240], %r1062;
	ld.global.u32 	%r1063, [%rd4+4244];
	st.shared.u32 	[_ZZ15bit_wise_gemm_siiiPiPfS0_E14A_smem_ctl_seq+4244], %r1063;
	ld.global.u32 	%r1064, [%rd4+4248];
	st.shared.u32 	[_ZZ15bit_wise_gemm_siiiPiPfS0_E14A_smem_ctl_seq+4248], %r1064;
	ld.global.u32 	%r1065, [%rd4+4252];
	st.shared.u32 	[_ZZ15bit_wise_gemm_siiiPiPfS0_E14A_smem_ctl_seq+4252], %r1065;
	ld.global.u32 	%r1066, [%rd4+4256];
	st.shared.u32 	[_ZZ15bit_wise_gemm_siiiPiPfS0_E14A_smem_ctl_seq+4256], %r1066;
	ld.global.u32 	%r1067, [%rd4+4260];
	st.shared.u32 	[_ZZ15bit_wise_gemm_siiiPiPfS0_E14A_smem_ctl_seq+4260], %r1067;
	ld.global.u32 	%r1068, [%rd4+4264];
	st.shared.u32 	[_ZZ15bit_wise_gemm_siiiPiPfS0_E14A_smem_ctl_seq+4264], %r1068;
	ld.global.u32 	%r1069, [%rd4+4268];
	st.shared.u32 	[_ZZ15bit_wise_gemm_siiiPiPfS0_E14A_smem_ctl_seq+4268], %r1069;
	ld.global.u32 	%r1070, [%rd4+4272];
	st.shared.u32 	[_ZZ15bit_wise_gemm_siiiPiPfS0_E14A_smem_ctl_seq+4272], %r1070;
	ld.global.u32 	%r1071, [%rd4+4276];
	st.shared.u32 	[_ZZ15bit_wise_gemm_siiiPiPfS0_E14A_smem_ctl_seq+4276], %r1071;
	ld.global.u32 	%r1072, [%rd4+4280];
	st.shared.u32 	[_ZZ15bit_wise_gemm_siiiPiPfS0_E14A_smem_ctl_seq+4280], %r1072;
	ld.global.u32 	%r1073, [%rd4+4284];
	st.shared.u32 	[_ZZ15bit_wise_gemm_siiiPiPfS0_E14A_smem_ctl_seq+4284], %r1073;
	ld.global.u32 	%r1074, [%rd4+4288];
	st.shared.u32 	[_ZZ15bit_wise_gemm_siiiPiPfS0_E14A_smem_ctl_seq+4288], %r1074;
	ld.global.u32 	%r1075, [%rd4+4292];
	st.shared.u32 	[_ZZ15bit_wise_gemm_siiiPiPfS0_E14A_smem_ctl_seq+4292], %r1075;
	ld.global.u32 	%r1076, [%rd4+4296];
	st.shared.u32 	[_ZZ15bit_wise_gemm_siiiPiPfS0_E14A_smem_ctl_seq+4296], %r1076;
	ld.global.u32 	%r1077, [%rd4+4300];
	st.shared.u32 	[_ZZ15bit_wise_gemm_siiiPiPfS0_E14A_smem_ctl_seq+4300], %r1077;
	ld.global.u32 	%r1078, [%rd4+4304];
	st.shared.u32 	[_ZZ15bit_wise_gemm_siiiPiPfS0_E14A_smem_ctl_seq+4304], %r1078;
	ld.global.u32 	%r1079, [%rd4+4308];
	st.shared.u32 	[_ZZ15bit_wise_gemm_siiiPiPfS0_E14A_smem_ctl_seq+4308], %r1079;
	ld.global.u32 	%r1080, [%rd4+4312];
	st.shared.u32 	[_ZZ15bit_wise_gemm_siiiPiPfS0_E14A_smem_ctl_seq+4312], %r1080;
	ld.global.u32 	%r1081, [%rd4+4316];
	st.shared.u32 	[_ZZ15bit_wise_gemm_siiiPiPfS0_E14A_smem_ctl_seq+4316], %r1081;
	ld.global.u32 	%r1082, [%rd4+4320];
	st.shared.u32 	[_ZZ15bit_wise_gemm_siiiPiPfS0_E14A_smem_ctl_seq+4320], %r1082;
	ld.global.u32 	%r1083, [%rd4+4324];
	st.shared.u32 	[_ZZ15bit_wise_gemm_siiiPiPfS0_E14A_smem_ctl_seq+4324], %r1083;
	ld.global.u32 	%r1084, [%rd4+4328];
	st.shared.u32 	[_ZZ15bit_wise_gemm_siiiPiPfS0_E14A_smem_ctl_seq+4328], %r1084;
	ld.global.u32 	%r1085, [%rd4+4332];
	st.shared.u32 	[_ZZ15bit_wise_gemm_siiiPiPfS0_E14A_smem_ctl_seq+4332], %r1085;
	ld.global.u32 	%r1086, [%rd4+4336];
	st.shared.u32 	[_ZZ15bit_wise_gemm_siiiPiPfS0_E14A_smem_ctl_seq+4336], %r1086;
	ld.global.u32 	%r1087, [%rd4+4340];
	st.shared.u32 	[_ZZ15bit_wise_gemm_siiiPiPfS0_E14A_smem_ctl_seq+4340], %r1087;
	ld.global.u32 	%r1088, [%rd4+4344];
	st.shared.u32 	[_ZZ15bit_wise_gemm_siiiPiPfS0_E14A_smem_ctl_seq+4344], %r1088;
	ld.global.u32 	%r1089, [%rd4+4348];
	st.shared.u32 	[_ZZ15bit_wise_gemm_siiiPiPfS0_E14A_smem_ctl_seq+4348], %r1089;
	ld.global.u32 	%r1090, [%rd4+4352];
	st.shared.u32 	[_ZZ15bit_wise_gemm_siiiPiPfS0_E14A_smem_ctl_seq+4352], %r1090;
	ld.global.u32 	%r1091, [%rd4+4356];
	st.shared.u32 	[_ZZ15bit_wise_gemm_siiiPiPfS0_E14A_smem_ctl_seq+4356], %r1091;
	ld.global.u32 	%r1092, [%rd4+4360];
	st.shared.u32 	[_ZZ15bit_wise_gemm_siiiPiPfS0_E14A_smem_ctl_seq+4360], %r1092;
	ld.global.u32 	%r1093, [%rd4+4364];
	st.shared.u32 	[_ZZ15bit_wise_gemm_siiiPiPfS0_E14A_smem_ctl_seq+4364], %r1093;
	ld.global.u32 	%r1094, [%rd4+4368];
	st.shared.u32 	[_ZZ15bit_wise_gemm_siiiPiPfS0_E14A_smem_ctl_seq+4368], %r1094;
	ld.global.u32 	%r1095, [%rd4+4372];
	st.shared.u32 	[_ZZ15bit_wise_gemm_siiiPiPfS0_E14A_smem_ctl_seq+4372], %r1095;
	ld.global.u32 	%r1096, [%rd4+4376];
	st.shared.u32 	[_ZZ15bit_wise_gemm_siiiPiPfS0_E14A_smem_ctl_seq+4376], %r1096;
	ld.global.u32 	%r1097, [%rd4+4380];
	st.shared.u32 	[_ZZ15bit_wise_gemm_siiiPiPfS0_E14A_smem_ctl_seq+4380], %r1097;
	ld.global.u32 	%r1098, [%rd4+4384];
	st.shared.u32 	[_ZZ15bit_wise_gemm_siiiPiPfS0_E14A_smem_ctl_seq+4384], %r1098;
	ld.global.u32 	%r1099, [%rd4+4388];
	st.shared.u32 	[_ZZ15bit_wise_gemm_siiiPiPfS0_E14A_smem_ctl_seq+4388], %r1099;
	ld.global.u32 	%r1100, [%rd4+4392];
	st.shared.u32 	[_ZZ15bit_wise_gemm_siiiPiPfS0_E14A_smem_ctl_seq+4392], %r1100;
	ld.global.u32 	%r1101, [%rd4+4396];
	st.shared.u32 	[_ZZ15bit_wise_gemm_siiiPiPfS0_E14A_smem_ctl_seq+4396], %r1101;
	ld.global.u32 	%r1102, [%rd4+4400];
	st.shared.u32 	[_ZZ15bit_wise_gemm_siiiPiPfS0_E14A_smem_ctl_seq+4400], %r1102;
	ld.global.u32 	%r1103, [%rd4+4404];
	st.shared.u32 	[_ZZ15bit_wise_gemm_siiiPiPfS0_E14A_smem_ctl_seq+4404], %r1103;
	ld.global.u32 	%r1104, [%rd4+4408];
	st.shared.u32 	[_ZZ15bit_wise_gemm_siiiPiPfS0_E14A_smem_ctl_seq+4408], %r1104;
	ld.global.u32 	%r1105, [%rd4+4412];
	st.shared.u32 	[_ZZ15bit_wise_gemm_siiiPiPfS0_E14A_smem_ctl_seq+4412], %r1105;
	ld.global.u32 	%r1106, [%rd4+4416];
	st.shared.u32 	[_ZZ15bit_wise_gemm_siiiPiPfS0_E14A_smem_ctl_seq+4416], %r1106;
	ld.global.u32 	%r1107, [%rd4+4420];
	st.shared.u32 	[_ZZ15bit_wise_gemm_siiiPiPfS0_E14A_smem_ctl_seq+4420], %r1107;
	ld.global.u32 	%r1108, [%rd4+4424];
	st.shared.u32 	[_ZZ15bit_wise_gemm_siiiPiPfS0_E14A_smem_ctl_seq+4424], %r1108;
	ld.global.u32 	%r1109, [%rd4+4428];
	st.shared.u32 	[_ZZ15bit_wise_gemm_siiiPiPfS0_E14A_smem_ctl_seq+4428], %r1109;
	ld.global.u32 	%r1110, [%rd4+4432];
	st.shared.u32 	[_ZZ15bit_wise_gemm_siiiPiPfS0_E14A_smem_ctl_seq+4432], %r1110;
	ld.global.u32 	%r1111, [%rd4+4436];
	st.shared.u32 	[_ZZ15bit_wise_gemm_siiiPiPfS0_E14A_smem_ctl_seq+4436], %r1111;
	ld.global.u32 	%r1112, [%rd4+4440];
	st.shared.u32 	[_ZZ15bit_wise_gemm_siiiPiPfS0_E14A_smem_ctl_seq+4440], %r1112;
	ld.global.u32 	%r1113, [%rd4+4444];
	st.shared.u32 	[_ZZ15bit_wise_gemm_siiiPiPfS0_E14A_smem_ctl_seq+4444], %r1113;
	ld.global.u32 	%r1114, [%rd4+4448];
	st.shared.u32 	[_ZZ15bit_wise_gemm_siiiPiPfS0_E14A_smem_ctl_seq+4448], %r1114;
	ld.global.u32 	%r1115, [%rd4+4452];
	st.shared.u32 	[_ZZ15bit_wise_gemm_siiiPiPfS0_E14A_smem_ctl_seq+4452], %r1115;
	ld.global.u32 	%r1116, [%rd4+4456];
	st.shared.u32 	[_ZZ15bit_wise_gemm_siiiPiPfS0_E14A_smem_ctl_seq+4456], %r1116;
	ld.global.u32 	%r1117, [%rd4+4460];
	st.shared.u32 	[_ZZ15bit_wise_gemm_siiiPiPfS0_E14A_smem_ctl_seq+4460], %r1117;
	ld.global.u32 	%r1118, [%rd4+4464];
	st.shared.u32 	[_ZZ15bit_wise_gemm_siiiPiPfS0_E14A_smem_ctl_seq+4464], %r1118;
	ld.global.u32 	%r1119, [%rd4+4468];
	st.shared.u32 	[_ZZ15bit_wise_gemm_siiiPiPfS0_E14A_smem_ctl_seq+4468], %r1119;
	ld.global.u32 	%r1120, [%rd4+4472];
	st.shared.u32 	[_ZZ15bit_wise_gemm_siiiPiPfS0_E14A_smem_ctl_seq+4472], %r1120;
	ld.global.u32 	%r1121, [%rd4+4476];
	st.shared.u32 	[_ZZ15bit_wise_gemm_siiiPiPfS0_E14A_smem_ctl_seq+4476], %r1121;
	ld.global.u32 	%r1122, [%rd4+4480];
	st.shared.u32 	[_ZZ15bit_wise_gemm_siiiPiPfS0_E14A_smem_ctl_seq+4480], %r1122;
	ld.global.u32 	%r1123, [%rd4+4484];
	st.shared.u32 	[_ZZ15bit_wise_gemm_siiiPiPfS0_E14A_smem_ctl_seq+4484], %r1123;
	ld.global.u32 	%r1124, [%rd4+4488];
	st.shared.u32 	[_ZZ15bit_wise_gemm_siiiPiPfS0_E14A_smem_ctl_seq+4488], %r1124;
	ld.global.u32 	%r1125, [%rd4+4492];
	st.shared.u32 	[_ZZ15bit_wise_gemm_siiiPiPfS0_E14A_smem_ctl_seq+4492], %r1125;
	ld.global.u32 	%r1126, [%rd4+4496];
	st.shared.u32 	[_ZZ15bit_wise_gemm_siiiPiPfS0_E14A_smem_ctl_seq+4496], %r1126;
	ld.global.u32 	%r1127, [%rd4+4500];
	st.shared.u32 	[_ZZ15bit_wise_gemm_siiiPiPfS0_E14A_smem_ctl_seq+4500], %r1127;
	ld.global.u32 	%r1128, [%rd4+4504];
	st.shared.u32 	[_ZZ15bit_wise_gemm_siiiPiPfS0_E14A_smem_ctl_seq+4504], %r1128;
	ld.global.u32 	%r1129, [%rd4+4508];
	st.shared.u32 	[_ZZ15bit_wise_gemm_siiiPiPfS0_E14A_smem_ctl_seq+4508], %r1129;
	ld.global.u32 	%r1130, [%rd4+4512];
	st.shared.u32 	[_ZZ15bit_wise_gemm_siiiPiPfS0_E14A_smem_ctl_seq+4512], %r1130;
	ld.global.u32 	%r1131, [%rd4+4516];
	st.shared.u32 	[_ZZ15bit_wise_gemm_siiiPiPfS0_E14A_smem_ctl_seq+4516], %r1131;
	ld.global.u32 	%r1132, [%rd4+4520];
	st.shared.u32 	[_ZZ15bit_wise_gemm_siiiPiPfS0_E14A_smem_ctl_seq+4520], %r1132;
	ld.global.u32 	%r1133, [%rd4+4524];
	st.shared.u32 	[_ZZ15bit_wise_gemm_siiiPiPfS0_E14A_smem_ctl_seq+4524], %r1133;
	ld.global.u32 	%r1134, [%rd4+4528];
	st.shared.u32 	[_ZZ15bit_wise_gemm_siiiPiPfS0_E14A_smem_ctl_seq+4528], %r1134;
	ld.global.u32 	%r1135, [%rd4+4532];
	st.shared.u32 	[_ZZ15bit_wise_gemm_siiiPiPfS0_E14A_smem_ctl_seq+4532], %r1135;
	ld.global.u32 	%r1136, [%rd4+4536];
	st.shared.u32 	[_ZZ15bit_wise_gemm_siiiPiPfS0_E14A_smem_ctl_seq+4536], %r1136;
	ld.global.u32 	%r1137, [%rd4+4540];
	st.shared.u32 	[_ZZ15bit_wise_gemm_siiiPiPfS0_E14A_smem_ctl_seq+4540], %r1137;
	ld.global.u32 	%r1138, [%rd4+4544];
	st.shared.u32 	[_ZZ15bit_wise_gemm_siiiPiPfS0_E14A_smem_ctl_seq+4544], %r1138;
	ld.global.u32 	%r1139, [%rd4+4548];
	st.shared.u32 	[_ZZ15bit_wise_gemm_siiiPiPfS0_E14A_smem_ctl_seq+4548], %r1139;
	ld.global.u32 	%r1140, [%rd4+4552];
	st.shared.u32 	[_ZZ15bit_wise_gemm_siiiPiPfS0_E14A_smem_ctl_seq+4552], %r1140;
	ld.global.u32 	%r1141, [%rd4+4556];
	st.shared.u32 	[_ZZ15bit_wise_gemm_siiiPiPfS0_E14A_smem_ctl_seq+4556], %r1141;
	ld.global.u32 	%r1142, [%rd4+4560];
	st.shared.u32 	[_ZZ15bit_wise_gemm_siiiPiPfS0_E14A_smem_ctl_seq+4560], %r1142;
	ld.global.u32 	%r1143, [%rd4+4564];
	st.shared.u32 	[_ZZ15bit_wise_gemm_siiiPiPfS0_E14A_smem_ctl_seq+4564], %r1143;
	ld.global.u32 	%r1144, [%rd4+4568];
	st.shared.u32 	[_ZZ15bit_wise_gemm_siiiPiPfS0_E14A_smem_ctl_seq+4568], %r1144;
	ld.global.u32 	%r1145, [%rd4+4572];
	st.shared.u32 	[_ZZ15bit_wise_gemm_siiiPiPfS0_E14A_smem_ctl_seq+4572], %r1145;
	ld.global.u32 	%r1146, [%rd4+4576];
	st.shared.u32 	[_ZZ15bit_wise_gemm_siiiPiPfS0_E14A_smem_ctl_seq+4576], %r1146;
	ld.global.u32 	%r1147, [%rd4+4580];
	st.shared.u32 	[_ZZ15bit_wise_gemm_siiiPiPfS0_E14A_smem_ctl_seq+4580], %r1147;
	ld.global.u32 	%r1148, [%rd4+4584];
	st.shared.u32 	[_ZZ15bit_wise_gemm_siiiPiPfS0_E14A_smem_ctl_seq+4584], %r1148;
	ld.global.u32 	%r1149, [%rd4+4588];
	st.shared.u32 	[_ZZ15bit_wise_gemm_siiiPiPfS0_E14A_smem_ctl_seq+4588], %r1149;
	ld.global.u32 	%r1150, [%rd4+4592];
	st.shared.u32 	[_ZZ15bit_wise_gemm_siiiPiPfS0_E14A_smem_ctl_seq+4592], %r1150;
	ld.global.u32 	%r1151, [%rd4+4596];
	st.shared.u32 	[_ZZ15bit_wise_gemm_siiiPiPfS0_E14A_smem_ctl_seq+4596], %r1151;
	ld.global.u32 	%r1152, [%rd4+4600];
	st.shared.u32 	[_ZZ15bit_wise_gemm_siiiPiPfS0_E14A_smem_ctl_seq+4600], %r1152;
	ld.global.u32 	%r1153, [%rd4+4604];
	st.shared.u32 	[_ZZ15bit_wise_gemm_siiiPiPfS0_E14A_smem_ctl_seq+4604], %r1153;
	ld.global.u32 	%r1154, [%rd4+4608];
	st.shared.u32 	[_ZZ15bit_wise_gemm_siiiPiPfS0_E14A_smem_ctl_seq+4608], %r1154;
	ld.global.u32 	%r1155, [%rd4+4612];
	st.shared.u32 	[_ZZ15bit_wise_gemm_siiiPiPfS0_E14A_smem_ctl_seq+4612], %r1155;
	ld.global.u32 	%r1156, [%rd4+4616];
	st.shared.u32 	[_ZZ15bit_wise_gemm_siiiPiPfS0_E14A_smem_ctl_seq+4616], %r1156;
	ld.global.u32 	%r1157, [%rd4+4620];
	st.shared.u32 	[_ZZ15bit_wise_gemm_siiiPiPfS0_E14A_smem_ctl_seq+4620], %r1157;
	ld.global.u32 	%r1158, [%rd4+4624];
	st.shared.u32 	[_ZZ15bit_wise_gemm_siiiPiPfS0_E14A_smem_ctl_seq+4624], %r1158;
	ld.global.u32 	%r1159, [%rd4+4628];
	st.shared.u32 	[_ZZ15bit_wise_gemm_siiiPiPfS0_E14A_smem_ctl_seq+4628], %r1159;
	ld.global.u32 	%r1160, [%rd4+4632];
	st.shared.u32 	[_ZZ15bit_wise_gemm_siiiPiPfS0_E14A_smem_ctl_seq+4632], %r1160;
	ld.global.u32 	%r1161, [%rd4+4636];
	st.shared.u32 	[_ZZ15bit_wise_gemm_siiiPiPfS0_E14A_smem_ctl_seq+4636], %r1161;
	ld.global.u32 	%r1162, [%rd4+4640];
	st.shared.u32 	[_ZZ15bit_wise_gemm_siiiPiPfS0_E14A_smem_ctl_seq+4640], %r1162;
	ld.global.u32 	%r1163, [%rd4+4644];
	st.shared.u32 	[_ZZ15bit_wise_gemm_siiiPiPfS0_E14A_smem_ctl_seq+4644], %r1163;
	ld.global.u32 	%r1164, [%rd4+4648];
	st.shared.u32 	[_ZZ15bit_wise_gemm_siiiPiPfS0_E14A_smem_ctl_seq+4648], %r1164;
	ld.global.u32 	%r1165, [%rd4+4652];
	st.shared.u32 	[_ZZ15bit_wise_gemm_siiiPiPfS0_E14A_smem_ctl_seq+4652], %r1165;
	ld.global.u32 	%r1166, [%rd4+4656];
	st.shared.u32 	[_ZZ15bit_wise_gemm_siiiPiPfS0_E14A_smem_ctl_seq+4656], %r1166;
	ld.global.u32 	%r1167, [%rd4+4660];
	st.shared.u32 	[_ZZ15bit_wise_gemm_siiiPiPfS0_E14A_smem_ctl_seq+4660], %r1167;
	ld.global.u32 	%r1168, [%rd4+4664];
	st.shared.u32 	[_ZZ15bit_wise_gemm_siiiPiPfS0_E14A_smem_ctl_seq+4664], %r1168;
	ld.global.u32 	%r1169, [%rd4+4668];
	st.shared.u32 	[_ZZ15bit_wise_gemm_siiiPiPfS0_E14A_smem_ctl_seq+4668], %r1169;
	ld.global.u32 	%r1170, [%rd4+4672];
	st.shared.u32 	[_ZZ15bit_wise_gemm_siiiPiPfS0_E14A_smem_ctl_seq+4672], %r1170;
	ld.global.u32 	%r1171, [%rd4+4676];
	st.shared.u32 	[_ZZ15bit_wise_gemm_siiiPiPfS0_E14A_smem_ctl_seq+4676], %r1171;
	ld.global.u32 	%r1172, [%rd4+4680];
	st.shared.u32 	[_ZZ15bit_wise_gemm_siiiPiPfS0_E14A_smem_ctl_seq+4680], %r1172;
	ld.global.u32 	%r1173, [%rd4+4684];
	st.shared.u32 	[_ZZ15bit_wise_gemm_siiiPiPfS0_E14A_smem_ctl_seq+4684], %r1173;
	ld.global.u32 	%r1174, [%rd4+4688];
	st.shared.u32 	[_ZZ15bit_wise_gemm_siiiPiPfS0_E14A_smem_ctl_seq+4688], %r1174;
	ld.global.u32 	%r1175, [%rd4+4692];
	st.shared.u32 	[_ZZ15bit_wise_gemm_siiiPiPfS0_E14A_smem_ctl_seq+4692], %r1175;
	ld.global.u32 	%r1176, [%rd4+4696];
	st.shared.u32 	[_ZZ15bit_wise_gemm_siiiPiPfS0_E14A_smem_ctl_seq+4696], %r1176;
	ld.global.u32 	%r1177, [%rd4+4700];
	st.shared.u32 	[_ZZ15bit_wise_gemm_siiiPiPfS0_E14A_smem_ctl_seq+4700], %r1177;
	ld.global.u32 	%r1178, [%rd4+4704];
	st.shared.u32 	[_ZZ15bit_wise_gemm_siiiPiPfS0_E14A_smem_ctl_seq+4704], %r1178;
	ld.global.u32 	%r1179, [%rd4+4708];
	st.shared.u32 	[_ZZ15bit_wise_gemm_siiiPiPfS0_E14A_smem_ctl_seq+4708], %r1179;
	ld.global.u32 	%r1180, [%rd4+4712];
	st.shared.u32 	[_ZZ15bit_wise_gemm_siiiPiPfS0_E14A_smem_ctl_seq+4712], %r1180;
	ld.global.u32 	%r1181, [%rd4+4716];
	st.shared.u32 	[_ZZ15bit_wise_gemm_siiiPiPfS0_E14A_smem_ctl_seq+4716], %r1181;
	ld.global.u32 	%r1182, [%rd4+4720];
	st.shared.u32 	[_ZZ15bit_wise_gemm_siiiPiPfS0_E14A_smem_ctl_seq+4720], %r1182;
	ld.global.u32 	%r1183, [%rd4+4724];
	st.shared.u32 	[_ZZ15bit_wise_gemm_siiiPiPfS0_E14A_smem_ctl_seq+4724], %r1183;
	ld.global.u32 	%r1184, [%rd4+4728];
	st.shared.u32 	[_ZZ15bit_wise_gemm_siiiPiPfS0_E14A_smem_ctl_seq+4728], %r1184;
	ld.global.u32 	%r1185, [%rd4+4732];
	st.shared.u32 	[_ZZ15bit_wise_gemm_siiiPiPfS0_E14A_smem_ctl_seq+4732], %r1185;
	ld.global.u32 	%r1186, [%rd4+4736];
	st.shared.u32 	[_ZZ15bit_wise_gemm_siiiPiPfS0_E14A_smem_ctl_seq+4736], %r1186;
	ld.global.u32 	%r1187, [%rd4+4740];
	st.shared.u32 	[_ZZ15bit_wise_gemm_siiiPiPfS0_E14A_smem_ctl_seq+4740], %r1187;
	ld.global.u32 	%r1188, [%rd4+4744];
	st.shared.u32 	[_ZZ15bit_wise_gemm_siiiPiPfS0_E14A_smem_ctl_seq+4744], %r1188;
	ld.global.u32 	%r1189, [%rd4+4748];
	st.shared.u32 	[_ZZ15bit_wise_gemm_siiiPiPfS0_E14A_smem_ctl_seq+4748], %r1189;
	ld.global.u32 	%r1190, [%rd4+4752];
	st.shared.u32 	[_ZZ15bit_wise_gemm_siiiPiPfS0_E14A_smem_ctl_seq+4752], %r1190;
	ld.global.u32 	%r1191, [%rd4+4756];
	st.shared.u32 	[_ZZ15bit_wise_gemm_siiiPiPfS0_E14A_smem_ctl_seq+4756], %r1191;
	ld.global.u32 	%r1192, [%rd4+4760];
	st.shared.u32 	[_ZZ15bit_wise_gemm_siiiPiPfS0_E14A_smem_ctl_seq+4760], %r1192;
	ld.global.u32 	%r1193, [%rd4+4764];
	st.shared.u32 	[_ZZ15bit_wise_gemm_siiiPiPfS0_E14A_smem_ctl_seq+4764], %r1193;
	ld.global.u32 	%r1194, [%rd4+4768];
	st.shared.u32 	[_ZZ15bit_wise_gemm_siiiPiPfS0_E14A_smem_ctl_seq+4768], %r1194;
	ld.global.u32 	%r1195, [%rd4+4772];
	st.shared.u32 	[_ZZ15bit_wise_gemm_siiiPiPfS0_E14A_smem_ctl_seq+4772], %r1195;
	ld.global.u32 	%r1196, [%rd4+4776];
	st.shared.u32 	[_ZZ15bit_wise_gemm_siiiPiPfS0_E14A_smem_ctl_seq+4776], %r1196;
	ld.global.u32 	%r1197, [%rd4+4780];
	st.shared.u32 	[_ZZ15bit_wise_gemm_siiiPiPfS0_E14A_smem_ctl_seq+4780], %r1197;
	ld.global.u32 	%r1198, [%rd4+4784];
	st.shared.u32 	[_ZZ15bit_wise_gemm_siiiPiPfS0_E14A_smem_ctl_seq+4784], %r1198;
	ld.global.u32 	%r1199, [%rd4+4788];
	st.shared.u32 	[_ZZ15bit_wise_gemm_siiiPiPfS0_E14A_smem_ctl_seq+4788], %r1199;
	ld.global.u32 	%r1200, [%rd4+4792];
	st.shared.u32 	[_ZZ15bit_wise_gemm_siiiPiPfS0_E14A_smem_ctl_seq+4792], %r1200;
	ld.global.u32 	%r1201, [%rd4+4796];
	st.shared.u32 	[_ZZ15bit_wise_gemm_siiiPiPfS0_E14A_smem_ctl_seq+4796], %r1201;
	ld.global.u32 	%r1202, [%rd4+4800];
	st.shared.u32 	[_ZZ15bit_wise_gemm_siiiPiPfS0_E14A_smem_ctl_seq+4800], %r1202;
	ld.global.u32 	%r1203, [%rd4+4804];
	st.shared.u32 	[_ZZ15bit_wise_gemm_siiiPiPfS0_E14A_smem_ctl_seq+4804], %r1203;
	ld.global.u32 	%r1204, [%rd4+4808];
	st.shared.u32 	[_ZZ15bit_wise_gemm_siiiPiPfS0_E14A_smem_ctl_seq+4808], %r1204;
	ld.global.u32 	%r1205, [%rd4+4812];
	st.shared.u32 	[_ZZ15bit_wise_gemm_siiiPiPfS0_E14A_smem_ctl_seq+4812], %r1205;
	ld.global.u32 	%r1206, [%rd4+4816];
	st.shared.u32 	[_ZZ15bit_wise_gemm_siiiPiPfS0_E14A_smem_ctl_seq+4816], %r1206;
	ld.global.u32 	%r1207, [%rd4+4820];
	st.shared.u32 	[_ZZ15bit_wise_gemm_siiiPiPfS0_E14A_smem_ctl_seq+4820], %r1207;
	ld.global.u32 	%r1208, [%rd4+4824];
	st.shared.u32 	[_ZZ15bit_wise_gemm_siiiPiPfS0_E14A_smem_ctl_seq+4824], %r1208;
	ld.global.u32 	%r1209, [%rd4+4828];
	st.shared.u32 	[_ZZ15bit_wise_gemm_siiiPiPfS0_E14A_smem_ctl_seq+4828], %r1209;
	ld.global.u32 	%r1210, [%rd4+4832];
	st.shared.u32 	[_ZZ15bit_wise_gemm_siiiPiPfS0_E14A_smem_ctl_seq+4832], %r1210;
	ld.global.u32 	%r1211, [%rd4+4836];
	st.shared.u32 	[_ZZ15bit_wise_gemm_siiiPiPfS0_E14A_smem_ctl_seq+4836], %r1211;
	ld.global.u32 	%r1212, [%rd4+4840];
	st.shared.u32 	[_ZZ15bit_wise_gemm_siiiPiPfS0_E14A_smem_ctl_seq+4840], %r1212;
	ld.global.u32 	%r1213, [%rd4+4844];
	st.shared.u32 	[_ZZ15bit_wise_gemm_siiiPiPfS0_E14A_smem_ctl_seq+4844], %r1213;
	ld.global.u32 	%r1214, [%rd4+4848];
	st.shared.u32 	[_ZZ15bit_wise_gemm_siiiPiPfS0_E14A_smem_ctl_seq+4848], %r1214;
	ld.global.u32 	%r1215, [%rd4+4852];
	st.shared.u32 	[_ZZ15bit_wise_gemm_siiiPiPfS0_E14A_smem_ctl_seq+4852], %r1215;
	ld.global.u32 	%r1216, [%rd4+4856];
	st.shared.u32 	[_ZZ15bit_wise_gemm_siiiPiPfS0_E14A_smem_ctl_seq+4856], %r1216;
	ld.global.u32 	%r1217, [%rd4+4860];
	st.shared.u32 	[_ZZ15bit_wise_gemm_siiiPiPfS0_E14A_smem_ctl_seq+4860], %r1217;
	ld.global.u32 	%r1218, [%rd4+4864];
	st.shared.u32 	[_ZZ15bit_wise_gemm_siiiPiPfS0_E14A_smem_ctl_seq+4864], %r1218;
	ld.global.u32 	%r1219, [%rd4+4868];
	st.shared.u32 	[_ZZ15bit_wise_gemm_siiiPiPfS0_E14A_smem_ctl_seq+4868], %r1219;
	ld.global.u32 	%r1220, [%rd4+4872];
	st.shared.u32 	[_ZZ15bit_wise_gemm_siiiPiPfS0_E14A_smem_ctl_seq+4872], %r1220;
	ld.global.u32 	%r1221, [%rd4+4876];
	st.shared.u32 	[_ZZ15bit_wise_gemm_siiiPiPfS0_E14A_smem_ctl_seq+4876], %r1221;
	ld.global.u32 	%r1222, [%rd4+4880];
	st.shared.u32 	[_ZZ15bit_wise_gemm_siiiPiPfS0_E14A_smem_ctl_seq+4880], %r1222;
	ld.global.u32 	%r1223, [%rd4+4884];
	st.shared.u32 	[_ZZ15bit_wise_gemm_siiiPiPfS0_E14A_smem_ctl_seq+4884], %r1223;
	ld.global.u32 	%r1224, [%rd4+4888];
	st.shared.u32 	[_ZZ15bit_wise_gemm_siiiPiPfS0_E14A_smem_ctl_seq+4888], %r1224;
	ld.global.u32 	%r1225, [%rd4+4892];
	st.shared.u32 	[_ZZ15bit_wise_gemm_siiiPiPfS0_E14A_smem_ctl_seq+4892], %r1225;
	ld.global.u32 	%r1226, [%rd4+4896];
	st.shared.u32 	[_ZZ15bit_wise_gemm_siiiPiPfS0_E14A_smem_ctl_seq+4896], %r1226;
	ld.global.u32 	%r1227, [%rd4+4900];
	st.shared.u32 	[_ZZ15bit_wise_gemm_siiiPiPfS0_E14A_smem_ctl_seq+4900], %r1227;
	ld.global.u32 	%r1228, [%rd4+4904];
	st.shared.u32 	[_ZZ15bit_wise_gemm_siiiPiPfS0_E14A_smem_ctl_seq+4904], %r1228;
	ld.global.u32 	%r1229, [%rd4+4908];
	st.shared.u32 	[_ZZ15bit_wise_gemm_siiiPiPfS0_E14A_smem_ctl_seq+4908], %r1229;
	ld.global.u32 	%r1230, [%rd4+4912];
	st.shared.u32 	[_ZZ15bit_wise_gemm_siiiPiPfS0_E14A_smem_ctl_seq+4912], %r1230;
	ld.global.u32 	%r1231, [%rd4+4916];
	st.shared.u32 	[_ZZ15bit_wise_gemm_siiiPiPfS0_E14A_smem_ctl_seq+4916], %r1231;
	ld.global.u32 	%r1232, [%rd4+4920];
	st.shared.u32 	[_ZZ15bit_wise_gemm_siiiPiPfS0_E14A_smem_ctl_seq+4920], %r1232;
	ld.global.u32 	%r1233, [%rd4+4924];
	st.shared.u32 	[_ZZ15bit_wise_gemm_siiiPiPfS0_E14A_smem_ctl_seq+4924], %r1233;
	ld.global.u32 	%r1234, [%rd4+4928];
	st.shared.u32 	[_ZZ15bit_wise_gemm_siiiPiPfS0_E14A_smem_ctl_seq+4928], %r1234;
	ld.global.u32 	%r1235, [%rd4+4932];
	st.shared.u32 	[_ZZ15bit_wise_gemm_siiiPiPfS0_E14A_smem_ctl_seq+4932], %r1235;
	ld.global.u32 	%r1236, [%rd4+4936];
	st.shared.u32 	[_ZZ15bit_wise_gemm_siiiPiPfS0_E14A_smem_ctl_seq+4936], %r1236;
	ld.global.u32 	%r1237, [%rd4+4940];
	st.shared.u32 	[_ZZ15bit_wise_gemm_siiiPiPfS0_E14A_smem_ctl_seq+4940], %r1237;
	ld.global.u32 	%r1238, [%rd4+4944];
	st.shared.u32 	[_ZZ15bit_wise_gemm_siiiPiPfS0_E14A_smem_ctl_seq+4944], %r1238;
	ld.global.u32 	%r1239, [%rd4+4948];
	st.shared.u32 	[_ZZ15bit_wise_gemm_siiiPiPfS0_E14A_smem_ctl_seq+4948], %r1239;
	ld.global.u32 	%r1240, [%rd4+4952];
	st.shared.u32 	[_ZZ15bit_wise_gemm_siiiPiPfS0_E14A_smem_ctl_seq+4952], %r1240;
	ld.global.u32 	%r1241, [%rd4+4956];
	st.shared.u32 	[_ZZ15bit_wise_gemm_siiiPiPfS0_E14A_smem_ctl_seq+4956], %r1241;
	ld.global.u32 	%r1242, [%rd4+4960];
	st.shared.u32 	[_ZZ15bit_wise_gemm_siiiPiPfS0_E14A_smem_ctl_seq+4960], %r1242;
	ld.global.u32 	%r1243, [%rd4+4964];
	st.shared.u32 	[_ZZ15bit_wise_gemm_siiiPiPfS0_E14A_smem_ctl_seq+4964], %r1243;
	ld.global.u32 	%r1244, [%rd4+4968];
	st.shared.u32 	[_ZZ15bit_wise_gemm_siiiPiPfS0_E14A_smem_ctl_seq+4968], %r1244;
	ld.global.u32 	%r1245, [%rd4+4972];
	st.shared.u32 	[_ZZ15bit_wise_gemm_siiiPiPfS0_E14A_smem_ctl_seq+4972], %r1245;
	ld.global.u32 	%r1246, [%rd4+4976];
	st.shared.u32 	[_ZZ15bit_wise_gemm_siiiPiPfS0_E14A_smem_ctl_seq+4976], %r1246;
	ld.global.u32 	%r1247, [%rd4+4980];
	st.shared.u32 	[_ZZ15bit_wise_gemm_siiiPiPfS0_E14A_smem_ctl_seq+4980], %r1247;
	ld.global.u32 	%r1248, [%rd4+4984];
	st.shared.u32 	[_ZZ15bit_wise_gemm_siiiPiPfS0_E14A_smem_ctl_seq+4984], %r1248;
	ld.global.u32 	%r1249, [%rd4+4988];
	st.shared.u32 	[_ZZ15bit_wise_gemm_siiiPiPfS0_E14A_smem_ctl_seq+4988], %r1249;
	ld.global.u32 	%r1250, [%rd4+4992];
	st.shared.u32 	[_ZZ15bit_wise_gemm_siiiPiPfS0_E14A_smem_ctl_seq+4992], %r1250;
	ld.global.u32 	%r1251, [%rd4+4996];
	st.shared.u32 	[_ZZ15bit_wise_gemm_siiiPiPfS0_E14A_smem_ctl_seq+4996], %r1251;
	ld.global.u32 	%r1252, [%rd4+5000];
	st.shared.u32 	[_ZZ15bit_wise_gemm_siiiPiPfS0_E14A_smem_ctl_seq+5000], %r1252;
	ld.global.u32 	%r1253, [%rd4+5004];
	st.shared.u32 	[_ZZ15bit_wise_gemm_siiiPiPfS0_E14A_smem_ctl_seq+5004], %r1253;
	ld.global.u32 	%r1254, [%rd4+5008];
	st.shared.u32 	[_ZZ15bit_wise_gemm_siiiPiPfS0_E14A_smem_ctl_seq+5008], %r1254;
	ld.global.u32 	%r1255, [%rd4+5012];
	st.shared.u32 	[_ZZ15bit_wise_gemm_siiiPiPfS0_E14A_smem_ctl_seq+5012], %r1255;
	ld.global.u32 	%r1256, [%rd4+5016];
	st.shared.u32 	[_ZZ15bit_wise_gemm_siiiPiPfS0_E14A_smem_ctl_seq+5016], %r1256;
	ld.global.u32 	%r1257, [%rd4+5020];
	st.shared.u32 	[_ZZ15bit_wise_gemm_siiiPiPfS0_E14A_smem_ctl_seq+5020], %r1257;
	ld.global.u32 	%r1258, [%rd4+5024];
	st.shared.u32 	[_ZZ15bit_wise_gemm_siiiPiPfS0_E14A_smem_ctl_seq+5024], %r1258;
	ld.global.u32 	%r1259, [%rd4+5028];
	st.shared.u32 	[_ZZ15bit_wise_gemm_siiiPiPfS0_E14A_smem_ctl_seq+5028], %r1259;
	ld.global.u32 	%r1260, [%rd4+5032];
	st.shared.u32 	[_ZZ15bit_wise_gemm_siiiPiPfS0_E14A_smem_ctl_seq+5032], %r1260;
	ld.global.u32 	%r1261, [%rd4+5036];
	st.shared.u32 	[_ZZ15bit_wise_gemm_siiiPiPfS0_E14A_smem_ctl_seq+5036], %r1261;
	ld.global.u32 	%r1262, [%rd4+5040];
	st.shared.u32 	[_ZZ15bit_wise_gemm_siiiPiPfS0_E14A_smem_ctl_seq+5040], %r1262;
	ld.global.u32 	%r1263, [%rd4+5044];
	st.shared.u32 	[_ZZ15bit_wise_gemm_siiiPiPfS0_E14A_smem_ctl_seq+5044], %r1263;
	ld.global.u32 	%r1264, [%rd4+5048];
	st.shared.u32 	[_ZZ15bit_wise_gemm_siiiPiPfS0_E14A_smem_ctl_seq+5048], %r1264;
	ld.global.u32 	%r1265, [%rd4+5052];
	st.shared.u32 	[_ZZ15bit_wise_gemm_siiiPiPfS0_E14A_smem_ctl_seq+5052], %r1265;
	ld.global.u32 	%r1266, [%rd4+5056];
	st.shared.u32 	[_ZZ15bit_wise_gemm_siiiPiPfS0_E14A_smem_ctl_seq+5056], %r1266;
	ld.global.u32 	%r1267, [%rd4+5060];
	st.shared.u32 	[_ZZ15bit_wise_gemm_siiiPiPfS0_E14A_smem_ctl_seq+5060], %r1267;
	ld.global.u32 	%r1268, [%rd4+5064];
	st.shared.u32 	[_ZZ15bit_wise_gemm_siiiPiPfS0_E14A_smem_ctl_seq+5064], %r1268;
	ld.global.u32 	%r1269, [%rd4+5068];
	st.shared.u32 	[_ZZ15bit_wise_gemm_siiiPiPfS0_E14A_smem_ctl_seq+5068], %r1269;
	ld.global.u32 	%r1270, [%rd4+5072];
	st.shared.u32 	[_ZZ15bit_wise_gemm_siiiPiPfS0_E14A_smem_ctl_seq+5072], %r1270;
	ld.global.u32 	%r1271, [%rd4+5076];
	st.shared.u32 	[_ZZ15bit_wise_gemm_siiiPiPfS0_E14A_smem_ctl_seq+5076], %r1271;
	ld.global.u32 	%r1272, [%rd4+5080];
	st.shared.u32 	[_ZZ15bit_wise_gemm_siiiPiPfS0_E14A_smem_ctl_seq+5080], %r1272;
	ld.global.u32 	%r1273, [%rd4+5084];
	st.shared.u32 	[_ZZ15bit_wise_gemm_siiiPiPfS0_E14A_smem_ctl_seq+5084], %r1273;
	ld.global.u32 	%r1274, [%rd4+5088];
	st.shared.u32 	[_ZZ15bit_wise_gemm_siiiPiPfS0_E14A_smem_ctl_seq+5088], %r1274;
	ld.global.u32 	%r1275, [%rd4+5092];
	st.shared.u32 	[_ZZ15bit_wise_gemm_siiiPiPfS0_E14A_smem_ctl_seq+5092], %r1275;
	ld.global.u32 	%r1276, [%rd4+5096];
	st.shared.u32 	[_ZZ15bit_wise_gemm_siiiPiPfS0_E14A_smem_ctl_seq+5096], %r1276;
	ld.global.u32 	%r1277, [%rd4+5100];
	st.shared.u32 	[_ZZ15bit_wise_gemm_siiiPiPfS0_E14A_smem_ctl_seq+5100], %r1277;
	ld.global.u32 	%r1278, [%rd4+5104];
	st.shared.u32 	[_ZZ15bit_wise_gemm_siiiPiPfS0_E14A_smem_ctl_seq+5104], %r1278;
	ld.global.u32 	%r1279, [%rd4+5108];
	st.shared.u32 	[_ZZ15bit_wise_gemm_siiiPiPfS0_E14A_smem_ctl_seq+5108], %r1279;
	ld.global.u32 	%r1280, [%rd4+5112];
	st.shared.u32 	[_ZZ15bit_wise_gemm_siiiPiPfS0_E14A_smem_ctl_seq+5112], %r1280;
	ld.global.u32 	%r1281, [%rd4+5116];
	st.shared.u32 	[_ZZ15bit_wise_gemm_siiiPiPfS0_E14A_smem_ctl_seq+5116], %r1281;
	ld.global.u32 	%r1282, [%rd4+5120];
	st.shared.u32 	[_ZZ15bit_wise_gemm_siiiPiPfS0_E14A_smem_ctl_seq+5120], %r1282;
	ld.global.u32 	%r1283, [%rd4+5124];
	st.shared.u32 	[_ZZ15bit_wise_gemm_siiiPiPfS0_E14A_smem_ctl_seq+5124], %r1283;
	ld.global.u32 	%r1284, [%rd4+5128];
	st.shared.u32 	[_ZZ15bit_wise_gemm_siiiPiPfS0_E14A_smem_ctl_seq+5128], %r1284;
	ld.global.u32 	%r1285, [%rd4+5132];
	st.shared.u32 	[_ZZ15bit_wise_gemm_siiiPiPfS0_E14A_smem_ctl_seq+5132], %r1285;
	ld.global.u32 	%r1286, [%rd4+5136];
	st.shared.u32 	[_ZZ15bit_wise_gemm_siiiPiPfS0_E14A_smem_ctl_seq+5136], %r1286;
	ld.global.u32 	%r1287, [%rd4+5140];
	st.shared.u32 	[_ZZ15bit_wise_gemm_siiiPiPfS0_E14A_smem_ctl_seq+5140], %r1287;
	ld.global.u32 	%r1288, [%rd4+5144];
	st.shared.u32 	[_ZZ15bit_wise_gemm_siiiPiPfS0_E14A_smem_ctl_seq+5144], %r1288;
	ld.global.u32 	%r1289, [%rd4+5148];
	st.shared.u32 	[_ZZ15bit_wise_gemm_siiiPiPfS0_E14A_smem_ctl_seq+5148], %r1289;
	ld.global.u32 	%r1290, [%rd4+5152];
	st.shared.u32 	[_ZZ15bit_wise_gemm_siiiPiPfS0_E14A_smem_ctl_seq+5152], %r1290;
	ld.global.u32 	%r1291, [%rd4+5156];
	st.shared.u32 	[_ZZ15bit_wise_gemm_siiiPiPfS0_E14A_smem_ctl_seq+5156], %r1291;
	ld.global.u32 	%r1292, [%rd4+5160];
	st.shared.u32 	[_ZZ15bit_wise_gemm_siiiPiPfS0_E14A_smem_ctl_seq+5160], %r1292;
	ld.global.u32 	%r1293, [%rd4+5164];
	st.shared.u32 	[_ZZ15bit_wise_gemm_siiiPiPfS0_E14A_smem_ctl_seq+5164], %r1293;
	ld.global.u32 	%r1294, [%rd4+5168];
	st.shared.u32 	[_ZZ15bit_wise_gemm_siiiPiPfS0_E14A_smem_ctl_seq+5168], %r1294;
	ld.global.u32 	%r1295, [%rd4+5172];
	st.shared.u32 	[_ZZ15bit_wise_gemm_siiiPiPfS0_E14A_smem_ctl_seq+5172], %r1295;
	ld.global.u32 	%r1296, [%rd4+5176];
	st.shared.u32 	[_ZZ15bit_wise_gemm_siiiPiPfS0_E14A_smem_ctl_seq+5176], %r1296;
	ld.global.u32 	%r1297, [%rd4+5180];
	st.shared.u32 	[_ZZ15bit_wise_gemm_siiiPiPfS0_E14A_smem_ctl_seq+5180], %r1297;
	ld.global.u32 	%r1298, [%rd4+5184];
	st.shared.u32 	[_ZZ15bit_wise_gemm_siiiPiPfS0_E14A_smem_ctl_seq+5184], %r1298;
	ld.global.u32 	%r1299, [%rd4+5188];
	st.shared.u32 	[_ZZ15bit_wise_gemm_siiiPiPfS0_E14A_smem_ctl_seq+5188], %r1299;
	ld.global.u32 	%r1300, [%rd4+5192];
	st.shared.u32 	[_ZZ15bit_wise_gemm_siiiPiPfS0_E14A_smem_ctl_seq+5192], %r1300;
	ld.global.u32 	%r1301, [%rd4+5196];
	st.shared.u32 	[_ZZ15bit_wise_gemm_siiiPiPfS0_E14A_smem_ctl_seq+5196], %r1301;
	ld.global.u32 	%r1302, [%rd4+5200];
	st.shared.u32 	[_ZZ15bit_wise_gemm_siiiPiPfS0_E14A_smem_ctl_seq+5200], %r1302;
	ld.global.u32 	%r1303, [%rd4+5204];
	st.shared.u32 	[_ZZ15bit_wise_gemm_siiiPiPfS0_E14A_smem_ctl_seq+5204], %r1303;
	ld.global.u32 	%r1304, [%rd4+5208];
	st.shared.u32 	[_ZZ15bit_wise_gemm_siiiPiPfS0_E14A_smem_ctl_seq+5208], %r1304;
	ld.global.u32 	%r1305, [%rd4+5212];
	st.shared.u32 	[_ZZ15bit_wise_gemm_siiiPiPfS0_E14A_smem_ctl_seq+5212], %r1305;
	ld.global.u32 	%r1306, [%rd4+5216];
	st.shared.u32 	[_ZZ15bit_wise_gemm_siiiPiPfS0_E14A_smem_ctl_seq+5216], %r1306;
	ld.global.u32 	%r1307, [%rd4+5220];
	st.shared.u32 	[_ZZ15bit_wise_gemm_siiiPiPfS0_E14A_smem_ctl_seq+5220], %r1307;
	ld.global.u32 	%r1308, [%rd4+5224];
	st.shared.u32 	[_ZZ15bit_wise_gemm_siiiPiPfS0_E14A_smem_ctl_seq+5224], %r1308;
	ld.global.u32 	%r1309, [%rd4+5228];
	st.shared.u32 	[_ZZ15bit_wise_gemm_siiiPiPfS0_E14A_smem_ctl_seq+5228], %r1309;
	ld.global.u32 	%r1310, [%rd4+5232];
	st.shared.u32 	[_ZZ15bit_wise_gemm_siiiPiPfS0_E14A_smem_ctl_seq+5232], %r1310;
	ld.global.u32 	%r1311, [%rd4+5236];
	st.shared.u32 	[_ZZ15bit_wise_gemm_siiiPiPfS0_E14A_smem_ctl_seq+5236], %r1311;
	ld.global.u32 	%r1312, [%rd4+5240];
	st.shared.u32 	[_ZZ15bit_wise_gemm_siiiPiPfS0_E14A_smem_ctl_seq+5240], %r1312;
	ld.global.u32 	%r1313, [%rd4+5244];
	st.shared.u32 	[_ZZ15bit_wise_gemm_siiiPiPfS0_E14A_smem_ctl_seq+5244], %r1313;
	ld.global.u32 	%r1314, [%rd4+5248];
	st.shared.u32 	[_ZZ15bit_wise_gemm_siiiPiPfS0_E14A_smem_ctl_seq+5248], %r1314;
	ld.global.u32 	%r1315, [%rd4+5252];
	st.shared.u32 	[_ZZ15bit_wise_gemm_siiiPiPfS0_E14A_smem_ctl_seq+5252], %r1315;
	ld.global.u32 	%r1316, [%rd4+5256];
	st.shared.u32 	[_ZZ15bit_wise_gemm_siiiPiPfS0_E14A_smem_ctl_seq+5256], %r1316;
	ld.global.u32 	%r1317, [%rd4+5260];
	st.shared.u32 	[_ZZ15bit_wise_gemm_siiiPiPfS0_E14A_smem_ctl_seq+5260], %r1317;
	ld.global.u32 	%r1318, [%rd4+5264];
	st.shared.u32 	[_ZZ15bit_wise_gemm_siiiPiPfS0_E14A_smem_ctl_seq+5264], %r1318;
	ld.global.u32 	%r1319, [%rd4+5268];
	st.shared.u32 	[_ZZ15bit_wise_gemm_siiiPiPfS0_E14A_smem_ctl_seq+5268], %r1319;
	ld.global.u32 	%r1320, [%rd4+5272];
	st.shared.u32 	[_ZZ15bit_wise_gemm_siiiPiPfS0_E14A_smem_ctl_seq+5272], %r1320;
	ld.global.u32 	%r1321, [%rd4+5276];
	st.shared.u32 	[_ZZ15bit_wise_gemm_siiiPiPfS0_E14A_smem_ctl_seq+5276], %r1321;
	ld.global.u32 	%r1322, [%rd4+5280];
	st.shared.u32 	[_ZZ15bit_wise_gemm_siiiPiPfS0_E14A_smem_ctl_seq+5280], %r1322;
	ld.global.u32 	%r1323, [%rd4+5284];
	st.shared.u32 	[_ZZ15bit_wise_gemm_siiiPiPfS0_E14A_smem_ctl_seq+5284], %r1323;
	ld.global.u32 	%r1324, [%rd4+5288];
	st.shared.u32 	[_ZZ15bit_wise_gemm_siiiPiPfS0_E14A_smem_ctl_seq+5288], %r1324;
	ld.global.u32 	%r1325, [%rd4+5292];
	st.shared.u32 	[_ZZ15bit_wise_gemm_siiiPiPfS0_E14A_smem_ctl_seq+5292], %r1325;
	ld.global.u32 	%r1326, [%rd4+5296];
	st.shared.u32 	[_ZZ15bit_wise_gemm_siiiPiPfS0_E14A_smem_ctl_seq+5296], %r1326;
	ld.global.u32 	%r1327, [%rd4+5300];
	st.shared.u32 	[_ZZ15bit_wise_gemm_siiiPiPfS0_E14A_smem_ctl_seq+5300], %r1327;
	ld.global.u32 	%r1328, [%rd4+5304];
	st.shared.u32 	[_ZZ15bit_wise_gemm_siiiPiPfS0_E14A_smem_ctl_seq+5304], %r1328;
	ld.global.u32 	%r1329, [%rd4+5308];
	st.shared.u32 	[_ZZ15bit_wise_gemm_siiiPiPfS0_E14A_smem_ctl_seq+5308], %r1329;
	ld.global.u32 	%r1330, [%rd4+5312];
	st.shared.u32 	[_ZZ15bit_wise_gemm_siiiPiPfS0_E14A_smem_ctl_seq+5312], %r1330;
	ld.global.u32 	%r1331, [%rd4+5316];
	st.shared.u32 	[_ZZ15bit_wise_gemm_siiiPiPfS0_E14A_smem_ctl_seq+5316], %r1331;
	ld.global.u32 	%r1332, [%rd4+5320];
	st.shared.u32 	[_ZZ15bit_wise_gemm_siiiPiPfS0_E14A_smem_ctl_seq+5320], %r1332;
	ld.global.u32 	%r1333, [%rd4+5324];
	st.shared.u32 	[_ZZ15bit_wise_gemm_siiiPiPfS0_E14A_smem_ctl_seq+5324], %r1333;
	ld.global.u32 	%r1334, [%rd4+5328];
	st.shared.u32 	[_ZZ15bit_wise_gemm_siiiPiPfS0_E14A_smem_ctl_seq+5328], %r1334;
	ld.global.u32 	%r1335, [%rd4+5332];
	st.shared.u32 	[_ZZ15bit_wise_gemm_siiiPiPfS0_E14A_smem_ctl_seq+5332], %r1335;
	ld.global.u32 	%r1336, [%rd4+5336];
	st.shared.u32 	[_ZZ15bit_wise_gemm_siiiPiPfS0_E14A_smem_ctl_seq+5336], %r1336;
	ld.global.u32 	%r1337, [%rd4+5340];
	st.shared.u32 	[_ZZ15bit_wise_gemm_siiiPiPfS0_E14A_smem_ctl_seq+5340], %r1337;
	ld.global.u32 	%r1338, [%rd4+5344];
	st.shared.u32 	[_ZZ15bit_wise_gemm_siiiPiPfS0_E14A_smem_ctl_seq+5344], %r1338;
	ld.global.u32 	%r1339, [%rd4+5348];
	st.shared.u32 	[_ZZ15bit_wise_gemm_siiiPiPfS0_E14A_smem_ctl_seq+5348], %r1339;
	ld.global.u32 	%r1340, [%rd4+5352];
	st.shared.u32 	[_ZZ15bit_wise_gemm_siiiPiPfS0_E14A_smem_ctl_seq+5352], %r1340;
	ld.global.u32 	%r1341, [%rd4+5356];
	st.shared.u32 	[_ZZ15bit_wise_gemm_siiiPiPfS0_E14A_smem_ctl_seq+5356], %r1341;
	ld.global.u32 	%r1342, [%rd4+5360];
	st.shared.u32 	[_ZZ15bit_wise_gemm_siiiPiPfS0_E14A_smem_ctl_seq+5360], %r1342;
	ld.global.u32 	%r1343, [%rd4+5364];
	st.shared.u32 	[_ZZ15bit_wise_gemm_siiiPiPfS0_E14A_smem_ctl_seq+5364], %r1343;
	ld.global.u32 	%r1344, [%rd4+5368];
	st.shared.u32 	[_ZZ15bit_wise_gemm_siiiPiPfS0_E14A_smem_ctl_seq+5368], %r1344;
	ld.global.u32 	%r1345, [%rd4+5372];
	st.shared.u32 	[_ZZ15bit_wise_gemm_siiiPiPfS0_E14A_smem_ctl_seq+5372], %r1345;
	ld.global.u32 	%r1346, [%rd4+5376];
	st.shared.u32 	[_ZZ15bit_wise_gemm_siiiPiPfS0_E14A_smem_ctl_seq+5376], %r1346;
	ld.global.u32 	%r1347, [%rd4+5380];
	st.shared.u32 	[_ZZ15bit_wise_gemm_siiiPiPfS0_E14A_smem_ctl_seq+5380], %r1347;
	ld.global.u32 	%r1348, [%rd4+5384];
	st.shared.u32 	[_ZZ15bit_wise_gemm_siiiPiPfS0_E14A_smem_ctl_seq+5384], %r1348;
	ld.global.u32 	%r1349, [%rd4+5388];
	st.shared.u32 	[_ZZ15bit_wise_gemm_siiiPiPfS0_E14A_smem_ctl_seq+5388], %r1349;
	ld.global.u32 	%r1350, [%rd4+5392];
	st.shared.u32 	[_ZZ15bit_wise_gemm_siiiPiPfS0_E14A_smem_ctl_seq+5392], %r1350;
	ld.global.u32 	%r1351, [%rd4+5396];
	st.shared.u32 	[_ZZ15bit_wise_gemm_siiiPiPfS0_E14A_smem_ctl_seq+5396], %r1351;
	ld.global.u32 	%r1352, [%rd4+5400];
	st.shared.u32 	[_ZZ15bit_wise_gemm_siiiPiPfS0_E14A_smem_ctl_seq+5400], %r1352;
	ld.global.u32 	%r1353, [%rd4+5404];
	st.shared.u32 	[_ZZ15bit_wise_gemm_siiiPiPfS0_E14A_smem_ctl_seq+5404], %r1353;
	ld.global.u32 	%r1354, [%rd4+5408];
	st.shared.u32 	[_ZZ15bit_wise_gemm_siiiPiPfS0_E14A_smem_ctl_seq+5408], %r1354;
	ld.global.u32 	%r1355, [%rd4+5412];
	st.shared.u32 	[_ZZ15bit_wise_gemm_siiiPiPfS0_E14A_smem_ctl_seq+5412], %r1355;
	ld.global.u32 	%r1356, [%rd4+5416];
	st.shared.u32 	[_ZZ15bit_wise_gemm_siiiPiPfS0_E14A_smem_ctl_seq+5416], %r1356;
	ld.global.u32 	%r1357, [%rd4+5420];
	st.shared.u32 	[_ZZ15bit_wise_gemm_siiiPiPfS0_E14A_smem_ctl_seq+5420], %r1357;
	ld.global.u32 	%r1358, [%rd4+5424];
	st.shared.u32 	[_ZZ15bit_wise_gemm_siiiPiPfS0_E14A_smem_ctl_seq+5424], %r1358;
	ld.global.u32 	%r1359, [%rd4+5428];
	st.shared.u32 	[_ZZ15bit_wise_gemm_siiiPiPfS0_E14A_smem_ctl_seq+5428], %r1359;
	ld.global.u32 	%r1360, [%rd4+5432];
	st.shared.u32 	[_ZZ15bit_wise_gemm_siiiPiPfS0_E14A_smem_ctl_seq+5432], %r1360;
	ld.global.u32 	%r1361, [%rd4+5436];
	st.shared.u32 	[_ZZ15bit_wise_gemm_siiiPiPfS0_E14A_smem_ctl_seq+5436], %r1361;
	ld.global.u32 	%r1362, [%rd4+5440];
	st.shared.u32 	[_ZZ15bit_wise_gemm_siiiPiPfS0_E14A_smem_ctl_seq+5440], %r1362;
	ld.global.u32 	%r1363, [%rd4+5444];
	st.shared.u32 	[_ZZ15bit_wise_gemm_siiiPiPfS0_E14A_smem_ctl_seq+5444], %r1363;
	ld.global.u32 	%r1364, [%rd4+5448];
	st.shared.u32 	[_ZZ15bit_wise_gemm_siiiPiPfS0_E14A_smem_ctl_seq+5448], %r1364;
	ld.global.u32 	%r1365, [%rd4+5452];
	st.shared.u32 	[_ZZ15bit_wise_gemm_siiiPiPfS0_E14A_smem_ctl_seq+5452], %r1365;
	ld.global.u32 	%r1366, [%rd4+5456];
	st.shared.u32 	[_ZZ15bit_wise_gemm_siiiPiPfS0_E14A_smem_ctl_seq+5456], %r1366;
	ld.global.u32 	%r1367, [%rd4+5460];
	st.shared.u32 	[_ZZ15bit_wise_gemm_siiiPiPfS0_E14A_smem_ctl_seq+5460], %r1367;
	ld.global.u32 	%r1368, [%rd4+5464];
	st.shared.u32 	[_ZZ15bit_wise_gemm_siiiPiPfS0_E14A_smem_ctl_seq+5464], %r1368;
	ld.global.u32 	%r1369, [%rd4+5468];
	st.shared.u32 	[_ZZ15bit_wise_gemm_siiiPiPfS0_E14A_smem_ctl_seq+5468], %r1369;
	ld.global.u32 	%r1370, [%rd4+5472];
	st.shared.u32 	[_ZZ15bit_wise_gemm_siiiPiPfS0_E14A_smem_ctl_seq+5472], %r1370;
	ld.global.u32 	%r1371, [%rd4+5476];
	st.shared.u32 	[_ZZ15bit_wise_gemm_siiiPiPfS0_E14A_smem_ctl_seq+5476], %r1371;
	ld.global.u32 	%r1372, [%rd4+5480];
	st.shared.u32 	[_ZZ15bit_wise_gemm_siiiPiPfS0_E14A_smem_ctl_seq+5480], %r1372;
	ld.global.u32 	%r1373, [%rd4+5484];
	st.shared.u32 	[_ZZ15bit_wise_gemm_siiiPiPfS0_E14A_smem_ctl_seq+5484], %r1373;
	ld.global.u32 	%r1374, [%rd4+5488];
	st.shared.u32 	[_ZZ15bit_wise_gemm_siiiPiPfS0_E14A_smem_ctl_seq+5488], %r1374;
	ld.global.u32 	%r1375, [%rd4+5492];
	st.shared.u32 	[_ZZ15bit_wise_gemm_siiiPiPfS0_E14A_smem_ctl_seq+5492], %r1375;
	ld.global.u32 	%r1376, [%rd4+5496];
	st.shared.u32 	[_ZZ15bit_wise_gemm_siiiPiPfS0_E14A_smem_ctl_seq+5496], %r1376;
	ld.global.u32 	%r1377, [%rd4+5500];
	st.shared.u32 	[_ZZ15bit_wise_gemm_siiiPiPfS0_E14A_smem_ctl_seq+5500], %r1377;
	ld.global.u32 	%r1378, [%rd4+5504];
	st.shared.u32 	[_ZZ15bit_wise_gemm_siiiPiPfS0_E14A_smem_ctl_seq+5504], %r1378;
	ld.global.u32 	%r1379, [%rd4+5508];
	st.shared.u32 	[_ZZ15bit_wise_gemm_siiiPiPfS0_E14A_smem_ctl_seq+5508], %r1379;
	ld.global.u32 	%r1380, [%rd4+5512];
	st.shared.u32 	[_ZZ15bit_wise_gemm_siiiPiPfS0_E14A_smem_ctl_seq+5512], %r1380;
	ld.global.u32 	%r1381, [%rd4+5516];
	st.shared.u32 	[_ZZ15bit_wise_gemm_siiiPiPfS0_E14A_smem_ctl_seq+5516], %r1381;
	ld.global.u32 	%r1382, [%rd4+5520];
	st.shared.u32 	[_ZZ15bit_wise_gemm_siiiPiPfS0_E14A_smem_ctl_seq+5520], %r1382;
	ld.global.u32 	%r1383, [%rd4+5524];
	st.shared.u32 	[_ZZ15bit_wise_gemm_siiiPiPfS0_E14A_smem_ctl_seq+5524], %r1383;
	ld.global.u32 	%r1384, [%rd4+5528];
	st.shared.u32 	[_ZZ15bit_wise_gemm_siiiPiPfS0_E14A_smem_ctl_seq+5528], %r1384;
	ld.global.u32 	%r1385, [%rd4+5532];
	st.shared.u32 	[_ZZ15bit_wise_gemm_siiiPiPfS0_E14A_smem_ctl_seq+5532], %r1385;
	ld.global.u32 	%r1386, [%rd4+5536];
	st.shared.u32 	[_ZZ15bit_wise_gemm_siiiPiPfS0_E14A_smem_ctl_seq+5536], %r1386;
	ld.global.u32 	%r1387, [%rd4+5540];
	st.shared.u32 	[_ZZ15bit_wise_gemm_siiiPiPfS0_E14A_smem_ctl_seq+5540], %r1387;
	ld.global.u32 	%r1388, [%rd4+5544];
	st.shared.u32 	[_ZZ15bit_wise_gemm_siiiPiPfS0_E14A_smem_ctl_seq+5544], %r1388;
	ld.global.u32 	%r1389, [%rd4+5548];
	st.shared.u32 	[_ZZ15bit_wise_gemm_siiiPiPfS0_E14A_smem_ctl_seq+5548], %r1389;
	ld.global.u32 	%r1390, [%rd4+5552];
	st.shared.u32 	[_ZZ15bit_wise_gemm_siiiPiPfS0_E14A_smem_ctl_seq+5552], %r1390;
	ld.global.u32 	%r1391, [%rd4+5556];
	st.shared.u32 	[_ZZ15bit_wise_gemm_siiiPiPfS0_E14A_smem_ctl_seq+5556], %r1391;
	ld.global.u32 	%r1392, [%rd4+5560];
	st.shared.u32 	[_ZZ15bit_wise_gemm_siiiPiPfS0_E14A_smem_ctl_seq+5560], %r1392;
	ld.global.u32 	%r1393, [%rd4+5564];
	st.shared.u32 	[_ZZ15bit_wise_gemm_siiiPiPfS0_E14A_smem_ctl_seq+5564], %r1393;
	ld.global.u32 	%r1394, [%rd4+5568];
	st.shared.u32 	[_ZZ15bit_wise_gemm_siiiPiPfS0_E14A_smem_ctl_seq+5568], %r1394;
	ld.global.u32 	%r1395, [%rd4+5572];
	st.shared.u32 	[_ZZ15bit_wise_gemm_siiiPiPfS0_E14A_smem_ctl_seq+5572], %r1395;
	ld.global.u32 	%r1396, [%rd4+5576];
	st.shared.u32 	[_ZZ15bit_wise_gemm_siiiPiPfS0_E14A_smem_ctl_seq+5576], %r1396;
	ld.global.u32 	%r1397, [%rd4+5580];
	st.shared.u32 	[_ZZ15bit_wise_gemm_siiiPiPfS0_E14A_smem_ctl_seq+5580], %r1397;
	ld.global.u32 	%r1398, [%rd4+5584];
	st.shared.u32 	[_ZZ15bit_wise_gemm_siiiPiPfS0_E14A_smem_ctl_seq+5584], %r1398;
	ld.global.u32 	%r1399, [%rd4+5588];
	st.shared.u32 	[_ZZ15bit_wise_gemm_siiiPiPfS0_E14A_smem_ctl_seq+5588], %r1399;
	ld.global.u32 	%r1400, [%rd4+5592];
	st.shared.u32 	[_ZZ15bit_wise_gemm_siiiPiPfS0_E14A_smem_ctl_seq+5592], %r1400;
	ld.global.u32 	%r1401, [%rd4+5596];
	st.shared.u32 	[_ZZ15bit_wise_gemm_siiiPiPfS0_E14A_smem_ctl_seq+5596], %r1401;
	ld.global.u32 	%r1402, [%rd4+5600];
	st.shared.u32 	[_ZZ15bit_wise_gemm_siiiPiPfS0_E14A_smem_ctl_seq+5600], %r1402;
	ld.global.u32 	%r1403, [%rd4+5604];
	st.shared.u32 	[_ZZ15bit_wise_gemm_siiiPiPfS0_E14A_smem_ctl_seq+5604], %r1403;
	ld.global.u32 	%r1404, [%rd4+5608];
	st.shared.u32 	[_ZZ15bit_wise_gemm_siiiPiPfS0_E14A_smem_ctl_seq+5608], %r1404;
	ld.global.u32 	%r1405, [%rd4+5612];
	st.shared.u32 	[_ZZ15bit_wise_gemm_siiiPiPfS0_E14A_smem_ctl_seq+5612], %r1405;
	ld.global.u32 	%r1406, [%rd4+5616];
	st.shared.u32 	[_ZZ15bit_wise_gemm_siiiPiPfS0_E14A_smem_ctl_seq+5616], %r1406;
	ld.global.u32 	%r1407, [%rd4+5620];
	st.shared.u32 	[_ZZ15bit_wise_gemm_siiiPiPfS0_E14A_smem_ctl_seq+5620], %r1407;
	ld.global.u32 	%r1408, [%rd4+5624];
	st.shared.u32 	[_ZZ15bit_wise_gemm_siiiPiPfS0_E14A_smem_ctl_seq+5624], %r1408;
	ld.global.u32 	%r1409, [%rd4+5628];
	st.shared.u32 	[_ZZ15bit_wise_gemm_siiiPiPfS0_E14A_smem_ctl_seq+5628], %r1409;
	ld.global.u32 	%r1410, [%rd4+5632];
	st.shared.u32 	[_ZZ15bit_wise_gemm_siiiPiPfS0_E14A_smem_ctl_seq+5632], %r1410;
	ld.global.u32 	%r1411, [%rd4+5636];
	st.shared.u32 	[_ZZ15bit_wise_gemm_siiiPiPfS0_E14A_smem_ctl_seq+5636], %r1411;
	ld.global.u32 	%r1412, [%rd4+5640];
	st.shared.u32 	[_ZZ15bit_wise_gemm_siiiPiPfS0_E14A_smem_ctl_seq+5640], %r1412;
	ld.global.u32 	%r1413, [%rd4+5644];
	st.shared.u32 	[_ZZ15bit_wise_gemm_siiiPiPfS0_E14A_smem_ctl_seq+5644], %r1413;
	ld.global.u32 	%r1414, [%rd4+5648];
	st.shared.u32 	[_ZZ15bit_wise_gemm_siiiPiPfS0_E14A_smem_ctl_seq+5648], %r1414;
	ld.global.u32 	%r1415, [%rd4+5652];
	st.shared.u32 	[_ZZ15bit_wise_gemm_siiiPiPfS0_E14A_smem_ctl_seq+5652], %r1415;
	ld.global.u32 	%r1416, [%rd4+5656];
	st.shared.u32 	[_ZZ15bit_wise_gemm_siiiPiPfS0_E14A_smem_ctl_seq+5656], %r1416;
	ld.global.u32 	%r1417, [%rd4+5660];
	st.shared.u32 	[_ZZ15bit_wise_gemm_siiiPiPfS0_E14A_smem_ctl_seq+5660], %r1417;
	ld.global.u32 	%r1418, [%rd4+5664];
	st.shared.u32 	[_ZZ15bit_wise_gemm_siiiPiPfS0_E14A_smem_ctl_seq+5664], %r1418;
	ld.global.u32 	%r1419, [%rd4+5668];
	st.shared.u32 	[_ZZ15bit_wise_gemm_siiiPiPfS0_E14A_smem_ctl_seq+5668], %r1419;
	ld.global.u32 	%r1420, [%rd4+5672];
	st.shared.u32 	[_ZZ15bit_wise_gemm_siiiPiPfS0_E14A_smem_ctl_seq+5672], %r1420;
	ld.global.u32 	%r1421, [%rd4+5676];
	st.shared.u32 	[_ZZ15bit_wise_gemm_siiiPiPfS0_E14A_smem_ctl_seq+5676], %r1421;
	ld.global.u32 	%r1422, [%rd4+5680];
	st.shared.u32 	[_ZZ15bit_wise_gemm_siiiPiPfS0_E14A_smem_ctl_seq+5680], %r1422;
	ld.global.u32 	%r1423, [%rd4+5684];
	st.shared.u32 	[_ZZ15bit_wise_gemm_siiiPiPfS0_E14A_smem_ctl_seq+5684], %r1423;
	ld.global.u32 	%r1424, [%rd4+5688];
	st.shared.u32 	[_ZZ15bit_wise_gemm_siiiPiPfS0_E14A_smem_ctl_seq+5688], %r1424;
	ld.global.u32 	%r1425, [%rd4+5692];
	st.shared.u32 	[_ZZ15bit_wise_gemm_siiiPiPfS0_E14A_smem_ctl_seq+5692], %r1425;
	ld.global.u32 	%r1426, [%rd4+5696];
	st.shared.u32 	[_ZZ15bit_wise_gemm_siiiPiPfS0_E14A_smem_ctl_seq+5696], %r1426;
	ld.global.u32 	%r1427, [%rd4+5700];
	st.shared.u32 	[_ZZ15bit_wise_gemm_siiiPiPfS0_E14A_smem_ctl_seq+5700], %r1427;
	ld.global.u32 	%r1428, [%rd4+5704];
	st.shared.u32 	[_ZZ15bit_wise_gemm_siiiPiPfS0_E14A_smem_ctl_seq+5704], %r1428;
	ld.global.u32 	%r1429, [%rd4+5708];
	st.shared.u32 	[_ZZ15bit_wise_gemm_siiiPiPfS0_E14A_smem_ctl_seq+5708], %r1429;
	ld.global.u32 	%r1430, [%rd4+5712];
	st.shared.u32 	[_ZZ15bit_wise_gemm_siiiPiPfS0_E14A_smem_ctl_seq+5712], %r1430;
	ld.global.u32 	%r1431, [%rd4+5716];
	st.shared.u32 	[_ZZ15bit_wise_gemm_siiiPiPfS0_E14A_smem_ctl_seq+5716], %r1431;
	ld.global.u32 	%r1432, [%rd4+5720];
	st.shared.u32 	[_ZZ15bit_wise_gemm_siiiPiPfS0_E14A_smem_ctl_seq+5720], %r1432;
	ld.global.u32 	%r1433, [%rd4+5724];
	st.shared.u32 	[_ZZ15bit_wise_gemm_siiiPiPfS0_E14A_smem_ctl_seq+5724], %r1433;
	ld.global.u32 	%r1434, [%rd4+5728];
	st.shared.u32 	[_ZZ15bit_wise_gemm_siiiPiPfS0_E14A_smem_ctl_seq+5728], %r1434;
	ld.global.u32 	%r1435, [%rd4+5732];
	st.shared.u32 	[_ZZ15bit_wise_gemm_siiiPiPfS0_E14A_smem_ctl_seq+5732], %r1435;
	ld.global.u32 	%r1436, [%rd4+5736];
	st.shared.u32 	[_ZZ15bit_wise_gemm_siiiPiPfS0_E14A_smem_ctl_seq+5736], %r1436;
	ld.global.u32 	%r1437, [%rd4+5740];
	st.shared.u32 	[_ZZ15bit_wise_gemm_siiiPiPfS0_E14A_smem_ctl_seq+5740], %r1437;
	ld.global.u32 	%r1438, [%rd4+5744];
	st.shared.u32 	[_ZZ15bit_wise_gemm_siiiPiPfS0_E14A_smem_ctl_seq+5744], %r1438;
	ld.global.u32 	%r1439, [%rd4+5748];
	st.shared.u32 	[_ZZ15bit_wise_gemm_siiiPiPfS0_E14A_smem_ctl_seq+5748], %r1439;
	ld.global.u32 	%r1440, [%rd4+5752];
	st.shared.u32 	[_ZZ15bit_wise_gemm_siiiPiPfS0_E14A_smem_ctl_seq+5752], %r1440;
	ld.global.u32 	%r1441, [%rd4+5756];
	st.shared.u32 	[_ZZ15bit_wise_gemm_siiiPiPfS0_E14A_smem_ctl_seq+5756], %r1441;
	ld.global.u32 	%r1442, [%rd4+5760];
	st.shared.u32 	[_ZZ15bit_wise_gemm_siiiPiPfS0_E14A_smem_ctl_seq+5760], %r1442;
	ld.global.u32 	%r1443, [%rd4+5764];
	st.shared.u32 	[_ZZ15bit_wise_gemm_siiiPiPfS0_E14A_smem_ctl_seq+5764], %r1443;
	ld.global.u32 	%r1444, [%rd4+5768];
	st.shared.u32 	[_ZZ15bit_wise_gemm_siiiPiPfS0_E14A_smem_ctl_seq+5768], %r1444;
	ld.global.u32 	%r1445, [%rd4+5772];
	st.shared.u32 	[_ZZ15bit_wise_gemm_siiiPiPfS0_E14A_smem_ctl_seq+5772], %r1445;
	ld.global.u32 	%r1446, [%rd4+5776];
	st.shared.u32 	[_ZZ15bit_wise_gemm_siiiPiPfS0_E14A_smem_ctl_seq+5776], %r1446;
	ld.global.u32 	%r1447, [%rd4+5780];
	st.shared.u32 	[_ZZ15bit_wise_gemm_siiiPiPfS0_E14A_smem_ctl_seq+5780], %r1447;
	ld.global.u32 	%r1448, [%rd4+5784];
	st.shared.u32 	[_ZZ15bit_wise_gemm_siiiPiPfS0_E14A_smem_ctl_seq+5784], %r1448;
	ld.global.u32 	%r1449, [%rd4+5788];
	st.shared.u32 	[_ZZ15bit_wise_gemm_siiiPiPfS0_E14A_smem_ctl_seq+5788], %r1449;
	ld.global.u32 	%r1450, [%rd4+5792];
	st.shared.u32 	[_ZZ15bit_wise_gemm_siiiPiPfS0_E14A_smem_ctl_seq+5792], %r1450;
	ld.global.u32 	%r1451, [%rd4+5796];
	st.shared.u32 	[_ZZ15bit_wise_gemm_siiiPiPfS0_E14A_smem_ctl_seq+5796], %r1451;
	ld.global.u32 	%r1452, [%rd4+5800];
	st.shared.u32 	[_ZZ15bit_wise_gemm_siiiPiPfS0_E14A_smem_ctl_seq+5800], %r1452;
	ld.global.u32 	%r1453, [%rd4+5804];
	st.shared.u32 	[_ZZ15bit_wise_gemm_siiiPiPfS0_E14A_smem_ctl_seq+5804], %r1453;
	ld.global.u32 	%r1454, [%rd4+5808];
	st.shared.u32 	[_ZZ15bit_wise_gemm_siiiPiPfS0_E14A_smem_ctl_seq+5808], %r1454;
	ld.global.u32 	%r1455, [%rd4+5812];
	st.shared.u32 	[_ZZ15bit_wise_gemm_siiiPiPfS0_E14A_smem_ctl_seq+5812], %r1455;
	ld.global.u32 	%r1456, [%rd4+5816];
	st.shared.u32 	[_ZZ15bit_wise_gemm_siiiPiPfS0_E14A_smem_ctl_seq+5816], %r1456;
	ld.global.u32 	%r1457, [%rd4+5820];
	st.shared.u32 	[_ZZ15bit_wise_gemm_siiiPiPfS0_E14A_smem_ctl_seq+5820], %r1457;
	ld.global.u32 	%r1458, [%rd4+5824];
	st.shared.u32 	[_ZZ15bit_wise_gemm_siiiPiPfS0_E14A_smem_ctl_seq+5824], %r1458;
	ld.global.u32 	%r1459, [%rd4+5828];
	st.shared.u32 	[_ZZ15bit_wise_gemm_siiiPiPfS0_E14A_smem_ctl_seq+5828], %r1459;
	ld.global.u32 	%r1460, [%rd4+5832];
	st.shared.u32 	[_ZZ15bit_wise_gemm_siiiPiPfS0_E14A_smem_ctl_seq+5832], %r1460;
	ld.global.u32 	%r1461, [%rd4+5836];
	st.shared.u32 	[_ZZ15bit_wise_gemm_siiiPiPfS0_E14A_smem_ctl_seq+5836], %r1461;
	ld.global.u32 	%r1462, [%rd4+5840];
	st.shared.u32 	[_ZZ15bit_wise_gemm_siiiPiPfS0_E14A_smem_ctl_seq+5840], %r1462;
	ld.global.u32 	%r1463, [%rd4+5844];
	st.shared.u32 	[_ZZ15bit_wise_gemm_siiiPiPfS0_E14A_smem_ctl_seq+5844], %r1463;
	ld.global.u32 	%r1464, [%rd4+5848];
	st.shared.u32 	[_ZZ15bit_wise_gemm_siiiPiPfS0_E14A_smem_ctl_seq+5848], %r1464;
	ld.global.u32 	%r1465, [%rd4+5852];
	st.shared.u32 	[_ZZ15bit_wise_gemm_siiiPiPfS0_E14A_smem_ctl_seq+5852], %r1465;
	ld.global.u32 	%r1466, [%rd4+5856];
	st.shared.u32 	[_ZZ15bit_wise_gemm_siiiPiPfS0_E14A_smem_ctl_seq+5856], %r1466;
	ld.global.u32 	%r1467, [%rd4+5860];
	st.shared.u32 	[_ZZ15bit_wise_gemm_siiiPiPfS0_E14A_smem_ctl_seq+5860], %r1467;
	ld.global.u32 	%r1468, [%rd4+5864];
	st.shared.u32 	[_ZZ15bit_wise_gemm_siiiPiPfS0_E14A_smem_ctl_seq+5864], %r1468;
	ld.global.u32 	%r1469, [%rd4+5868];
	st.shared.u32 	[_ZZ15bit_wise_gemm_siiiPiPfS0_E14A_smem_ctl_seq+5868], %r1469;
	ld.global.u32 	%r1470, [%rd4+5872];
	st.shared.u32 	[_ZZ15bit_wise_gemm_siiiPiPfS0_E14A_smem_ctl_seq+5872], %r1470;
	ld.global.u32 	%r1471, [%rd4+5876];
	st.shared.u32 	[_ZZ15bit_wise_gemm_siiiPiPfS0_E14A_smem_ctl_seq+5876], %r1471;
	ld.global.u32 	%r1472, [%rd4+5880];
	st.shared.u32 	[_ZZ15bit_wise_gemm_siiiPiPfS0_E14A_smem_ctl_seq+5880], %r1472;
	ld.global.u32 	%r1473, [%rd4+5884];
	st.shared.u32 	[_ZZ15bit_wise_gemm_siiiPiPfS0_E14A_smem_ctl_seq+5884], %r1473;
	ld.global.u32 	%r1474, [%rd4+5888];
	st.shared.u32 	[_ZZ15bit_wise_gemm_siiiPiPfS0_E14A_smem_ctl_seq+5888], %r1474;
	ld.global.u32 	%r1475, [%rd4+5892];
	st.shared.u32 	[_ZZ15bit_wise_gemm_siiiPiPfS0_E14A_smem_ctl_seq+5892], %r1475;
	ld.global.u32 	%r1476, [%rd4+5896];
	st.shared.u32 	[_ZZ15bit_wise_gemm_siiiPiPfS0_E14A_smem_ctl_seq+5896], %r1476;
	ld.global.u32 	%r1477, [%rd4+5900];
	st.shared.u32 	[_ZZ15bit_wise_gemm_siiiPiPfS0_E14A_smem_ctl_seq+5900], %r1477;
	ld.global.u32 	%r1478, [%rd4+5904];
	st.shared.u32 	[_ZZ15bit_wise_gemm_siiiPiPfS0_E14A_smem_ctl_seq+5904], %r1478;
	ld.global.u32 	%r1479, [%rd4+5908];
	st.shared.u32 	[_ZZ15bit_wise_gemm_siiiPiPfS0_E14A_smem_ctl_seq+5908], %r1479;
	ld.global.u32 	%r1480, [%rd4+5912];
	st.shared.u32 	[_ZZ15bit_wise_gemm_siiiPiPfS0_E14A_smem_ctl_seq+5912], %r1480;
	ld.global.u32 	%r1481, [%rd4+5916];
	st.shared.u32 	[_ZZ15bit_wise_gemm_siiiPiPfS0_E14A_smem_ctl_seq+5916], %r1481;
	ld.global.u32 	%r1482, [%rd4+5920];
	st.shared.u32 	[_ZZ15bit_wise_gemm_siiiPiPfS0_E14A_smem_ctl_seq+5920], %r1482;
	ld.global.u32 	%r1483, [%rd4+5924];
	st.shared.u32 	[_ZZ15bit_wise_gemm_siiiPiPfS0_E14A_smem_ctl_seq+5924], %r1483;
	ld.global.u32 	%r1484, [%rd4+5928];
	st.shared.u32 	[_ZZ15bit_wise_gemm_siiiPiPfS0_E14A_smem_ctl_seq+5928], %r1484;
	ld.global.u32 	%r1485, [%rd4+5932];
	st.shared.u32 	[_ZZ15bit_wise_gemm_siiiPiPfS0_E14A_smem_ctl_seq+5932], %r1485;
	ld.global.u32 	%r1486, [%rd4+5936];
	st.shared.u32 	[_ZZ15bit_wise_gemm_siiiPiPfS0_E14A_smem_ctl_seq+5936], %r1486;
	ld.global.u32 	%r1487, [%rd4+5940];
	st.shared.u32 	[_ZZ15bit_wise_gemm_siiiPiPfS0_E14A_smem_ctl_seq+5940], %r1487;
	ld.global.u32 	%r1488, [%rd4+5944];
	st.shared.u32 	[_ZZ15bit_wise_gemm_siiiPiPfS0_E14A_smem_ctl_seq+5944], %r1488;
	ld.global.u32 	%r1489, [%rd4+5948];
	st.shared.u32 	[_ZZ15bit_wise_gemm_siiiPiPfS0_E14A_smem_ctl_seq+5948], %r1489;
	ld.global.u32 	%r1490, [%rd4+5952];
	st.shared.u32 	[_ZZ15bit_wise_gemm_siiiPiPfS0_E14A_smem_ctl_seq+5952], %r1490;
	ld.global.u32 	%r1491, [%rd4+5956];
	st.shared.u32 	[_ZZ15bit_wise_gemm_siiiPiPfS0_E14A_smem_ctl_seq+5956], %r1491;
	ld.global.u32 	%r1492, [%rd4+5960];
	st.shared.u32 	[_ZZ15bit_wise_gemm_siiiPiPfS0_E14A_smem_ctl_seq+5960], %r1492;
	ld.global.u32 	%r1493, [%rd4+5964];
	st.shared.u32 	[_ZZ15bit_wise_gemm_siiiPiPfS0_E14A_smem_ctl_seq+5964], %r1493;
	ld.global.u32 	%r1494, [%rd4+5968];
	st.shared.u32 	[_ZZ15bit_wise_gemm_siiiPiPfS0_E14A_smem_ctl_seq+5968], %r1494;
	ld.global.u32 	%r1495, [%rd4+5972];
	st.shared.u32 	[_ZZ15bit_wise_gemm_siiiPiPfS0_E14A_smem_ctl_seq+5972], %r1495;
	ld.global.u32 	%r1496, [%rd4+5976];
	st.shared.u32 	[_ZZ15bit_wise_gemm_siiiPiPfS0_E14A_smem_ctl_seq+5976], %r1496;
	ld.global.u32 	%r1497, [%rd4+5980];
	st.shared.u32 	[_ZZ15bit_wise_gemm_siiiPiPfS0_E14A_smem_ctl_seq+5980], %r1497;
	ld.global.u32 	%r1498, [%rd4+5984];
	st.shared.u32 	[_ZZ15bit_wise_gemm_siiiPiPfS0_E14A_smem_ctl_seq+5984], %r1498;
	ld.global.u32 	%r1499, [%rd4+5988];
	st.shared.u32 	[_ZZ15bit_wise_gemm_siiiPiPfS0_E14A_smem_ctl_seq+5988], %r1499;
	ld.global.u32 	%r1500, [%rd4+5992];
	st.shared.u32 	[_ZZ15bit_wise_gemm_siiiPiPfS0_E14A_smem_ctl_seq+5992], %r1500;
	ld.global.u32 	%r1501, [%rd4+5996];
	st.shared.u32 	[_ZZ15bit_wise_gemm_siiiPiPfS0_E14A_smem_ctl_seq+5996], %r1501;
	ld.global.u32 	%r1502, [%rd4+6000];
	st.shared.u32 	[_ZZ15bit_wise_gemm_siiiPiPfS0_E14A_smem_ctl_seq+6000], %r1502;
	ld.global.u32 	%r1503, [%rd4+6004];
	st.shared.u32 	[_ZZ15bit_wise_gemm_siiiPiPfS0_E14A_smem_ctl_seq+6004], %r1503;
	ld.global.u32 	%r1504, [%rd4+6008];
	st.shared.u32 	[_ZZ15bit_wise_gemm_siiiPiPfS0_E14A_smem_ctl_seq+6008], %r1504;
	ld.global.u32 	%r1505, [%rd4+6012];
	st.shared.u32 	[_ZZ15bit_wise_gemm_siiiPiPfS0_E14A_smem_ctl_seq+6012], %r1505;
	ld.global.u32 	%r1506, [%rd4+6016];
	st.shared.u32 	[_ZZ15bit_wise_gemm_siiiPiPfS0_E14A_smem_ctl_seq+6016], %r1506;
	ld.global.u32 	%r1507, [%rd4+6020];
	st.shared.u32 	[_ZZ15bit_wise_gemm_siiiPiPfS0_E14A_smem_ctl_seq+6020], %r1507;
	ld.global.u32 	%r1508, [%rd4+6024];
	st.shared.u32 	[_ZZ15bit_wise_gemm_siiiPiPfS0_E14A_smem_ctl_seq+6024], %r1508;
	ld.global.u32 	%r1509, [%rd4+6028];
	st.shared.u32 	[_ZZ15bit_wise_gemm_siiiPiPfS0_E14A_smem_ctl_seq+6028], %r1509;
	ld.global.u32 	%r1510, [%rd4+6032];
	st.shared.u32 	[_ZZ15bit_wise_gemm_siiiPiPfS0_E14A_smem_ctl_seq+6032], %r1510;
	ld.global.u32 	%r1511, [%rd4+6036];
	st.shared.u32 	[_ZZ15bit_wise_gemm_siiiPiPfS0_E14A_smem_ctl_seq+6036], %r1511;
	ld.global.u32 	%r1512, [%rd4+6040];
	st.shared.u32 	[_ZZ15bit_wise_gemm_siiiPiPfS0_E14A_smem_ctl_seq+6040], %r1512;
	ld.global.u32 	%r1513, [%rd4+6044];
	st.shared.u32 	[_ZZ15bit_wise_gemm_siiiPiPfS0_E14A_smem_ctl_seq+6044], %r1513;
	ld.global.u32 	%r1514, [%rd4+6048];
	st.shared.u32 	[_ZZ15bit_wise_gemm_siiiPiPfS0_E14A_smem_ctl_seq+6048], %r1514;
	ld.global.u32 	%r1515, [%rd4+6052];
	st.shared.u32 	[_ZZ15bit_wise_gemm_siiiPiPfS0_E14A_smem_ctl_seq+6052], %r1515;
	ld.global.u32 	%r1516, [%rd4+6056];
	st.shared.u32 	[_ZZ15bit_wise_gemm_siiiPiPfS0_E14A_smem_ctl_seq+6056], %r1516;
	ld.global.u32 	%r1517, [%rd4+6060];
	st.shared.u32 	[_ZZ15bit_wise_gemm_siiiPiPfS0_E14A_smem_ctl_seq+6060], %r1517;
	ld.global.u32 	%r1518, [%rd4+6064];
	st.shared.u32 	[_ZZ15bit_wise_gemm_siiiPiPfS0_E14A_smem_ctl_seq+6064], %r1518;
	ld.global.u32 	%r1519, [%rd4+6068];
	st.shared.u32 	[_ZZ15bit_wise_gemm_siiiPiPfS0_E14A_smem_ctl_seq+6068], %r1519;
	ld.global.u32 	%r1520, [%rd4+6072];
	st.shared.u32 	[_ZZ15bit_wise_gemm_siiiPiPfS0_E14A_smem_ctl_seq+6072], %r1520;
	ld.global.u32 	%r1521, [%rd4+6076];
	st.shared.u32 	[_ZZ15bit_wise_gemm_siiiPiPfS0_E14A_smem_ctl_seq+6076], %r1521;
	ld.global.u32 	%r1522, [%rd4+6080];
	st.shared.u32 	[_ZZ15bit_wise_gemm_siiiPiPfS0_E14A_smem_ctl_seq+6080], %r1522;
	ld.global.u32 	%r1523, [%rd4+6084];
	st.shared.u32 	[_ZZ15bit_wise_gemm_siiiPiPfS0_E14A_smem_ctl_seq+6084], %r1523;
	ld.global.u32 	%r1524, [%rd4+6088];
	st.shared.u32 	[_ZZ15bit_wise_gemm_siiiPiPfS0_E14A_smem_ctl_seq+6088], %r1524;
	ld.global.u32 	%r1525, [%rd4+6092];
	st.shared.u32 	[_ZZ15bit_wise_gemm_siiiPiPfS0_E14A_smem_ctl_seq+6092], %r1525;
	ld.global.u32 	%r1526, [%rd4+6096];
	st.shared.u32 	[_ZZ15bit_wise_gemm_siiiPiPfS0_E14A_smem_ctl_seq+6096], %r1526;
	ld.global.u32 	%r1527, [%rd4+6100];
	st.shared.u32 	[_ZZ15bit_wise_gemm_siiiPiPfS0_E14A_smem_ctl_seq+6100], %r1527;
	ld.global.u32 	%r1528, [%rd4+6104];
	st.shared.u32 	[_ZZ15bit_wise_gemm_siiiPiPfS0_E14A_smem_ctl_seq+6104], %r1528;
	ld.global.u32 	%r1529, [%rd4+6108];
	st.shared.u32 	[_ZZ15bit_wise_gemm_siiiPiPfS0_E14A_smem_ctl_seq+6108], %r1529;
	ld.global.u32 	%r1530, [%rd4+6112];
	st.shared.u32 	[_ZZ15bit_wise_gemm_siiiPiPfS0_E14A_smem_ctl_seq+6112], %r1530;
	ld.global.u32 	%r1531, [%rd4+6116];
	st.shared.u32 	[_ZZ15bit_wise_gemm_siiiPiPfS0_E14A_smem_ctl_seq+6116], %r1531;
	ld.global.u32 	%r1532, [%rd4+6120];
	st.shared.u32 	[_ZZ15bit_wise_gemm_siiiPiPfS0_E14A_smem_ctl_seq+6120], %r1532;
	ld.global.u32 	%r1533, [%rd4+6124];
	st.shared.u32 	[_ZZ15bit_wise_gemm_siiiPiPfS0_E14A_smem_ctl_seq+6124], %r1533;
	ld.global.u32 	%r1534, [%rd4+6128];
	st.shared.u32 	[_ZZ15bit_wise_gemm_siiiPiPfS0_E14A_smem_ctl_seq+6128], %r1534;
	ld.global.u32 	%r1535, [%rd4+6132];
	st.shared.u32 	[_ZZ15bit_wise_gemm_siiiPiPfS0_E14A_smem_ctl_seq+6132], %r1535;
	ld.global.u32 	%r1536, [%rd4+6136];
	st.shared.u32 	[_ZZ15bit_wise_gemm_siiiPiPfS0_E14A_smem_ctl_seq+6136], %r1536;
	ld.global.u32 	%r1537, [%rd4+6140];
	st.shared.u32 	[_ZZ15bit_wise_gemm_siiiPiPfS0_E14A_smem_ctl_seq+6140], %r1537;
	ld.global.u32 	%r1538, [%rd4+6144];
	st.shared.u32 	[_ZZ15bit_wise_gemm_siiiPiPfS0_E14A_smem_ctl_seq+6144], %r1538;
	ld.global.u32 	%r1539, [%rd4+6148];
	st.shared.u32 	[_ZZ15bit_wise_gemm_siiiPiPfS0_E14A_smem_ctl_seq+6148], %r1539;
	ld.global.u32 	%r1540, [%rd4+6152];
	st.shared.u32 	[_ZZ15bit_wise_gemm_siiiPiPfS0_E14A_smem_ctl_seq+6152], %r1540;
	ld.global.u32 	%r1541, [%rd4+6156];
	st.shared.u32 	[_ZZ15bit_wise_gemm_siiiPiPfS0_E14A_smem_ctl_seq+6156], %r1541;
	ld.global.u32 	%r1542, [%rd4+6160];
	st.shared.u32 	[_ZZ15bit_wise_gemm_siiiPiPfS0_E14A_smem_ctl_seq+6160], %r1542;
	ld.global.u32 	%r1543, [%rd4+6164];
	st.shared.u32 	[_ZZ15bit_wise_gemm_siiiPiPfS0_E14A_smem_ctl_seq+6164], %r1543;
	ld.global.u32 	%r1544, [%rd4+6168];
	st.shared.u32 	[_ZZ15bit_wise_gemm_siiiPiPfS0_E14A_smem_ctl_seq+6168], %r1544;
	ld.global.u32 	%r1545, [%rd4+6172];
	st.shared.u32 	[_ZZ15bit_wise_gemm_siiiPiPfS0_E14A_smem_ctl_seq+6172], %r1545;
	ld.global.u32 	%r1546, [%rd4+6176];
	st.shared.u32 	[_ZZ15bit_wise_gemm_siiiPiPfS0_E14A_smem_ctl_seq+6176], %r1546;
	ld.global.u32 	%r1547, [%rd4+6180];
	st.shared.u32 	[_ZZ15bit_wise_gemm_siiiPiPfS0_E14A_smem_ctl_seq+6180], %r1547;
	ld.global.u32 	%r1548, [%rd4+6184];
	st.shared.u32 	[_ZZ15bit_wise_gemm_siiiPiPfS0_E14A_smem_ctl_seq+6184], %r1548;
	ld.global.u32 	%r1549, [%rd4+6188];
	st.shared.u32 	[_ZZ15bit_wise_gemm_siiiPiPfS0_E14A_smem_ctl_seq+6188], %r1549;
	ld.global.u32 	%r1550, [%rd4+6192];
	st.shared.u32 	[_ZZ15bit_wise_gemm_siiiPiPfS0_E14A_smem_ctl_seq+6192], %r1550;
	ld.global.u32 	%r1551, [%rd4+6196];
	st.shared.u32 	[_ZZ15bit_wise_gemm_siiiPiPfS0_E14A_smem_ctl_seq+6196], %r1551;
	ld.global.u32 	%r1552, [%rd4+6200];
	st.shared.u32 	[_ZZ15bit_wise_gemm_siiiPiPfS0_E14A_smem_ctl_seq+6200], %r1552;
	ld.global.u32 	%r1553, [%rd4+6204];
	st.shared.u32 	[_ZZ15bit_wise_gemm_siiiPiPfS0_E14A_smem_ctl_seq+6204], %r1553;
	ld.global.u32 	%r1554, [%rd4+6208];
	st.shared.u32 	[_ZZ15bit_wise_gemm_siiiPiPfS0_E14A_smem_ctl_seq+6208], %r1554;
	ld.global.u32 	%r1555, [%rd4+6212];
	st.shared.u32 	[_ZZ15bit_wise_gemm_siiiPiPfS0_E14A_smem_ctl_seq+6212], %r1555;
	ld.global.u32 	%r1556, [%rd4+6216];
	st.shared.u32 	[_ZZ15bit_wise_gemm_siiiPiPfS0_E14A_smem_ctl_seq+6216], %r1556;
	ld.global.u32 	%r1557, [%rd4+6220];
	st.shared.u32 	[_ZZ15bit_wise_gemm_siiiPiPfS0_E14A_smem_ctl_seq+6220], %r1557;
	ld.global.u32 	%r1558, [%rd4+6224];
	st.shared.u32 	[_ZZ15bit_wise_gemm_siiiPiPfS0_E14A_smem_ctl_seq+6224], %r1558;
	ld.global.u32 	%r1559, [%rd4+6228];
	st.shared.u32 	[_ZZ15bit_wise_gemm_siiiPiPfS0_E14A_smem_ctl_seq+6228], %r1559;
	ld.global.u32 	%r1560, [%rd4+6232];
	st.shared.u32 	[_ZZ15bit_wise_gemm_siiiPiPfS0_E14A_smem_ctl_seq+6232], %r1560;
	ld.global.u32 	%r1561, [%rd4+6236];
	st.shared.u32 	[_ZZ15bit_wise_gemm_siiiPiPfS0_E14A_smem_ctl_seq+6236], %r1561;
	ld.global.u32 	%r1562, [%rd4+6240];
	st.shared.u32 	[_ZZ15bit_wise_gemm_siiiPiPfS0_E14A_smem_ctl_seq+6240], %r1562;
	ld.global.u32 	%r1563, [%rd4+6244];
	st.shared.u32 	[_ZZ15bit_wise_gemm_siiiPiPfS0_E14A_smem_ctl_seq+6244], %r1563;
	ld.global.u32 	%r1564, [%rd4+6248];
	st.shared.u32 	[_ZZ15bit_wise_gemm_siiiPiPfS0_E14A_smem_ctl_seq+6248], %r1564;
	ld.global.u32 	%r1565, [%rd4+6252];
	st.shared.u32 	[_ZZ15bit_wise_gemm_siiiPiPfS0_E14A_smem_ctl_seq+6252], %r1565;
	ld.global.u32 	%r1566, [%rd4+6256];
	st.shared.u32 	[_ZZ15bit_wise_gemm_siiiPiPfS0_E14A_smem_ctl_seq+6256], %r1566;
	ld.global.u32 	%r1567, [%rd4+6260];
	st.shared.u32 	[_ZZ15bit_wise_gemm_siiiPiPfS0_E14A_smem_ctl_seq+6260], %r1567;
	ld.global.u32 	%r1568, [%rd4+6264];
	st.shared.u32 	[_ZZ15bit_wise_gemm_siiiPiPfS0_E14A_smem_ctl_seq+6264], %r1568;
	ld.global.u32 	%r1569, [%rd4+6268];
	st.shared.u32 	[_ZZ15bit_wise_gemm_siiiPiPfS0_E14A_smem_ctl_seq+6268], %r1569;
	ld.global.u32 	%r1570, [%rd4+6272];
	st.shared.u32 	[_ZZ15bit_wise_gemm_siiiPiPfS0_E14A_smem_ctl_seq+6272], %r1570;
	ld.global.u32 	%r1571, [%rd4+6276];
	st.shared.u32 	[_ZZ15bit_wise_gemm_siiiPiPfS0_E14A_smem_ctl_seq+6276], %r1571;
	ld.global.u32 	%r1572, [%rd4+6280];
	st.shared.u32 	[_ZZ15bit_wise_gemm_siiiPiPfS0_E14A_smem_ctl_seq+6280], %r1572;
	ld.global.u32 	%r1573, [%rd4+6284];
	st.shared.u32 	[_ZZ15bit_wise_gemm_siiiPiPfS0_E14A_smem_ctl_seq+6284], %r1573;
	ld.global.u32 	%r1574, [%rd4+6288];
	st.shared.u32 	[_ZZ15bit_wise_gemm_siiiPiPfS0_E14A_smem_ctl_seq+6288], %r1574;
	ld.global.u32 	%r1575, [%rd4+6292];
	st.shared.u32 	[_ZZ15bit_wise_gemm_siiiPiPfS0_E14A_smem_ctl_seq+6292], %r1575;
	ld.global.u32 	%r1576, [%rd4+6296];
	st.shared.u32 	[_ZZ15bit_wise_gemm_siiiPiPfS0_E14A_smem_ctl_seq+6296], %r1576;
	ld.global.u32 	%r1577, [%rd4+6300];
	st.shared.u32 	[_ZZ15bit_wise_gemm_siiiPiPfS0_E14A_smem_ctl_seq+6300], %r1577;
	ld.global.u32 	%r1578, [%rd4+6304];
	st.shared.u32 	[_ZZ15bit_wise_gemm_siiiPiPfS0_E14A_smem_ctl_seq+6304], %r1578;
	ld.global.u32 	%r1579, [%rd4+6308];
	st.shared.u32 	[_ZZ15bit_wise_gemm_siiiPiPfS0_E14A_smem_ctl_seq+6308], %r1579;
	ld.global.u32 	%r1580, [%rd4+6312];
	st.shared.u32 	[_ZZ15bit_wise_gemm_siiiPiPfS0_E14A_smem_ctl_seq+6312], %r1580;
	ld.global.u32 	%r1581, [%rd4+6316];
	st.shared.u32 	[_ZZ15bit_wise_gemm_siiiPiPfS0_E14A_smem_ctl_seq+6316], %r1581;
	ld.global.u32 	%r1582, [%rd4+6320];
	st.shared.u32 	[_ZZ15bit_wise_gemm_siiiPiPfS0_E14A_smem_ctl_seq+6320], %r1582;
	ld.global.u32 	%r1583, [%rd4+6324];
	st.shared.u32 	[_ZZ15bit_wise_gemm_siiiPiPfS0_E14A_smem_ctl_seq+6324], %r1583;
	ld.global.u32 	%r1584, [%rd4+6328];
	st.shared.u32 	[_ZZ15bit_wise_gemm_siiiPiPfS0_E14A_smem_ctl_seq+6328], %r1584;
	ld.global.u32 	%r1585, [%rd4+6332];
	st.shared.u32 	[_ZZ15bit_wise_gemm_siiiPiPfS0_E14A_smem_ctl_seq+6332], %r1585;
	ld.global.u32 	%r1586, [%rd4+6336];
	st.shared.u32 	[_ZZ15bit_wise_gemm_siiiPiPfS0_E14A_smem_ctl_seq+6336], %r1586;
	ld.global.u32 	%r1587, [%rd4+6340];
	st.shared.u32 	[_ZZ15bit_wise_gemm_siiiPiPfS0_E14A_smem_ctl_seq+6340], %r1587;
	ld.global.u32 	%r1588, [%rd4+6344];
	st.shared.u32 	[_ZZ15bit_wise_gemm_siiiPiPfS0_E14A_smem_ctl_seq+6344], %r1588;
	ld.global.u32 	%r1589, [%rd4+6348];
	st.shared.u32 	[_ZZ15bit_wise_gemm_siiiPiPfS0_E14A_smem_ctl_seq+6348], %r1589;
	ld.global.u32 	%r1590, [%rd4+6352];
	st.shared.u32 	[_ZZ15bit_wise_gemm_siiiPiPfS0_E14A_smem_ctl_seq+6352], %r1590;
	ld.global.u32 	%r1591, [%rd4+6356];
	st.shared.u32 	[_ZZ15bit_wise_gemm_siiiPiPfS0_E14A_smem_ctl_seq+6356], %r1591;
	ld.global.u32 	%r1592, [%rd4+6360];
	st.shared.u32 	[_ZZ15bit_wise_gemm_siiiPiPfS0_E14A_smem_ctl_seq+6360], %r1592;
	ld.global.u32 	%r1593, [%rd4+6364];
	st.shared.u32 	[_ZZ15bit_wise_gemm_siiiPiPfS0_E14A_smem_ctl_seq+6364], %r1593;
	ld.global.u32 	%r1594, [%rd4+6368];
	st.shared.u32 	[_ZZ15bit_wise_gemm_siiiPiPfS0_E14A_smem_ctl_seq+6368], %r1594;
	ld.global.u32 	%r1595, [%rd4+6372];
	st.shared.u32 	[_ZZ15bit_wise_gemm_siiiPiPfS0_E14A_smem_ctl_seq+6372], %r1595;
	ld.global.u32 	%r1596, [%rd4+6376];
	st.shared.u32 	[_ZZ15bit_wise_gemm_siiiPiPfS0_E14A_smem_ctl_seq+6376], %r1596;
	ld.global.u32 	%r1597, [%rd4+6380];
	st.shared.u32 	[_ZZ15bit_wise_gemm_siiiPiPfS0_E14A_smem_ctl_seq+6380], %r1597;
	ld.global.u32 	%r1598, [%rd4+6384];
	st.shared.u32 	[_ZZ15bit_wise_gemm_siiiPiPfS0_E14A_smem_ctl_seq+6384], %r1598;
	ld.global.u32 	%r1599, [%rd4+6388];
	st.shared.u32 	[_ZZ15bit_wise_gemm_siiiPiPfS0_E14A_smem_ctl_seq+6388], %r1599;
	ld.global.u32 	%r1600, [%rd4+6392];
	st.shared.u32 	[_ZZ15bit_wise_gemm_siiiPiPfS0_E14A_smem_ctl_seq+6392], %r1600;
	ld.global.u32 	%r1601, [%rd4+6396];
	st.shared.u32 	[_ZZ15bit_wise_gemm_siiiPiPfS0_E14A_smem_ctl_seq+6396], %r1601;
	ld.global.u32 	%r1602, [%rd4+6400];
	st.shared.u32 	[_ZZ15bit_wise_gemm_siiiPiPfS0_E14A_smem_ctl_seq+6400], %r1602;
	ld.global.u32 	%r1603, [%rd4+6404];
	st.shared.u32 	[_ZZ15bit_wise_gemm_siiiPiPfS0_E14A_smem_ctl_seq+6404], %r1603;
	ld.global.u32 	%r1604, [%rd4+6408];
	st.shared.u32 	[_ZZ15bit_wise_gemm_siiiPiPfS0_E14A_smem_ctl_seq+6408], %r1604;
	ld.global.u32 	%r1605, [%rd4+6412];
	st.shared.u32 	[_ZZ15bit_wise_gemm_siiiPiPfS0_E14A_smem_ctl_seq+6412], %r1605;
	ld.global.u32 	%r1606, [%rd4+6416];
	st.shared.u32 	[_ZZ15bit_wise_gemm_siiiPiPfS0_E14A_smem_ctl_seq+6416], %r1606;
	ld.global.u32 	%r1607, [%rd4+6420];
	st.shared.u32 	[_ZZ15bit_wise_gemm_siiiPiPfS0_E14A_smem_ctl_seq+6420], %r1607;
	ld.global.u32 	%r1608, [%rd4+6424];
	st.shared.u32 	[_ZZ15bit_wise_gemm_siiiPiPfS0_E14A_smem_ctl_seq+6424], %r1608;
	ld.global.u32 	%r1609, [%rd4+6428];
	st.shared.u32 	[_ZZ15bit_wise_gemm_siiiPiPfS0_E14A_smem_ctl_seq+6428], %r1609;
	ld.global.u32 	%r1610, [%rd4+6432];
	st.shared.u32 	[_ZZ15bit_wise_gemm_siiiPiPfS0_E14A_smem_ctl_seq+6432], %r1610;
	ld.global.u32 	%r1611, [%rd4+6436];
	st.shared.u32 	[_ZZ15bit_wise_gemm_siiiPiPfS0_E14A_smem_ctl_seq+6436], %r1611;
	ld.global.u32 	%r1612, [%rd4+6440];
	st.shared.u32 	[_ZZ15bit_wise_gemm_siiiPiPfS0_E14A_smem_ctl_seq+6440], %r1612;
	ld.global.u32 	%r1613, [%rd4+6444];
	st.shared.u32 	[_ZZ15bit_wise_gemm_siiiPiPfS0_E14A_smem_ctl_seq+6444], %r1613;
	ld.global.u32 	%r1614, [%rd4+6448];
	st.shared.u32 	[_ZZ15bit_wise_gemm_siiiPiPfS0_E14A_smem_ctl_seq+6448], %r1614;
	ld.global.u32 	%r1615, [%rd4+6452];
	st.shared.u32 	[_ZZ15bit_wise_gemm_siiiPiPfS0_E14A_smem_ctl_seq+6452], %r1615;
	ld.global.u32 	%r1616, [%rd4+6456];
	st.shared.u32 	[_ZZ15bit_wise_gemm_siiiPiPfS0_E14A_smem_ctl_seq+6456], %r1616;
	ld.global.u32 	%r1617, [%rd4+6460];
	st.shared.u32 	[_ZZ15bit_wise_gemm_siiiPiPfS0_E14A_smem_ctl_seq+6460], %r1617;
	ld.global.u32 	%r1618, [%rd4+6464];
	st.shared.u32 	[_ZZ15bit_wise_gemm_siiiPiPfS0_E14A_smem_ctl_seq+6464], %r1618;
	ld.global.u32 	%r1619, [%rd4+6468];
	st.shared.u32 	[_ZZ15bit_wise_gemm_siiiPiPfS0_E14A_smem_ctl_seq+6468], %r1619;
	ld.global.u32 	%r1620, [%rd4+6472];
	st.shared.u32 	[_ZZ15bit_wise_gemm_siiiPiPfS0_E14A_smem_ctl_seq+6472], %r1620;
	ld.global.u32 	%r1621, [%rd4+6476];
	st.shared.u32 	[_ZZ15bit_wise_gemm_siiiPiPfS0_E14A_smem_ctl_seq+6476], %r1621;
	ld.global.u32 	%r1622, [%rd4+6480];
	st.shared.u32 	[_ZZ15bit_wise_gemm_siiiPiPfS0_E14A_smem_ctl_seq+6480], %r1622;
	ld.global.u32 	%r1623, [%rd4+6484];
	st.shared.u32 	[_ZZ15bit_wise_gemm_siiiPiPfS0_E14A_smem_ctl_seq+6484], %r1623;
	ld.global.u32 	%r1624, [%rd4+6488];
	st.shared.u32 	[_ZZ15bit_wise_gemm_siiiPiPfS0_E14A_smem_ctl_seq+6488], %r1624;
	ld.global.u32 	%r1625, [%rd4+6492];
	st.shared.u32 	[_ZZ15bit_wise_gemm_siiiPiPfS0_E14A_smem_ctl_seq+6492], %r1625;
	ld.global.u32 	%r1626, [%rd4+6496];
	st.shared.u32 	[_ZZ15bit_wise_gemm_siiiPiPfS0_E14A_smem_ctl_seq+6496], %r1626;
	ld.global.u32 	%r1627, [%rd4+6500];
	st.shared.u32 	[_ZZ15bit_wise_gemm_siiiPiPfS0_E14A_smem_ctl_seq+6500], %r1627;
	ld.global.u32 	%r1628, [%rd4+6504];
	st.shared.u32 	[_ZZ15bit_wise_gemm_siiiPiPfS0_E14A_smem_ctl_seq+6504], %r1628;
	ld.global.u32 	%r1629, [%rd4+6508];
	st.shared.u32 	[_ZZ15bit_wise_gemm_siiiPiPfS0_E14A_smem_ctl_seq+6508], %r1629;
	ld.global.u32 	%r1630, [%rd4+6512];
	st.shared.u32 	[_ZZ15bit_wise_gemm_siiiPiPfS0_E14A_smem_ctl_seq+6512], %r1630;
	ld.global.u32 	%r1631, [%rd4+6516];
	st.shared.u32 	[_ZZ15bit_wise_gemm_siiiPiPfS0_E14A_smem_ctl_seq+6516], %r1631;
	ld.global.u32 	%r1632, [%rd4+6520];
	st.shared.u32 	[_ZZ15bit_wise_gemm_siiiPiPfS0_E14A_smem_ctl_seq+6520], %r1632;
	ld.global.u32 	%r1633, [%rd4+6524];
	st.shared.u32 	[_ZZ15bit_wise_gemm_siiiPiPfS0_E14A_smem_ctl_seq+6524], %r1633;
	ld.global.u32 	%r1634, [%rd4+6528];
	st.shared.u32 	[_ZZ15bit_wise_gemm_siiiPiPfS0_E14A_smem_ctl_seq+6528], %r1634;
	ld.global.u32 	%r1635, [%rd4+6532];
	st.shared.u32 	[_ZZ15bit_wise_gemm_siiiPiPfS0_E14A_smem_ctl_seq+6532], %r1635;
	ld.global.u32 	%r1636, [%rd4+6536];
	st.shared.u32 	[_ZZ15bit_wise_gemm_siiiPiPfS0_E14A_smem_ctl_seq+6536], %r1636;
	ld.global.u32 	%r1637, [%rd4+6540];
	st.shared.u32 	[_ZZ15bit_wise_gemm_siiiPiPfS0_E14A_smem_ctl_seq+6540], %r1637;
	ld.global.u32 	%r1638, [%rd4+6544];
	st.shared.u32 	[_ZZ15bit_wise_gemm_siiiPiPfS0_E14A_smem_ctl_seq+6544], %r1638;
	ld.global.u32 	%r1639, [%rd4+6548];
	st.shared.u32 	[_ZZ15bit_wise_gemm_siiiPiPfS0_E14A_smem_ctl_seq+6548], %r1639;
	ld.global.u32 	%r1640, [%rd4+6552];
	st.shared.u32 	[_ZZ15bit_wise_gemm_siiiPiPfS0_E14A_smem_ctl_seq+6552], %r1640;
	ld.global.u32 	%r1641, [%rd4+6556];
	st.shared.u32 	[_ZZ15bit_wise_gemm_siiiPiPfS0_E14A_smem_ctl_seq+6556], %r1641;
	ld.global.u32 	%r1642, [%rd4+6560];
	st.shared.u32 	[_ZZ15bit_wise_gemm_siiiPiPfS0_E14A_smem_ctl_seq+6560], %r1642;
	ld.global.u32 	%r1643, [%rd4+6564];
	st.shared.u32 	[_ZZ15bit_wise_gemm_siiiPiPfS0_E14A_smem_ctl_seq+6564], %r1643;
	ld.global.u32 	%r1644, [%rd4+6568];
	st.shared.u32 	[_ZZ15bit_wise_gemm_siiiPiPfS0_E14A_smem_ctl_seq+6568], %r1644;
	ld.global.u32 	%r1645, [%rd4+6572];
	st.shared.u32 	[_ZZ15bit_wise_gemm_siiiPiPfS0_E14A_smem_ctl_seq+6572], %r1645;
	ld.global.u32 	%r1646, [%rd4+6576];
	st.shared.u32 	[_ZZ15bit_wise_gemm_siiiPiPfS0_E14A_smem_ctl_seq+6576], %r1646;
	ld.global.u32 	%r1647, [%rd4+6580];
	st.shared.u32 	[_ZZ15bit_wise_gemm_siiiPiPfS0_E14A_smem_ctl_seq+6580], %r1647;
	ld.global.u32 	%r1648, [%rd4+6584];
	st.shared.u32 	[_ZZ15bit_wise_gemm_siiiPiPfS0_E14A_smem_ctl_seq+6584], %r1648;
	ld.global.u32 	%r1649, [%rd4+6588];
	st.shared.u32 	[_ZZ15bit_wise_gemm_siiiPiPfS0_E14A_smem_ctl_seq+6588], %r1649;
	ld.global.u32 	%r1650, [%rd4+6592];
	st.shared.u32 	[_ZZ15bit_wise_gemm_siiiPiPfS0_E14A_smem_ctl_seq+6592], %r1650;
	ld.global.u32 	%r1651, [%rd4+6596];
	st.shared.u32 	[_ZZ15bit_wise_gemm_siiiPiPfS0_E14A_smem_ctl_seq+6596], %r1651;
	ld.global.u32 	%r1652, [%rd4+6600];
	st.shared.u32 	[_ZZ15bit_wise_gemm_siiiPiPfS0_E14A_smem_ctl_seq+6600], %r1652;
	ld.global.u32 	%r1653, [%rd4+6604];
	st.shared.u32 	[_ZZ15bit_wise_gemm_siiiPiPfS0_E14A_smem_ctl_seq+6604], %r1653;
	ld.global.u32 	%r1654, [%rd4+6608];
	st.shared.u32 	[_ZZ15bit_wise_gemm_siiiPiPfS0_E14A_smem_ctl_seq+6608], %r1654;
	ld.global.u32 	%r1655, [%rd4+6612];
	st.shared.u32 	[_ZZ15bit_wise_gemm_siiiPiPfS0_E14A_smem_ctl_seq+6612], %r1655;
	ld.global.u32 	%r1656, [%rd4+6616];
	st.shared.u32 	[_ZZ15bit_wise_gemm_siiiPiPfS0_E14A_smem_ctl_seq+6616], %r1656;
	ld.global.u32 	%r1657, [%rd4+6620];
	st.shared.u32 	[_ZZ15bit_wise_gemm_siiiPiPfS0_E14A_smem_ctl_seq+6620], %r1657;
	ld.global.u32 	%r1658, [%rd4+6624];
	st.shared.u32 	[_ZZ15bit_wise_gemm_siiiPiPfS0_E14A_smem_ctl_seq+6624], %r1658;
	ld.global.u32 	%r1659, [%rd4+6628];
	st.shared.u32 	[_ZZ15bit_wise_gemm_siiiPiPfS0_E14A_smem_ctl_seq+6628], %r1659;
	ld.global.u32 	%r1660, [%rd4+6632];
	st.shared.u32 	[_ZZ15bit_wise_gemm_siiiPiPfS0_E14A_smem_ctl_seq+6632], %r1660;
	ld.global.u32 	%r1661, [%rd4+6636];
	st.shared.u32 	[_ZZ15bit_wise_gemm_siiiPiPfS0_E14A_smem_ctl_seq+6636], %r1661;
	ld.global.u32 	%r1662, [%rd4+6640];
	st.shared.u32 	[_ZZ15bit_wise_gemm_siiiPiPfS0_E14A_smem_ctl_seq+6640], %r1662;
	ld.global.u32 	%r1663, [%rd4+6644];
	st.shared.u32 	[_ZZ15bit_wise_gemm_siiiPiPfS0_E14A_smem_ctl_seq+6644], %r1663;
	ld.global.u32 	%r1664, [%rd4+6648];
	st.shared.u32 	[_ZZ15bit_wise_gemm_siiiPiPfS0_E14A_smem_ctl_seq+6648], %r1664;
	ld.global.u32 	%r1665, [%rd4+6652];
	st.shared.u32 	[_ZZ15bit_wise_gemm_siiiPiPfS0_E14A_smem_ctl_seq+6652], %r1665;
	ld.global.u32 	%r1666, [%rd4+6656];
	st.shared.u32 	[_ZZ15bit_wise_gemm_siiiPiPfS0_E14A_smem_ctl_seq+6656], %r1666;
	ld.global.u32 	%r1667, [%rd4+6660];
	st.shared.u32 	[_ZZ15bit_wise_gemm_siiiPiPfS0_E14A_smem_ctl_seq+6660], %r1667;
	ld.global.u32 	%r1668, [%rd4+6664];
	st.shared.u32 	[_ZZ15bit_wise_gemm_siiiPiPfS0_E14A_smem_ctl_seq+6664], %r1668;
	ld.global.u32 	%r1669, [%rd4+6668];
	st.shared.u32 	[_ZZ15bit_wise_gemm_siiiPiPfS0_E14A_smem_ctl_seq+6668], %r1669;
	ld.global.u32 	%r1670, [%rd4+6672];
	st.shared.u32 	[_ZZ15bit_wise_gemm_siiiPiPfS0_E14A_smem_ctl_seq+6672], %r1670;
	ld.global.u32 	%r1671, [%rd4+6676];
	st.shared.u32 	[_ZZ15bit_wise_gemm_siiiPiPfS0_E14A_smem_ctl_seq+6676], %r1671;
	ld.global.u32 	%r1672, [%rd4+6680];
	st.shared.u32 	[_ZZ15bit_wise_gemm_siiiPiPfS0_E14A_smem_ctl_seq+6680], %r1672;
	ld.global.u32 	%r1673, [%rd4+6684];
	st.shared.u32 	[_ZZ15bit_wise_gemm_siiiPiPfS0_E14A_smem_ctl_seq+6684], %r1673;
	ld.global.u32 	%r1674, [%rd4+6688];
	st.shared.u32 	[_ZZ15bit_wise_gemm_siiiPiPfS0_E14A_smem_ctl_seq+6688], %r1674;
	ld.global.u32 	%r1675, [%rd4+6692];
	st.shared.u32 	[_ZZ15bit_wise_gemm_siiiPiPfS0_E14A_smem_ctl_seq+6692], %r1675;
	ld.global.u32 	%r1676, [%rd4+6696];
	st.shared.u32 	[_ZZ15bit_wise_gemm_siiiPiPfS0_E14A_smem_ctl_seq+6696], %r1676;
	ld.global.u32 	%r1677, [%rd4+6700];
	st.shared.u32 	[_ZZ15bit_wise_gemm_siiiPiPfS0_E14A_smem_ctl_seq+6700], %r1677;
	ld.global.u32 	%r1678, [%rd4+6704];
	st.shared.u32 	[_ZZ15bit_wise_gemm_siiiPiPfS0_E14A_smem_ctl_seq+6704], %r1678;
	ld.global.u32 	%r1679, [%rd4+6708];
	st.shared.u32 	[_ZZ15bit_wise_gemm_siiiPiPfS0_E14A_smem_ctl_seq+6708], %r1679;
	ld.global.u32 	%r1680, [%rd4+6712];
	st.shared.u32 	[_ZZ15bit_wise_gemm_siiiPiPfS0_E14A_smem_ctl_seq+6712], %r1680;
	ld.global.u32 	%r1681, [%rd4+6716];
	st.shared.u32 	[_ZZ15bit_wise_gemm_siiiPiPfS0_E14A_smem_ctl_seq+6716], %r1681;
	ld.global.u32 	%r1682, [%rd4+6720];
	st.shared.u32 	[_ZZ15bit_wise_gemm_siiiPiPfS0_E14A_smem_ctl_seq+6720], %r1682;
	ld.global.u32 	%r1683, [%rd4+6724];
	st.shared.u32 	[_ZZ15bit_wise_gemm_siiiPiPfS0_E14A_smem_ctl_seq+6724], %r1683;
	ld.global.u32 	%r1684, [%rd4+6728];
	st.shared.u32 	[_ZZ15bit_wise_gemm_siiiPiPfS0_E14A_smem_ctl_seq+6728], %r1684;
	ld.global.u32 	%r1685, [%rd4+6732];
	st.shared.u32 	[_ZZ15bit_wise_gemm_siiiPiPfS0_E14A_smem_ctl_seq+6732], %r1685;
	ld.global.u32 	%r1686, [%rd4+6736];
	st.shared.u32 	[_ZZ15bit_wise_gemm_siiiPiPfS0_E14A_smem_ctl_seq+6736], %r1686;
	ld.global.u32 	%r1687, [%rd4+6740];
	st.shared.u32 	[_ZZ15bit_wise_gemm_siiiPiPfS0_E14A_smem_ctl_seq+6740], %r1687;
	ld.global.u32 	%r1688, [%rd4+6744];
	st.shared.u32 	[_ZZ15bit_wise_gemm_siiiPiPfS0_E14A_smem_ctl_seq+6744], %r1688;
	ld.global.u32 	%r1689, [%rd4+6748];
	st.shared.u32 	[_ZZ15bit_wise_gemm_siiiPiPfS0_E14A_smem_ctl_seq+6748], %r1689;
	ld.global.u32 	%r1690, [%rd4+6752];
	st.shared.u32 	[_ZZ15bit_wise_gemm_siiiPiPfS0_E14A_smem_ctl_seq+6752], %r1690;
	ld.global.u32 	%r1691, [%rd4+6756];
	st.shared.u32 	[_ZZ15bit_wise_gemm_siiiPiPfS0_E14A_smem_ctl_seq+6756], %r1691;
	ld.global.u32 	%r1692, [%rd4+6760];
	st.shared.u32 	[_ZZ15bit_wise_gemm_siiiPiPfS0_E14A_smem_ctl_seq+6760], %r1692;
	ld.global.u32 	%r1693, [%rd4+6764];
	st.shared.u32 	[_ZZ15bit_wise_gemm_siiiPiPfS0_E14A_smem_ctl_seq+6764], %r1693;
	ld.global.u32 	%r1694, [%rd4+6768];
	st.shared.u32 	[_ZZ15bit_wise_gemm_siiiPiPfS0_E14A_smem_ctl_seq+6768], %r1694;
	ld.global.u32 	%r1695, [%rd4+6772];
	st.shared.u32 	[_ZZ15bit_wise_gemm_siiiPiPfS0_E14A_smem_ctl_seq+6772], %r1695;
	ld.global.u32 	%r1696, [%rd4+6776];
	st.shared.u32 	[_ZZ15bit_wise_gemm_siiiPiPfS0_E14A_smem_ctl_seq+6776], %r1696;
	ld.global.u32 	%r1697, [%rd4+6780];
	st.shared.u32 	[_ZZ15bit_wise_gemm_siiiPiPfS0_E14A_smem_ctl_seq+6780], %r1697;
	ld.global.u32 	%r1698, [%rd4+6784];
	st.shared.u32 	[_ZZ15bit_wise_gemm_siiiPiPfS0_E14A_smem_ctl_seq+6784], %r1698;
	ld.global.u32 	%r1699, [%rd4+6788];
	st.shared.u32 	[_ZZ15bit_wise_gemm_siiiPiPfS0_E14A_smem_ctl_seq+6788], %r1699;
	ld.global.u32 	%r1700, [%rd4+6792];
	st.shared.u32 	[_ZZ15bit_wise_gemm_siiiPiPfS0_E14A_smem_ctl_seq+6792], %r1700;
	ld.global.u32 	%r1701, [%rd4+6796];
	st.shared.u32 	[_ZZ15bit_wise_gemm_siiiPiPfS0_E14A_smem_ctl_seq+6796], %r1701;
	ld.global.u32 	%r1702, [%rd4+6800];
	st.shared.u32 	[_ZZ15bit_wise_gemm_siiiPiPfS0_E14A_smem_ctl_seq+6800], %r1702;
	ld.global.u32 	%r1703, [%rd4+6804];
	st.shared.u32 	[_ZZ15bit_wise_gemm_siiiPiPfS0_E14A_smem_ctl_seq+6804], %r1703;
	ld.global.u32 	%r1704, [%rd4+6808];
	st.shared.u32 	[_ZZ15bit_wise_gemm_siiiPiPfS0_E14A_smem_ctl_seq+6808], %r1704;
	ld.global.u32 	%r1705, [%rd4+6812];
	st.shared.u32 	[_ZZ15bit_wise_gemm_siiiPiPfS0_E14A_smem_ctl_seq+6812], %r1705;
	ld.global.u32 	%r1706, [%rd4+6816];
	st.shared.u32 	[_ZZ15bit_wise_gemm_siiiPiPfS0_E14A_smem_ctl_seq+6816], %r1706;
	ld.global.u32 	%r1707, [%rd4+6820];
	st.shared.u32 	[_ZZ15bit_wise_gemm_siiiPiPfS0_E14A_smem_ctl_seq+6820], %r1707;
	ld.global.u32 	%r1708, [%rd4+6824];
	st.shared.u32 	[_ZZ15bit_wise_gemm_siiiPiPfS0_E14A_smem_ctl_seq+6824], %r1708;
	ld.global.u32 	%r1709, [%rd4+6828];
	st.shared.u32 	[_ZZ15bit_wise_gemm_siiiPiPfS0_E14A_smem_ctl_seq+6828], %r1709;
	ld.global.u32 	%r1710, [%rd4+6832];
	st.shared.u32 	[_ZZ15bit_wise_gemm_siiiPiPfS0_E14A_smem_ctl_seq+6832], %r1710;
	ld.global.u32 	%r1711, [%rd4+6836];
	st.shared.u32 	[_ZZ15bit_wise_gemm_siiiPiPfS0_E14A_smem_ctl_seq+6836], %r1711;
	ld.global.u32 	%r1712, [%rd4+6840];
	st.shared.u32 	[_ZZ15bit_wise_gemm_siiiPiPfS0_E14A_smem_ctl_seq+6840], %r1712;
	ld.global.u32 	%r1713, [%rd4+6844];
	st.shared.u32 	[_ZZ15bit_wise_gemm_siiiPiPfS0_E14A_smem_ctl_seq+6844], %r1713;
	ld.global.u32 	%r1714, [%rd4+6848];
	st.shared.u32 	[_ZZ15bit_wise_gemm_siiiPiPfS0_E14A_smem_ctl_seq+6848], %r1714;
	ld.global.u32 	%r1715, [%rd4+6852];
	st.shared.u32 	[_ZZ15bit_wise_gemm_siiiPiPfS0_E14A_smem_ctl_seq+6852], %r1715;
	ld.global.u32 	%r1716, [%rd4+6856];
	st.shared.u32 	[_ZZ15bit_wise_gemm_siiiPiPfS0_E14A_smem_ctl_seq+6856], %r1716;
	ld.global.u32 	%r1717, [%rd4+6860];
	st.shared.u32 	[_ZZ15bit_wise_gemm_siiiPiPfS0_E14A_smem_ctl_seq+6860], %r1717;
	ld.global.u32 	%r1718, [%rd4+6864];
	st.shared.u32 	[_ZZ15bit_wise_gemm_siiiPiPfS0_E14A_smem_ctl_seq+6864], %r1718;
	ld.global.u32 	%r1719, [%rd4+6868];
	st.shared.u32 	[_ZZ15bit_wise_gemm_siiiPiPfS0_E14A_smem_ctl_seq+6868], %r1719;
	ld.global.u32 	%r1720, [%rd4+6872];
	st.shared.u32 	[_ZZ15bit_wise_gemm_siiiPiPfS0_E14A_smem_ctl_seq+6872], %r1720;
	ld.global.u32 	%r1721, [%rd4+6876];
	st.shared.u32 	[_ZZ15bit_wise_gemm_siiiPiPfS0_E14A_smem_ctl_seq+6876], %r1721;
	ld.global.u32 	%r1722, [%rd4+6880];
	st.shared.u32 	[_ZZ15bit_wise_gemm_siiiPiPfS0_E14A_smem_ctl_seq+6880], %r1722;
	ld.global.u32 	%r1723, [%rd4+6884];
	st.shared.u32 	[_ZZ15bit_wise_gemm_siiiPiPfS0_E14A_smem_ctl_seq+6884], %r1723;
	ld.global.u32 	%r1724, [%rd4+6888];
	st.shared.u32 	[_ZZ15bit_wise_gemm_siiiPiPfS0_E14A_smem_ctl_seq+6888], %r1724;
	ld.global.u32 	%r1725, [%rd4+6892];
	st.shared.u32 	[_ZZ15bit_wise_gemm_siiiPiPfS0_E14A_smem_ctl_seq+6892], %r1725;
	ld.global.u32 	%r1726, [%rd4+6896];
	st.shared.u32 	[_ZZ15bit_wise_gemm_siiiPiPfS0_E14A_smem_ctl_seq+6896], %r1726;
	ld.global.u32 	%r1727, [%rd4+6900];
	st.shared.u32 	[_ZZ15bit_wise_gemm_siiiPiPfS0_E14A_smem_ctl_seq+6900], %r1727;
	ld.global.u32 	%r1728, [%rd4+6904];
	st.shared.u32 	[_ZZ15bit_wise_gemm_siiiPiPfS0_E14A_smem_ctl_seq+6904], %r1728;
	ld.global.u32 	%r1729, [%rd4+6908];
	st.shared.u32 	[_ZZ15bit_wise_gemm_siiiPiPfS0_E14A_smem_ctl_seq+6908], %r1729;
	ld.global.u32 	%r1730, [%rd4+6912];
	st.shared.u32 	[_ZZ15bit_wise_gemm_siiiPiPfS0_E14A_smem_ctl_seq+6912], %r1730;
	ld.global.u32 	%r1731, [%rd4+6916];
	st.shared.u32 	[_ZZ15bit_wise_gemm_siiiPiPfS0_E14A_smem_ctl_seq+6916], %r1731;
	ld.global.u32 	%r1732, [%rd4+6920];
	st.shared.u32 	[_ZZ15bit_wise_gemm_siiiPiPfS0_E14A_smem_ctl_seq+6920], %r1732;
	ld.global.u32 	%r1733, [%rd4+6924];
	st.shared.u32 	[_ZZ15bit_wise_gemm_siiiPiPfS0_E14A_smem_ctl_seq+6924], %r1733;
	ld.global.u32 	%r1734, [%rd4+6928];
	st.shared.u32 	[_ZZ15bit_wise_gemm_siiiPiPfS0_E14A_smem_ctl_seq+6928], %r1734;
	ld.global.u32 	%r1735, [%rd4+6932];
	st.shared.u32 	[_ZZ15bit_wise_gemm_siiiPiPfS0_E14A_smem_ctl_seq+6932], %r1735;
	ld.global.u32 	%r1736, [%rd4+6936];
	st.shared.u32 	[_ZZ15bit_wise_gemm_siiiPiPfS0_E14A_smem_ctl_seq+6936], %r1736;
	ld.global.u32 	%r1737, [%rd4+6940];
	st.shared.u32 	[_ZZ15bit_wise_gemm_siiiPiPfS0_E14A_smem_ctl_seq+6940], %r1737;
	ld.global.u32 	%r1738, [%rd4+6944];
	st.shared.u32 	[_ZZ15bit_wise_gemm_siiiPiPfS0_E14A_smem_ctl_seq+6944], %r1738;
	ld.global.u32 	%r1739, [%rd4+6948];
	st.shared.u32 	[_ZZ15bit_wise_gemm_siiiPiPfS0_E14A_smem_ctl_seq+6948], %r1739;
	ld.global.u32 	%r1740, [%rd4+6952];
	st.shared.u32 	[_ZZ15bit_wise_gemm_siiiPiPfS0_E14A_smem_ctl_seq+6952], %r1740;
	ld.global.u32 	%r1741, [%rd4+6956];
	st.shared.u32 	[_ZZ15bit_wise_gemm_siiiPiPfS0_E14A_smem_ctl_seq+6956], %r1741;
	ld.global.u32 	%r1742, [%rd4+6960];
	st.shared.u32 	[_ZZ15bit_wise_gemm_siiiPiPfS0_E14A_smem_ctl_seq+6960], %r1742;
	ld.global.u32 	%r1743, [%rd4+6964];
	st.shared.u32 	[_ZZ15bit_wise_gemm_siiiPiPfS0_E14A_smem_ctl_seq+6964], %r1743;
	ld.global.u32 	%r1744, [%rd4+6968];
	st.shared.u32 	[_ZZ15bit_wise_gemm_siiiPiPfS0_E14A_smem_ctl_seq+6968], %r1744;
	ld.global.u32 	%r1745, [%rd4+6972];
	st.shared.u32 	[_ZZ15bit_wise_gemm_siiiPiPfS0_E14A_smem_ctl_seq+6972], %r1745;
	ld.global.u32 	%r1746, [%rd4+6976];
	st.shared.u32 	[_ZZ15bit_wise_gemm_siiiPiPfS0_E14A_smem_ctl_seq+6976], %r1746;
	ld.global.u32 	%r1747, [%rd4+6980];
	st.shared.u32 	[_ZZ15bit_wise_gemm_siiiPiPfS0_E14A_smem_ctl_seq+6980], %r1747;
	ld.global.u32 	%r1748, [%rd4+6984];
	st.shared.u32 	[_ZZ15bit_wise_gemm_siiiPiPfS0_E14A_smem_ctl_seq+6984], %r1748;
	ld.global.u32 	%r1749, [%rd4+6988];
	st.shared.u32 	[_ZZ15bit_wise_gemm_siiiPiPfS0_E14A_smem_ctl_seq+6988], %r1749;
	ld.global.u32 	%r1750, [%rd4+6992];
	st.shared.u32 	[_ZZ15bit_wise_gemm_siiiPiPfS0_E14A_smem_ctl_seq+6992], %r1750;
	ld.global.u32 	%r1751, [%rd4+6996];
	st.shared.u32 	[_ZZ15bit_wise_gemm_siiiPiPfS0_E14A_smem_ctl_seq+6996], %r1751;
	ld.global.u32 	%r1752, [%rd4+7000];
	st.shared.u32 	[_ZZ15bit_wise_gemm_siiiPiPfS0_E14A_smem_ctl_seq+7000], %r1752;
	ld.global.u32 	%r1753, [%rd4+7004];
	st.shared.u32 	[_ZZ15bit_wise_gemm_siiiPiPfS0_E14A_smem_ctl_seq+7004], %r1753;
	ld.global.u32 	%r1754, [%rd4+7008];
	st.shared.u32 	[_ZZ15bit_wise_gemm_siiiPiPfS0_E14A_smem_ctl_seq+7008], %r1754;
	ld.global.u32 	%r1755, [%rd4+7012];
	st.shared.u32 	[_ZZ15bit_wise_gemm_siiiPiPfS0_E14A_smem_ctl_seq+7012], %r1755;
	ld.global.u32 	%r1756, [%rd4+7016];
	st.shared.u32 	[_ZZ15bit_wise_gemm_siiiPiPfS0_E14A_smem_ctl_seq+7016], %r1756;
	ld.global.u32 	%r1757, [%rd4+7020];
	st.shared.u32 	[_ZZ15bit_wise_gemm_siiiPiPfS0_E14A_smem_ctl_seq+7020], %r1757;
	ld.global.u32 	%r1758, [%rd4+7024];
	st.shared.u32 	[_ZZ15bit_wise_gemm_siiiPiPfS0_E14A_smem_ctl_seq+7024], %r1758;
	ld.global.u32 	%r1759, [%rd4+7028];
	st.shared.u32 	[_ZZ15bit_wise_gemm_siiiPiPfS0_E14A_smem_ctl_seq+7028], %r1759;
	ld.global.u32 	%r1760, [%rd4+7032];
	st.shared.u32 	[_ZZ15bit_wise_gemm_siiiPiPfS0_E14A_smem_ctl_seq+7032], %r1760;
	ld.global.u32 	%r1761, [%rd4+7036];
	st.shared.u32 	[_ZZ15bit_wise_gemm_siiiPiPfS0_E14A_smem_ctl_seq+7036], %r1761;
	ld.global.u32 	%r1762, [%rd4+7040];
	st.shared.u32 	[_ZZ15bit_wise_gemm_siiiPiPfS0_E14A_smem_ctl_seq+7040], %r1762;
	ld.global.u32 	%r1763, [%rd4+7044];
	st.shared.u32 	[_ZZ15bit_wise_gemm_siiiPiPfS0_E14A_smem_ctl_seq+7044], %r1763;
	ld.global.u32 	%r1764, [%rd4+7048];
	st.shared.u32 	[_ZZ15bit_wise_gemm_siiiPiPfS0_E14A_smem_ctl_seq+7048], %r1764;
	ld.global.u32 	%r1765, [%rd4+7052];
	st.shared.u32 	[_ZZ15bit_wise_gemm_siiiPiPfS0_E14A_smem_ctl_seq+7052], %r1765;
	ld.global.u32 	%r1766, [%rd4+7056];
	st.shared.u32 	[_ZZ15bit_wise_gemm_siiiPiPfS0_E14A_smem_ctl_seq+7056], %r1766;
	ld.global.u32 	%r1767, [%rd4+7060];
	st.shared.u32 	[_ZZ15bit_wise_gemm_siiiPiPfS0_E14A_smem_ctl_seq+7060], %r1767;
	ld.global.u32 	%r1768, [%rd4+7064];
	st.shared.u32 	[_ZZ15bit_wise_gemm_siiiPiPfS0_E14A_smem_ctl_seq+7064], %r1768;
	ld.global.u32 	%r1769, [%rd4+7068];
	st.shared.u32 	[_ZZ15bit_wise_gemm_siiiPiPfS0_E14A_smem_ctl_seq+7068], %r1769;
	ld.global.u32 	%r1770, [%rd4+7072];
	st.shared.u32 	[_ZZ15bit_wise_gemm_siiiPiPfS0_E14A_smem_ctl_seq+7072], %r1770;
	ld.global.u32 	%r1771, [%rd4+7076];
	st.shared.u32 	[_ZZ15bit_wise_gemm_siiiPiPfS0_E14A_smem_ctl_seq+7076], %r1771;
	ld.global.u32 	%r1772, [%rd4+7080];
	st.shared.u32 	[_ZZ15bit_wise_gemm_siiiPiPfS0_E14A_smem_ctl_seq+7080], %r1772;
	ld.global.u32 	%r1773, [%rd4+7084];
	st.shared.u32 	[_ZZ15bit_wise_gemm_siiiPiPfS0_E14A_smem_ctl_seq+7084], %r1773;
	ld.global.u32 	%r1774, [%rd4+7088];
	st.shared.u32 	[_ZZ15bit_wise_gemm_siiiPiPfS0_E14A_smem_ctl_seq+7088], %r1774;
	ld.global.u32 	%r1775, [%rd4+7092];
	st.shared.u32 	[_ZZ15bit_wise_gemm_siiiPiPfS0_E14A_smem_ctl_seq+7092], %r1775;
	ld.global.u32 	%r1776, [%rd4+7096];
	st.shared.u32 	[_ZZ15bit_wise_gemm_siiiPiPfS0_E14A_smem_ctl_seq+7096], %r1776;
	ld.global.u32 	%r1777, [%rd4+7100];
	st.shared.u32 	[_ZZ15bit_wise_gemm_siiiPiPfS0_E14A_smem_ctl_seq+7100], %r1777;
	ld.global.u32 	%r1778, [%rd4+7104];
	st.shared.u32 	[_ZZ15bit_wise_gemm_siiiPiPfS0_E14A_smem_ctl_seq+7104], %r1778;
	ld.global.u32 	%r1779, [%rd4+7108];
	st.shared.u32 	[_ZZ15bit_wise_gemm_siiiPiPfS0_E14A_smem_ctl_seq+7108], %r1779;
	ld.global.u32 	%r1780, [%rd4+7112];
	st.shared.u32 	[_ZZ15bit_wise_gemm_siiiPiPfS0_E14A_smem_ctl_seq+7112], %r1780;
	ld.global.u32 	%r1781, [%rd4+7116];
	st.shared.u32 	[_ZZ15bit_wise_gemm_siiiPiPfS0_E14A_smem_ctl_seq+7116], %r1781;
	ld.global.u32 	%r1782, [%rd4+7120];
	st.shared.u32 	[_ZZ15bit_wise_gemm_siiiPiPfS0_E14A_smem_ctl_seq+7120], %r1782;
	ld.global.u32 	%r1783, [%rd4+7124];
	st.shared.u32 	[_ZZ15bit_wise_gemm_siiiPiPfS0_E14A_smem_ctl_seq+7124], %r1783;
	ld.global.u32 	%r1784, [%rd4+7128];
	st.shared.u32 	[_ZZ15bit_wise_gemm_siiiPiPfS0_E14A_smem_ctl_seq+7128], %r1784;
	ld.global.u32 	%r1785, [%rd4+7132];
	st.shared.u32 	[_ZZ15bit_wise_gemm_siiiPiPfS0_E14A_smem_ctl_seq+7132], %r1785;
	ld.global.u32 	%r1786, [%rd4+7136];
	st.shared.u32 	[_ZZ15bit_wise_gemm_siiiPiPfS0_E14A_smem_ctl_seq+7136], %r1786;
	ld.global.u32 	%r1787, [%rd4+7140];
	st.shared.u32 	[_ZZ15bit_wise_gemm_siiiPiPfS0_E14A_smem_ctl_seq+7140], %r1787;
	ld.global.u32 	%r1788, [%rd4+7144];
	st.shared.u32 	[_ZZ15bit_wise_gemm_siiiPiPfS0_E14A_smem_ctl_seq+7144], %r1788;
	ld.global.u32 	%r1789, [%rd4+7148];
	st.shared.u32 	[_ZZ15bit_wise_gemm_siiiPiPfS0_E14A_smem_ctl_seq+7148], %r1789;
	ld.global.u32 	%r1790, [%rd4+7152];
	st.shared.u32 	[_ZZ15bit_wise_gemm_siiiPiPfS0_E14A_smem_ctl_seq+7152], %r1790;
	ld.global.u32 	%r1791, [%rd4+7156];
	st.shared.u32 	[_ZZ15bit_wise_gemm_siiiPiPfS0_E14A_smem_ctl_seq+7156], %r1791;
	ld.global.u32 	%r1792, [%rd4+7160];
	st.shared.u32 	[_ZZ15bit_wise_gemm_siiiPiPfS0_E14A_smem_ctl_seq+7160], %r1792;
	ld.global.u32 	%r1793, [%rd4+7164];
	st.shared.u32 	[_ZZ15bit_wise_gemm_siiiPiPfS0_E14A_smem_ctl_seq+7164], %r1793;
	ld.global.u32 	%r1794, [%rd4+7168];
	st.shared.u32 	[_ZZ15bit_wise_gemm_siiiPiPfS0_E14A_smem_ctl_seq+7168], %r1794;
	ld.global.u32 	%r1795, [%rd4+7172];
	st.shared.u32 	[_ZZ15bit_wise_gemm_siiiPiPfS0_E14A_smem_ctl_seq+7172], %r1795;
	ld.global.u32 	%r1796, [%rd4+7176];
	st.shared.u32 	[_ZZ15bit_wise_gemm_siiiPiPfS0_E14A_smem_ctl_seq+7176], %r1796;
	ld.global.u32 	%r1797, [%rd4+7180];
	st.shared.u32 	[_ZZ15bit_wise_gemm_siiiPiPfS0_E14A_smem_ctl_seq+7180], %r1797;
	ld.global.u32 	%r1798, [%rd4+7184];
	st.shared.u32 	[_ZZ15bit_wise_gemm_siiiPiPfS0_E14A_smem_ctl_seq+7184], %r1798;
	ld.global.u32 	%r1799, [%rd4+7188];
	st.shared.u32 	[_ZZ15bit_wise_gemm_siiiPiPfS0_E14A_smem_ctl_seq+7188], %r1799;
	ld.global.u32 	%r1800, [%rd4+7192];
	st.shared.u32 	[_ZZ15bit_wise_gemm_siiiPiPfS0_E14A_smem_ctl_seq+7192], %r1800;
	ld.global.u32 	%r1801, [%rd4+7196];
	st.shared.u32 	[_ZZ15bit_wise_gemm_siiiPiPfS0_E14A_smem_ctl_seq+7196], %r1801;
	ld.global.u32 	%r1802, [%rd4+7200];
	st.shared.u32 	[_ZZ15bit_wise_gemm_siiiPiPfS0_E14A_smem_ctl_seq+7200], %r1802;
	ld.global.u32 	%r1803, [%rd4+7204];
	st.shared.u32 	[_ZZ15bit_wise_gemm_siiiPiPfS0_E14A_smem_ctl_seq+7204], %r1803;
	ld.global.u32 	%r1804, [%rd4+7208];
	st.shared.u32 	[_ZZ15bit_wise_gemm_siiiPiPfS0_E14A_smem_ctl_seq+7208], %r1804;
	ld.global.u32 	%r1805, [%rd4+7212];
	st.shared.u32 	[_ZZ15bit_wise_gemm_siiiPiPfS0_E14A_smem_ctl_seq+7212], %r1805;
	ld.global.u32 	%r1806, [%rd4+7216];
	st.shared.u32 	[_ZZ15bit_wise_gemm_siiiPiPfS0_E14A_smem_ctl_seq+7216], %r1806;
	ld.global.u32 	%r1807, [%rd4+7220];
	st.shared.u32 	[_ZZ15bit_wise_gemm_siiiPiPfS0_E14A_smem_ctl_seq+7220], %r1807;
	ld.global.u32 	%r1808, [%rd4+7224];
	st.shared.u32 	[_ZZ15bit_wise_gemm_siiiPiPfS0_E14A_smem_ctl_seq+7224], %r1808;
	ld.global.u32 	%r1809, [%rd4+7228];
	st.shared.u32 	[_ZZ15bit_wise_gemm_siiiPiPfS0_E14A_smem_ctl_seq+7228], %r1809;
	ld.global.u32 	%r1810, [%rd4+7232];
	st.shared.u32 	[_ZZ15bit_wise_gemm_siiiPiPfS0_E14A_smem_ctl_seq+7232], %r1810;
	ld.global.u32 	%r1811, [%rd4+7236];
	st.shared.u32 	[_ZZ15bit_wise_gemm_siiiPiPfS0_E14A_smem_ctl_seq+7236], %r1811;
	ld.global.u32 	%r1812, [%rd4+7240];
	st.shared.u32 	[_ZZ15bit_wise_gemm_siiiPiPfS0_E14A_smem_ctl_seq+7240], %r1812;
	ld.global.u32 	%r1813, [%rd4+7244];
	st.shared.u32 	[_ZZ15bit_wise_gemm_siiiPiPfS0_E14A_smem_ctl_seq+7244], %r1813;
	ld.global.u32 	%r1814, [%rd4+7248];
	st.shared.u32 	[_ZZ15bit_wise_gemm_siiiPiPfS0_E14A_smem_ctl_seq+7248], %r1814;
	ld.global.u32 	%r1815, [%rd4+7252];
	st.shared.u32 	[_ZZ15bit_wise_gemm_siiiPiPfS0_E14A_smem_ctl_seq+7252], %r1815;
	ld.global.u32 	%r1816, [%rd4+7256];
	st.shared.u32 	[_ZZ15bit_wise_gemm_siiiPiPfS0_E14A_smem_ctl_seq+7256], %r1816;
	ld.global.u32 	%r1817, [%rd4+7260];
	st.shared.u32 	[_ZZ15bit_wise_gemm_siiiPiPfS0_E14A_smem_ctl_seq+7260], %r1817;
	ld.global.u32 	%r1818, [%rd4+7264];
	st.shared.u32 	[_ZZ15bit_wise_gemm_siiiPiPfS0_E14A_smem_ctl_seq+7264], %r1818;
	ld.global.u32 	%r1819, [%rd4+7268];
	st.shared.u32 	[_ZZ15bit_wise_gemm_siiiPiPfS0_E14A_smem_ctl_seq+7268], %r1819;
	ld.global.u32 	%r1820, [%rd4+7272];
	st.shared.u32 	[_ZZ15bit_wise_gemm_siiiPiPfS0_E14A_smem_ctl_seq+7272], %r1820;
	ld.global.u32 	%r1821, [%rd4+7276];
	st.shared.u32 	[_ZZ15bit_wise_gemm_siiiPiPfS0_E14A_smem_ctl_seq+7276], %r1821;
	ld.global.u32 	%r1822, [%rd4+7280];
	st.shared.u32 	[_ZZ15bit_wise_gemm_siiiPiPfS0_E14A_smem_ctl_seq+7280], %r1822;
	ld.global.u32 	%r1823, [%rd4+7284];
	st.shared.u32 	[_ZZ15bit_wise_gemm_siiiPiPfS0_E14A_smem_ctl_seq+7284], %r1823;
	ld.global.u32 	%r1824, [%rd4+7288];
	st.shared.u32 	[_ZZ15bit_wise_gemm_siiiPiPfS0_E14A_smem_ctl_seq+7288], %r1824;
	ld.global.u32 	%r1825, [%rd4+7292];
	st.shared.u32 	[_ZZ15bit_wise_gemm_siiiPiPfS0_E14A_smem_ctl_seq+7292], %r1825;
	ld.global.u32 	%r1826, [%rd4+7296];
	st.shared.u32 	[_ZZ15bit_wise_gemm_siiiPiPfS0_E14A_smem_ctl_seq+7296], %r1826;
	ld.global.u32 	%r1827, [%rd4+7300];
	st.shared.u32 	[_ZZ15bit_wise_gemm_siiiPiPfS0_E14A_smem_ctl_seq+7300], %r1827;
	ld.global.u32 	%r1828, [%rd4+7304];
	st.shared.u32 	[_ZZ15bit_wise_gemm_siiiPiPfS0_E14A_smem_ctl_seq+7304], %r1828;
	ld.global.u32 	%r1829, [%rd4+7308];
	st.shared.u32 	[_ZZ15bit_wise_gemm_siiiPiPfS0_E14A_smem_ctl_seq+7308], %r1829;
	ld.global.u32 	%r1830, [%rd4+7312];
	st.shared.u32 	[_ZZ15bit_wise_gemm_siiiPiPfS0_E14A_smem_ctl_seq+7312], %r1830;
	ld.global.u32 	%r1831, [%rd4+7316];
	st.shared.u32 	[_ZZ15bit_wise_gemm_siiiPiPfS0_E14A_smem_ctl_seq+7316], %r1831;
	ld.global.u32 	%r1832, [%rd4+7320];
	st.shared.u32 	[_ZZ15bit_wise_gemm_siiiPiPfS0_E14A_smem_ctl_seq+7320], %r1832;
	ld.global.u32 	%r1833, [%rd4+7324];
	st.shared.u32 	[_ZZ15bit_wise_gemm_siiiPiPfS0_E14A_smem_ctl_seq+7324], %r1833;
	ld.global.u32 	%r1834, [%rd4+7328];
	st.shared.u32 	[_ZZ15bit_wise_gemm_siiiPiPfS0_E14A_smem_ctl_seq+7328], %r1834;
	ld.global.u32 	%r1835, [%rd4+7332];
	st.shared.u32 	[_ZZ15bit_wise_gemm_siiiPiPfS0_E14A_smem_ctl_seq+7332], %r1835;
	ld.global.u32 	%r1836, [%rd4+7336];
	st.shared.u32 	[_ZZ15bit_wise_gemm_siiiPiPfS0_E14A_smem_ctl_seq+7336], %r1836;
	ld.global.u32 	%r1837, [%rd4+7340];
	st.shared.u32 	[_ZZ15bit_wise_gemm_siiiPiPfS0_E14A_smem_ctl_seq+7340], %r1837;
	ld.global.u32 	%r1838, [%rd4+7344];
	st.shared.u32 	[_ZZ15bit_wise_gemm_siiiPiPfS0_E14A_smem_ctl_seq+7344], %r1838;
	ld.global.u32 	%r1839, [%rd4+7348];
	st.shared.u32 	[_ZZ15bit_wise_gemm_siiiPiPfS0_E14A_smem_ctl_seq+7348], %r1839;
	ld.global.u32 	%r1840, [%rd4+7352];
	st.shared.u32 	[_ZZ15bit_wise_gemm_siiiPiPfS0_E14A_smem_ctl_seq+7352], %r1840;
	ld.global.u32 	%r1841, [%rd4+7356];
	st.shared.u32 	[_ZZ15bit_wise_gemm_siiiPiPfS0_E14A_smem_ctl_seq+7356], %r1841;
	ld.global.u32 	%r1842, [%rd4+7360];
	st.shared.u32 	[_ZZ15bit_wise_gemm_siiiPiPfS0_E14A_smem_ctl_seq+7360], %r1842;
	ld.global.u32 	%r1843, [%rd4+7364];
	st.shared.u32 	[_ZZ15bit_wise_gemm_siiiPiPfS0_E14A_smem_ctl_seq+7364], %r1843;
	ld.global.u32 	%r1844, [%rd4+7368];
	st.shared.u32 	[_ZZ15bit_wise_gemm_siiiPiPfS0_E14A_smem_ctl_seq+7368], %r1844;
	ld.global.u32 	%r1845, [%rd4+7372];
	st.shared.u32 	[_ZZ15bit_wise_gemm_siiiPiPfS0_E14A_smem_ctl_seq+7372], %r1845;
	ld.global.u32 	%r1846, [%rd4+7376];
	st.shared.u32 	[_ZZ15bit_wise_gemm_siiiPiPfS0_E14A_smem_ctl_seq+7376], %r1846;
	ld.global.u32 	%r1847, [%rd4+7380];
	st.shared.u32 	[_ZZ15bit_wise_gemm_siiiPiPfS0_E14A_smem_ctl_seq+7380], %r1847;
	ld.global.u32 	%r1848, [%rd4+7384];
	st.shared.u32 	[_ZZ15bit_wise_gemm_siiiPiPfS0_E14A_smem_ctl_seq+7384], %r1848;
	ld.global.u32 	%r1849, [%rd4+7388];
	st.shared.u32 	[_ZZ15bit_wise_gemm_siiiPiPfS0_E14A_smem_ctl_seq+7388], %r1849;
	ld.global.u32 	%r1850, [%rd4+7392];
	st.shared.u32 	[_ZZ15bit_wise_gemm_siiiPiPfS0_E14A_smem_ctl_seq+7392], %r1850;
	ld.global.u32 	%r1851, [%rd4+7396];
	st.shared.u32 	[_ZZ15bit_wise_gemm_siiiPiPfS0_E14A_smem_ctl_seq+7396], %r1851;
	ld.global.u32 	%r1852, [%rd4+7400];
	st.shared.u32 	[_ZZ15bit_wise_gemm_siiiPiPfS0_E14A_smem_ctl_seq+7400], %r1852;
	ld.global.u32 	%r1853, [%rd4+7404];
	st.shared.u32 	[_ZZ15bit_wise_gemm_siiiPiPfS0_E14A_smem_ctl_seq+7404], %r1853;
	ld.global.u32 	%r1854, [%rd4+7408];
	st.shared.u32 	[_ZZ15bit_wise_gemm_siiiPiPfS0_E14A_smem_ctl_seq+7408], %r1854;
	ld.global.u32 	%r1855, [%rd4+7412];
	st.shared.u32 	[_ZZ15bit_wise_gemm_siiiPiPfS0_E14A_smem_ctl_seq+7412], %r1855;
	ld.global.u32 	%r1856, [%rd4+7416];
	st.shared.u32 	[_ZZ15bit_wise_gemm_siiiPiPfS0_E14A_smem_ctl_seq+7416], %r1856;
	ld.global.u32 	%r1857, [%rd4+7420];
	st.shared.u32 	[_ZZ15bit_wise_gemm_siiiPiPfS0_E14A_smem_ctl_seq+7420], %r1857;
	ld.global.u32 	%r1858, [%rd4+7424];
	st.shared.u32 	[_ZZ15bit_wise_gemm_siiiPiPfS0_E14A_smem_ctl_seq+7424], %r1858;
	ld.global.u32 	%r1859, [%rd4+7428];
	st.shared.u32 	[_ZZ15bit_wise_gemm_siiiPiPfS0_E14A_smem_ctl_seq+7428], %r1859;
	ld.global.u32 	%r1860, [%rd4+7432];
	st.shared.u32 	[_ZZ15bit_wise_gemm_siiiPiPfS0_E14A_smem_ctl_seq+7432], %r1860;
	ld.global.u32 	%r1861, [%rd4+7436];
	st.shared.u32 	[_ZZ15bit_wise_gemm_siiiPiPfS0_E14A_smem_ctl_seq+7436], %r1861;
	ld.global.u32 	%r1862, [%rd4+7440];
	st.shared.u32 	[_ZZ15bit_wise_gemm_siiiPiPfS0_E14A_smem_ctl_seq+7440], %r1862;
	ld.global.u32 	%r1863, [%rd4+7444];
	st.shared.u32 	[_ZZ15bit_wise_gemm_siiiPiPfS0_E14A_smem_ctl_seq+7444], %r1863;
	ld.global.u32 	%r1864, [%rd4+7448];
	st.shared.u32 	[_ZZ15bit_wise_gemm_siiiPiPfS0_E14A_smem_ctl_seq+7448], %r1864;
	ld.global.u32 	%r1865, [%rd4+7452];
	st.shared.u32 	[_ZZ15bit_wise_gemm_siiiPiPfS0_E14A_smem_ctl_seq+7452], %r1865;
	ld.global.u32 	%r1866, [%rd4+7456];
	st.shared.u32 	[_ZZ15bit_wise_gemm_siiiPiPfS0_E14A_smem_ctl_seq+7456], %r1866;
	ld.global.u32 	%r1867, [%rd4+7460];
	st.shared.u32 	[_ZZ15bit_wise_gemm_siiiPiPfS0_E14A_smem_ctl_seq+7460], %r1867;
	ld.global.u32 	%r1868, [%rd4+7464];
	st.shared.u32 	[_ZZ15bit_wise_gemm_siiiPiPfS0_E14A_smem_ctl_seq+7464], %r1868;
	ld.global.u32 	%r1869, [%rd4+7468];
	st.shared.u32 	[_ZZ15bit_wise_gemm_siiiPiPfS0_E14A_smem_ctl_seq+7468], %r1869;
	ld.global.u32 	%r1870, [%rd4+7472];
	st.shared.u32 	[_ZZ15bit_wise_gemm_siiiPiPfS0_E14A_smem_ctl_seq+7472], %r1870;
	ld.global.u32 	%r1871, [%rd4+7476];
	st.shared.u32 	[_ZZ15bit_wise_gemm_siiiPiPfS0_E14A_smem_ctl_seq+7476], %r1871;
	ld.global.u32 	%r1872, [%rd4+7480];
	st.shared.u32 	[_ZZ15bit_wise_gemm_siiiPiPfS0_E14A_smem_ctl_seq+7480], %r1872;
	ld.global.u32 	%r1873, [%rd4+7484];
	st.shared.u32 	[_ZZ15bit_wise_gemm_siiiPiPfS0_E14A_smem_ctl_seq+7484], %r1873;
	ld.global.u32 	%r1874, [%rd4+7488];
	st.shared.u32 	[_ZZ15bit_wise_gemm_siiiPiPfS0_E14A_smem_ctl_seq+7488], %r1874;
	ld.global.u32 	%r1875, [%rd4+7492];
	st.shared.u32 	[_ZZ15bit_wise_gemm_siiiPiPfS0_E14A_smem_ctl_seq+7492], %r1875;
	ld.global.u32 	%r1876, [%rd4+7496];
	st.shared.u32 	[_ZZ15bit_wise_gemm_siiiPiPfS0_E14A_smem_ctl_seq+7496], %r1876;
	ld.global.u32 	%r1877, [%rd4+7500];
	st.shared.u32 	[_ZZ15bit_wise_gemm_siiiPiPfS0_E14A_smem_ctl_seq+7500], %r1877;
	ld.global.u32 	%r1878, [%rd4+7504];
	st.shared.u32 	[_ZZ15bit_wise_gemm_siiiPiPfS0_E14A_smem_ctl_seq+7504], %r1878;
	ld.global.u32 	%r1879, [%rd4+7508];
	st.shared.u32 	[_ZZ15bit_wise_gemm_siiiPiPfS0_E14A_smem_ctl_seq+7508], %r1879;
	ld.global.u32 	%r1880, [%rd4+7512];
	st.shared.u32 	[_ZZ15bit_wise_gemm_siiiPiPfS0_E14A_smem_ctl_seq+7512], %r1880;
	ld.global.u32 	%r1881, [%rd4+7516];
	st.shared.u32 	[_ZZ15bit_wise_gemm_siiiPiPfS0_E14A_smem_ctl_seq+7516], %r1881;
	ld.global.u32 	%r1882, [%rd4+7520];
	st.shared.u32 	[_ZZ15bit_wise_gemm_siiiPiPfS0_E14A_smem_ctl_seq+7520], %r1882;
	ld.global.u32 	%r1883, [%rd4+7524];
	st.shared.u32 	[_ZZ15bit_wise_gemm_siiiPiPfS0_E14A_smem_ctl_seq+7524], %r1883;
	ld.global.u32 	%r1884, [%rd4+7528];
	st.shared.u32 	[_ZZ15bit_wise_gemm_siiiPiPfS0_E14A_smem_ctl_seq+7528], %r1884;
	ld.global.u32 	%r1885, [%rd4+7532];
	st.shared.u32 	[_ZZ15bit_wise_gemm_siiiPiPfS0_E14A_smem_ctl_seq+7532], %r1885;
	ld.global.u32 	%r1886, [%rd4+7536];
	st.shared.u32 	[_ZZ15bit_wise_gemm_siiiPiPfS0_E14A_smem_ctl_seq+7536], %r1886;
	ld.global.u32 	%r1887, [%rd4+7540];
	st.shared.u32 	[_ZZ15bit_wise_gemm_siiiPiPfS0_E14A_smem_ctl_seq+7540], %r1887;
	ld.global.u32 	%r1888, [%rd4+7544];
	st.shared.u32 	[_ZZ15bit_wise_gemm_siiiPiPfS0_E14A_smem_ctl_seq+7544], %r1888;
	ld.global.u32 	%r1889, [%rd4+7548];
	st.shared.u32 	[_ZZ15bit_wise_gemm_siiiPiPfS0_E14A_smem_ctl_seq+7548], %r1889;
	ld.global.u32 	%r1890, [%rd4+7552];
	st.shared.u32 	[_ZZ15bit_wise_gemm_siiiPiPfS0_E14A_smem_ctl_seq+7552], %r1890;
	ld.global.u32 	%r1891, [%rd4+7556];
	st.shared.u32 	[_ZZ15bit_wise_gemm_siiiPiPfS0_E14A_smem_ctl_seq+7556], %r1891;
	ld.global.u32 	%r1892, [%rd4+7560];
	st.shared.u32 	[_ZZ15bit_wise_gemm_siiiPiPfS0_E14A_smem_ctl_seq+7560], %r1892;
	ld.global.u32 	%r1893, [%rd4+7564];
	st.shared.u32 	[_ZZ15bit_wise_gemm_siiiPiPfS0_E14A_smem_ctl_seq+7564], %r1893;
	ld.global.u32 	%r1894, [%rd4+7568];
	st.shared.u32 	[_ZZ15bit_wise_gemm_siiiPiPfS0_E14A_smem_ctl_seq+7568], %r1894;
	ld.global.u32 	%r1895, [%rd4+7572];
	st.shared.u32 	[_ZZ15bit_wise_gemm_siiiPiPfS0_E14A_smem_ctl_seq+7572], %r1895;
	ld.global.u32 	%r1896, [%rd4+7576];
	st.shared.u32 	[_ZZ15bit_wise_gemm_siiiPiPfS0_E14A_smem_ctl_seq+7576], %r1896;
	ld.global.u32 	%r1897, [%rd4+7580];
	st.shared.u32 	[_ZZ15bit_wise_gemm_siiiPiPfS0_E14A_smem_ctl_seq+7580], %r1897;
	ld.global.u32 	%r1898, [%rd4+7584];
	st.shared.u32 	[_ZZ15bit_wise_gemm_siiiPiPfS0_E14A_smem_ctl_seq+7584], %r1898;
	ld.global.u32 	%r1899, [%rd4+7588];
	st.shared.u32 	[_ZZ15bit_wise_gemm_siiiPiPfS0_E14A_smem_ctl_seq+7588], %r1899;
	ld.global.u32 	%r1900, [%rd4+7592];
	st.shared.u32 	[_ZZ15bit_wise_gemm_siiiPiPfS0_E14A_smem_ctl_seq+7592], %r1900;
	ld.global.u32 	%r1901, [%rd4+7596];
	st.shared.u32 	[_ZZ15bit_wise_gemm_siiiPiPfS0_E14A_smem_ctl_seq+7596], %r1901;
	ld.global.u32 	%r1902, [%rd4+7600];
	st.shared.u32 	[_ZZ15bit_wise_gemm_siiiPiPfS0_E14A_smem_ctl_seq+7600], %r1902;
	ld.global.u32 	%r1903, [%rd4+7604];
	st.shared.u32 	[_ZZ15bit_wise_gemm_siiiPiPfS0_E14A_smem_ctl_seq+7604], %r1903;
	ld.global.u32 	%r1904, [%rd4+7608];
	st.shared.u32 	[_ZZ15bit_wise_gemm_siiiPiPfS0_E14A_smem_ctl_seq+7608], %r1904;
	ld.global.u32 	%r1905, [%rd4+7612];
	st.shared.u32 	[_ZZ15bit_wise_gemm_siiiPiPfS0_E14A_smem_ctl_seq+7612], %r1905;
	ld.global.u32 	%r1906, [%rd4+7616];
	st.shared.u32 	[_ZZ15bit_wise_gemm_siiiPiPfS0_E14A_smem_ctl_seq+7616], %r1906;
	ld.global.u32 	%r1907, [%rd4+7620];
	st.shared.u32 	[_ZZ15bit_wise_gemm_siiiPiPfS0_E14A_smem_ctl_seq+7620], %r1907;
	ld.global.u32 	%r1908, [%rd4+7624];
	st.shared.u32 	[_ZZ15bit_wise_gemm_siiiPiPfS0_E14A_smem_ctl_seq+7624], %r1908;
	ld.global.u32 	%r1909, [%rd4+7628];
	st.shared.u32 	[_ZZ15bit_wise_gemm_siiiPiPfS0_E14A_smem_ctl_seq+7628], %r1909;
	ld.global.u32 	%r1910, [%rd4+7632];
	st.shared.u32 	[_ZZ15bit_wise_gemm_siiiPiPfS0_E14A_smem_ctl_seq+7632], %r1910;
	ld.global.u32 	%r1911, [%rd4+7636];
	st.shared.u32 	[_ZZ15bit_wise_gemm_siiiPiPfS0_E14A_smem_ctl_seq+7636], %r1911;
	ld.global.u32 	%r1912, [%rd4+7640];
	st.shared.u32 	[_ZZ15bit_wise_gemm_siiiPiPfS0_E14A_smem_ctl_seq+7640], %r1912;
	ld.global.u32 	%r1913, [%rd4+7644];
	st.shared.u32 	[_ZZ15bit_wise_gemm_siiiPiPfS0_E14A_smem_ctl_seq+7644], %r1913;
	ld.global.u32 	%r1914, [%rd4+7648];
	st.shared.u32 	[_ZZ15bit_wise_gemm_siiiPiPfS0_E14A_smem_ctl_seq+7648], %r1914;
	ld.global.u32 	%r1915, [%rd4+7652];
	st.shared.u32 	[_ZZ15bit_wise_gemm_siiiPiPfS0_E14A_smem_ctl_seq+7652], %r1915;
	ld.global.u32 	%r1916, [%rd4+7656];
	st.shared.u32 	[_ZZ15bit_wise_gemm_siiiPiPfS0_E14A_smem_ctl_seq+7656], %r1916;
	ld.global.u32 	%r1917, [%rd4+7660];
	st.shared.u32 	[_ZZ15bit_wise_gemm_siiiPiPfS0_E14A_smem_ctl_seq+7660], %r1917;
	ld.global.u32 	%r1918, [%rd4+7664];
	st.shared.u32 	[_ZZ15bit_wise_gemm_siiiPiPfS0_E14A_smem_ctl_seq+7664], %r1918;
	ld.global.u32 	%r1919, [%rd4+7668];
	st.shared.u32 	[_ZZ15bit_wise_gemm_siiiPiPfS0_E14A_smem_ctl_seq+7668], %r1919;
	ld.global.u32 	%r1920, [%rd4+7672];
	st.shared.u32 	[_ZZ15bit_wise_gemm_siiiPiPfS0_E14A_smem_ctl_seq+7672], %r1920;
	ld.global.u32 	%r1921, [%rd4+7676];
	st.shared.u32 	[_ZZ15bit_wise_gemm_siiiPiPfS0_E14A_smem_ctl_seq+7676], %r1921;
	ld.global.u32 	%r1922, [%rd4+7680];
	st.shared.u32 	[_ZZ15bit_wise_gemm_siiiPiPfS0_E14A_smem_ctl_seq+7680], %r1922;
	ld.global.u32 	%r1923, [%rd4+7684];
	st.shared.u32 	[_ZZ15bit_wise_gemm_siiiPiPfS0_E14A_smem_ctl_seq+7684], %r1923;
	ld.global.u32 	%r1924, [%rd4+7688];
	st.shared.u32 	[_ZZ15bit_wise_gemm_siiiPiPfS0_E14A_smem_ctl_seq+7688], %r1924;
	ld.global.u32 	%r1925, [%rd4+7692];
	st.shared.u32 	[_ZZ15bit_wise_gemm_siiiPiPfS0_E14A_smem_ctl_seq+7692], %r1925;
	ld.global.u32 	%r1926, [%rd4+7696];
	st.shared.u32 	[_ZZ15bit_wise_gemm_siiiPiPfS0_E14A_smem_ctl_seq+7696], %r1926;
	ld.global.u32 	%r1927, [%rd4+7700];
	st.shared.u32 	[_ZZ15bit_wise_gemm_siiiPiPfS0_E14A_smem_ctl_seq+7700], %r1927;
	ld.global.u32 	%r1928, [%rd4+7704];
	st.shared.u32 	[_ZZ15bit_wise_gemm_siiiPiPfS0_E14A_smem_ctl_seq+7704], %r1928;
	ld.global.u32 	%r1929, [%rd4+7708];
	st.shared.u32 	[_ZZ15bit_wise_gemm_siiiPiPfS0_E14A_smem_ctl_seq+7708], %r1929;
	ld.global.u32 	%r1930, [%rd4+7712];
	st.shared.u32 	[_ZZ15bit_wise_gemm_siiiPiPfS0_E14A_smem_ctl_seq+7712], %r1930;
	ld.global.u32 	%r1931, [%rd4+7716];
	st.shared.u32 	[_ZZ15bit_wise_gemm_siiiPiPfS0_E14A_smem_ctl_seq+7716], %r1931;
	ld.global.u32 	%r1932, [%rd4+7720];
	st.shared.u32 	[_ZZ15bit_wise_gemm_siiiPiPfS0_E14A_smem_ctl_seq+7720], %r1932;
	ld.global.u32 	%r1933, [%rd4+7724];
	st.shared.u32 	[_ZZ15bit_wise_gemm_siiiPiPfS0_E14A_smem_ctl_seq+7724], %r1933;
	ld.global.u32 	%r1934, [%rd4+7728];
	st.shared.u32 	[_ZZ15bit_wise_gemm_siiiPiPfS0_E14A_smem_ctl_seq+7728], %r1934;
	ld.global.u32 	%r1935, [%rd4+7732];
	st.shared.u32 	[_ZZ15bit_wise_gemm_siiiPiPfS0_E14A_smem_ctl_seq+7732], %r1935;
	ld.global.u32 	%r1936, [%rd4+7736];
	st.shared.u32 	[_ZZ15bit_wise_gemm_siiiPiPfS0_E14A_smem_ctl_seq+7736], %r1936;
	ld.global.u32 	%r1937, [%rd4+7740];
	st.shared.u32 	[_ZZ15bit_wise_gemm_siiiPiPfS0_E14A_smem_ctl_seq+7740], %r1937;
	ld.global.u32 	%r1938, [%rd4+7744];
	st.shared.u32 	[_ZZ15bit_wise_gemm_siiiPiPfS0_E14A_smem_ctl_seq+7744], %r1938;
	ld.global.u32 	%r1939, [%rd4+7748];
	st.shared.u32 	[_ZZ15bit_wise_gemm_siiiPiPfS0_E14A_smem_ctl_seq+7748], %r1939;
	ld.global.u32 	%r1940, [%rd4+7752];
	st.shared.u32 	[_ZZ15bit_wise_gemm_siiiPiPfS0_E14A_smem_ctl_seq+7752], %r1940;
	ld.global.u32 	%r1941, [%rd4+7756];
	st.shared.u32 	[_ZZ15bit_wise_gemm_siiiPiPfS0_E14A_smem_ctl_seq+7756], %r1941;
	ld.global.u32 	%r1942, [%rd4+7760];
	st.shared.u32 	[_ZZ15bit_wise_gemm_siiiPiPfS0_E14A_smem_ctl_seq+7760], %r1942;
	ld.global.u32 	%r1943, [%rd4+7764];
	st.shared.u32 	[_ZZ15bit_wise_gemm_siiiPiPfS0_E14A_smem_ctl_seq+7764], %r1943;
	ld.global.u32 	%r1944, [%rd4+7768];
	st.shared.u32 	[_ZZ15bit_wise_gemm_siiiPiPfS0_E14A_smem_ctl_seq+7768], %r1944;
	ld.global.u32 	%r1945, [%rd4+7772];
	st.shared.u32 	[_ZZ15bit_wise_gemm_siiiPiPfS0_E14A_smem_ctl_seq+7772], %r1945;
	ld.global.u32 	%r1946, [%rd4+7776];
	st.shared.u32 	[_ZZ15bit_wise_gemm_siiiPiPfS0_E14A_smem_ctl_seq+7776], %r1946;
	ld.global.u32 	%r1947, [%rd4+7780];
	st.shared.u32 	[_ZZ15bit_wise_gemm_siiiPiPfS0_E14A_smem_ctl_seq+7780], %r1947;
	ld.global.u32 	%r1948, [%rd4+7784];
	st.shared.u32 	[_ZZ15bit_wise_gemm_siiiPiPfS0_E14A_smem_ctl_seq+7784], %r1948;
	ld.global.u32 	%r1949, [%rd4+7788];
	st.shared.u32 	[_ZZ15bit_wise_gemm_siiiPiPfS0_E14A_smem_ctl_seq+7788], %r1949;
	ld.global.u32 	%r1950, [%rd4+7792];
	st.shared.u32 	[_ZZ15bit_wise_gemm_siiiPiPfS0_E14A_smem_ctl_seq+7792], %r1950;
	ld.global.u32 	%r1951, [%rd4+7796];
	st.shared.u32 	[_ZZ15bit_wise_gemm_siiiPiPfS0_E14A_smem_ctl_seq+7796], %r1951;
	ld.global.u32 	%r1952, [%rd4+7800];
	st.shared.u32 	[_ZZ15bit_wise_gemm_siiiPiPfS0_E14A_smem_ctl_seq+7800], %r1952;
	ld.global.u32 	%r1953, [%rd4+7804];
	st.shared.u32 	[_ZZ15bit_wise_gemm_siiiPiPfS0_E14A_smem_ctl_seq+7804], %r1953;
	ld.global.u32 	%r1954, [%rd4+7808];
	st.shared.u32 	[_ZZ15bit_wise_gemm_siiiPiPfS0_E14A_smem_ctl_seq+7808], %r1954;
	ld.global.u32 	%r1955, [%rd4+7812];
	st.shared.u32 	[_ZZ15bit_wise_gemm_siiiPiPfS0_E14A_smem_ctl_seq+7812], %r1955;
	ld.global.u32 	%r1956, [%rd4+7816];
	st.shared.u32 	[_ZZ15bit_wise_gemm_siiiPiPfS0_E14A_smem_ctl_seq+7816], %r1956;
	ld.global.u32 	%r1957, [%rd4+7820];
	st.shared.u32 	[_ZZ15bit_wise_gemm_siiiPiPfS0_E14A_smem_ctl_seq+7820], %r1957;
	ld.global.u32 	%r1958, [%rd4+7824];
	st.shared.u32 	[_ZZ15bit_wise_gemm_siiiPiPfS0_E14A_smem_ctl_seq+7824], %r1958;
	ld.global.u32 	%r1959, [%rd4+7828];
	st.shared.u32 	[_ZZ15bit_wise_gemm_siiiPiPfS0_E14A_smem_ctl_seq+7828], %r1959;
	ld.global.u32 	%r1960, [%rd4+7832];
	st.shared.u32 	[_ZZ15bit_wise_gemm_siiiPiPfS0_E14A_smem_ctl_seq+7832], %r1960;
	ld.global.u32 	%r1961, [%rd4+7836];
	st.shared.u32 	[_ZZ15bit_wise_gemm_siiiPiPfS0_E14A_smem_ctl_seq+7836], %r1961;
	ld.global.u32 	%r1962, [%rd4+7840];
	st.shared.u32 	[_ZZ15bit_wise_gemm_siiiPiPfS0_E14A_smem_ctl_seq+7840], %r1962;
	ld.global.u32 	%r1963, [%rd4+7844];
	st.shared.u32 	[_ZZ15bit_wise_gemm_siiiPiPfS0_E14A_smem_ctl_seq+7844], %r1963;
	ld.global.u32 	%r1964, [%rd4+7848];
	st.shared.u32 	[_ZZ15bit_wise_gemm_siiiPiPfS0_E14A_smem_ctl_seq+7848], %r1964;
	ld.global.u32 	%r1965, [%rd4+7852];
	st.shared.u32 	[_ZZ15bit_wise_gemm_siiiPiPfS0_E14A_smem_ctl_seq+7852], %r1965;
	ld.global.u32 	%r1966, [%rd4+7856];
	st.shared.u32 	[_ZZ15bit_wise_gemm_siiiPiPfS0_E14A_smem_ctl_seq+7856], %r1966;
	ld.global.u32 	%r1967, [%rd4+7860];
	st.shared.u32 	[_ZZ15bit_wise_gemm_siiiPiPfS0_E14A_smem_ctl_seq+7860], %r1967;
	ld.global.u32 	%r1968, [%rd4+7864];
	st.shared.u32 	[_ZZ15bit_wise_gemm_siiiPiPfS0_E14A_smem_ctl_seq+7864], %r1968;
	ld.global.u32 	%r1969, [%rd4+7868];
	st.shared.u32 	[_ZZ15bit_wise_gemm_siiiPiPfS0_E14A_smem_ctl_seq+7868], %r1969;
	ld.global.u32 	%r1970, [%rd4+7872];
	st.shared.u32 	[_ZZ15bit_wise_gemm_siiiPiPfS0_E14A_smem_ctl_seq+7872], %r1970;
	ld.global.u32 	%r1971, [%rd4+7876];
	st.shared.u32 	[_ZZ15bit_wise_gemm_siiiPiPfS0_E14A_smem_ctl_seq+7876], %r1971;
	ld.global.u32 	%r1972, [%rd4+7880];
	st.shared.u32 	[_ZZ15bit_wise_gemm_siiiPiPfS0_E14A_smem_ctl_seq+7880], %r1972;
	ld.global.u32 	%r1973, [%rd4+7884];
	st.shared.u32 	[_ZZ15bit_wise_gemm_siiiPiPfS0_E14A_smem_ctl_seq+7884], %r1973;
	ld.global.u32 	%r1974, [%rd4+7888];
	st.shared.u32 	[_ZZ15bit_wise_gemm_siiiPiPfS0_E14A_smem_ctl_seq+7888], %r1974;
	ld.global.u32 	%r1975, [%rd4+7892];
	st.shared.u32 	[_ZZ15bit_wise_gemm_siiiPiPfS0_E14A_smem_ctl_seq+7892], %r1975;
	ld.global.u32 	%r1976, [%rd4+7896];
	st.shared.u32 	[_ZZ15bit_wise_gemm_siiiPiPfS0_E14A_smem_ctl_seq+7896], %r1976;
	ld.global.u32 	%r1977, [%rd4+7900];
	st.shared.u32 	[_ZZ15bit_wise_gemm_siiiPiPfS0_E14A_smem_ctl_seq+7900], %r1977;
	ld.global.u32 	%r1978, [%rd4+7904];
	st.shared.u32 	[_ZZ15bit_wise_gemm_siiiPiPfS0_E14A_smem_ctl_seq+7904], %r1978;
	ld.global.u32 	%r1979, [%rd4+7908];
	st.shared.u32 	[_ZZ15bit_wise_gemm_siiiPiPfS0_E14A_smem_ctl_seq+7908], %r1979;
	ld.global.u32 	%r1980, [%rd4+7912];
	st.shared.u32 	[_ZZ15bit_wise_gemm_siiiPiPfS0_E14A_smem_ctl_seq+7912], %r1980;
	ld.global.u32 	%r1981, [%rd4+7916];
	st.shared.u32 	[_ZZ15bit_wise_gemm_siiiPiPfS0_E14A_smem_ctl_seq+7916], %r1981;
	ld.global.u32 	%r1982, [%rd4+7920];
	st.shared.u32 	[_ZZ15bit_wise_gemm_siiiPiPfS0_E14A_smem_ctl_seq+7920], %r1982;
	ld.global.u32 	%r1983, [%rd4+7924];
	st.shared.u32 	[_ZZ15bit_wise_gemm_siiiPiPfS0_E14A_smem_ctl_seq+7924], %r1983;
	ld.global.u32 	%r1984, [%rd4+7928];
	st.shared.u32 	[_ZZ15bit_wise_gemm_siiiPiPfS0_E14A_smem_ctl_seq+7928], %r1984;
	ld.global.u32 	%r1985, [%rd4+7932];
	st.shared.u32 	[_ZZ15bit_wise_gemm_siiiPiPfS0_E14A_smem_ctl_seq+7932], %r1985;
	ld.global.u32 	%r1986, [%rd4+7936];
	st.shared.u32 	[_ZZ15bit_wise_gemm_siiiPiPfS0_E14A_smem_ctl_seq+7936], %r1986;
	ld.global.u32 	%r1987, [%rd4+7940];
	st.shared.u32 	[_ZZ15bit_wise_gemm_siiiPiPfS0_E14A_smem_ctl_seq+7940], %r1987;
	ld.global.u32 	%r1988, [%rd4+7944];
	st.shared.u32 	[_ZZ15bit_wise_gemm_siiiPiPfS0_E14A_smem_ctl_seq+7944], %r1988;
	ld.global.u32 	%r1989, [%rd4+7948];
	st.shared.u32 	[_ZZ15bit_wise_gemm_siiiPiPfS0_E14A_smem_ctl_seq+7948], %r1989;
	ld.global.u32 	%r1990, [%rd4+7952];
	st.shared.u32 	[_ZZ15bit_wise_gemm_siiiPiPfS0_E14A_smem_ctl_seq+7952], %r1990;
	ld.global.u32 	%r1991, [%rd4+7956];
	st.shared.u32 	[_ZZ15bit_wise_gemm_siiiPiPfS0_E14A_smem_ctl_seq+7956], %r1991;
	ld.global.u32 	%r1992, [%rd4+7960];
	st.shared.u32 	[_ZZ15bit_wise_gemm_siiiPiPfS0_E14A_smem_ctl_seq+7960], %r1992;
	ld.global.u32 	%r1993, [%rd4+7964];
	st.shared.u32 	[_ZZ15bit_wise_gemm_siiiPiPfS0_E14A_smem_ctl_seq+7964], %r1993;
	ld.global.u32 	%r1994, [%rd4+7968];
	st.shared.u32 	[_ZZ15bit_wise_gemm_siiiPiPfS0_E14A_smem_ctl_seq+7968], %r1994;
	ld.global.u32 	%r1995, [%rd4+7972];
	st.shared.u32 	[_ZZ15bit_wise_gemm_siiiPiPfS0_E14A_smem_ctl_seq+7972], %r1995;
	ld.global.u32 	%r1996, [%rd4+7976];
	st.shared.u32 	[_ZZ15bit_wise_gemm_siiiPiPfS0_E14A_smem_ctl_seq+7976], %r1996;
	ld.global.u32 	%r1997, [%rd4+7980];
	st.shared.u32 	[_ZZ15bit_wise_gemm_siiiPiPfS0_E14A_smem_ctl_seq+7980], %r1997;
	ld.global.u32 	%r1998, [%rd4+7984];
	st.shared.u32 	[_ZZ15bit_wise_gemm_siiiPiPfS0_E14A_smem_ctl_seq+7984], %r1998;
	ld.global.u32 	%r1999, [%rd4+7988];
	st.shared.u32 	[_ZZ15bit_wise_gemm_siiiPiPfS0_E14A_smem_ctl_seq+7988], %r1999;
	ld.global.u32 	%r2000, [%rd4+7992];
	st.shared.u32 	[_ZZ15bit_wise_gemm_siiiPiPfS0_E14A_smem_ctl_seq+7992], %r2000;
	ld.global.u32 	%r2001, [%rd4+7996];
	st.shared.u32 	[_ZZ15bit_wise_gemm_siiiPiPfS0_E14A_smem_ctl_seq+7996], %r2001;
	ld.global.u32 	%r2002, [%rd4+8000];
	st.shared.u32 	[_ZZ15bit_wise_gemm_siiiPiPfS0_E14A_smem_ctl_seq+8000], %r2002;
	ld.global.u32 	%r2003, [%rd4+8004];
	st.shared.u32 	[_ZZ15bit_wise_gemm_siiiPiPfS0_E14A_smem_ctl_seq+8004], %r2003;
	ld.global.u32 	%r2004, [%rd4+8008];
	st.shared.u32 	[_ZZ15bit_wise_gemm_siiiPiPfS0_E14A_smem_ctl_seq+8008], %r2004;
	ld.global.u32 	%r2005, [%rd4+8012];
	st.shared.u32 	[_ZZ15bit_wise_gemm_siiiPiPfS0_E14A_smem_ctl_seq+8012], %r2005;
	ld.global.u32 	%r2006, [%rd4+8016];
	st.shared.u32 	[_ZZ15bit_wise_gemm_siiiPiPfS0_E14A_smem_ctl_seq+8016], %r2006;
	ld.global.u32 	%r2007, [%rd4+8020];
	st.shared.u32 	[_ZZ15bit_wise_gemm_siiiPiPfS0_E14A_smem_ctl_seq+8020], %r2007;
	ld.global.u32 	%r2008, [%rd4+8024];
	st.shared.u32 	[_ZZ15bit_wise_gemm_siiiPiPfS0_E14A_smem_ctl_seq+8024], %r2008;
	ld.global.u32 	%r2009, [%rd4+8028];
	st.shared.u32 	[_ZZ15bit_wise_gemm_siiiPiPfS0_E14A_smem_ctl_seq+8028], %r2009;
	ld.global.u32 	%r2010, [%rd4+8032];
	st.shared.u32 	[_ZZ15bit_wise_gemm_siiiPiPfS0_E14A_smem_ctl_seq+8032], %r2010;
	ld.global.u32 	%r2011, [%rd4+8036];
	st.shared.u32 	[_ZZ15bit_wise_gemm_siiiPiPfS0_E14A_smem_ctl_seq+8036], %r2011;
	ld.global.u32 	%r2012, [%rd4+8040];
	st.shared.u32 	[_ZZ15bit_wise_gemm_siiiPiPfS0_E14A_smem_ctl_seq+8040], %r2012;
	ld.global.u32 	%r2013, [%rd4+8044];
	st.shared.u32 	[_ZZ15bit_wise_gemm_siiiPiPfS0_E14A_smem_ctl_seq+8044], %r2013;
	ld.global.u32 	%r2014, [%rd4+8048];
	st.shared.u32 	[_ZZ15bit_wise_gemm_siiiPiPfS0_E14A_smem_ctl_seq+8048], %r2014;
	ld.global.u32 	%r2015, [%rd4+8052];
	st.shared.u32 	[_ZZ15bit_wise_gemm_siiiPiPfS0_E14A_smem_ctl_seq+8052], %r2015;
	ld.global.u32 	%r2016, [%rd4+8056];
	st.shared.u32 	[_ZZ15bit_wise_gemm_siiiPiPfS0_E14A_smem_ctl_seq+8056], %r2016;
	ld.global.u32 	%r2017, [%rd4+8060];
	st.shared.u32 	[_ZZ15bit_wise_gemm_siiiPiPfS0_E14A_smem_ctl_seq+8060], %r2017;
	ld.global.u32 	%r2018, [%rd4+8064];
	st.shared.u32 	[_ZZ15bit_wise_gemm_siiiPiPfS0_E14A_smem_ctl_seq+8064], %r2018;
	ld.global.u32 	%r2019, [%rd4+8068];
	st.shared.u32 	[_ZZ15bit_wise_gemm_siiiPiPfS0_E14A_smem_ctl_seq+8068], %r2019;
	ld.global.u32 	%r2020, [%rd4+8072];
	st.shared.u32 	[_ZZ15bit_wise_gemm_siiiPiPfS0_E14A_smem_ctl_seq+8072], %r2020;
	ld.global.u32 	%r2021, [%rd4+8076];
	st.shared.u32 	[_ZZ15bit_wise_gemm_siiiPiPfS0_E14A_smem_ctl_seq+8076], %r2021;
	ld.global.u32 	%r2022, [%rd4+8080];
	st.shared.u32 	[_ZZ15bit_wise_gemm_siiiPiPfS0_E14A_smem_ctl_seq+8080], %r2022;
	ld.global.u32 	%r2023, [%rd4+8084];
	st.shared.u32 	[_ZZ15bit_wise_gemm_siiiPiPfS0_E14A_smem_ctl_seq+8084], %r2023;
	ld.global.u32 	%r2024, [%rd4+8088];
	st.shared.u32 	[_ZZ15bit_wise_gemm_siiiPiPfS0_E14A_smem_ctl_seq+8088], %r2024;
	ld.global.u32 	%r2025, [%rd4+8092];
	st.shared.u32 	[_ZZ15bit_wise_gemm_siiiPiPfS0_E14A_smem_ctl_seq+8092], %r2025;
	ld.global.u32 	%r2026, [%rd4+8096];
	st.shared.u32 	[_ZZ15bit_wise_gemm_siiiPiPfS0_E14A_smem_ctl_seq+8096], %r2026;
	ld.global.u32 	%r2027, [%rd4+8100];
	st.shared.u32 	[_ZZ15bit_wise_gemm_siiiPiPfS0_E14A_smem_ctl_seq+8100], %r2027;
	ld.global.u32 	%r2028, [%rd4+8104];
	st.shared.u32 	[_ZZ15bit_wise_gemm_siiiPiPfS0_E14A_smem_ctl_seq+8104], %r2028;
	ld.global.u32 	%r2029, [%rd4+8108];
	st.shared.u32 	[_ZZ15bit_wise_gemm_siiiPiPfS0_E14A_smem_ctl_seq+8108], %r2029;
	ld.global.u32 	%r2030, [%rd4+8112];
	st.shared.u32 	[_ZZ15bit_wise_gemm_siiiPiPfS0_E14A_smem_ctl_seq+8112], %r2030;
	ld.global.u32 	%r2031, [%rd4+8116];
	st.shared.u32 	[_ZZ15bit_wise_gemm_siiiPiPfS0_E14A_smem_ctl_seq+8116], %r2031;
	ld.global.u32 	%r2032, [%rd4+8120];
	st.shared.u32 	[_ZZ15bit_wise_gemm_siiiPiPfS0_E14A_smem_ctl_seq+8120], %r2032;
	ld.global.u32 	%r2033, [%rd4+8124];
	st.shared.u32 	[_ZZ15bit_wise_gemm_siiiPiPfS0_E14A_smem_ctl_seq+8124], %r2033;
	ld.global.u32 	%r2034, [%rd4+8128];
	st.shared.u32 	[_ZZ15bit_wise_gemm_siiiPiPfS0_E14A_smem_ctl_seq+8128], %r2034;
	ld.global.u32 	%r2035, [%rd4+8132];
	st.shared.u32 	[_ZZ15bit_wise_gemm_siiiPiPfS0_E14A_smem_ctl_seq+8132], %r2035;
	ld.global.u32 	%r2036, [%rd4+8136];
	st.shared.u32 	[_ZZ15bit_wise_gemm_siiiPiPfS0_E14A_smem_ctl_seq+8136], %r2036;
	ld.global.u32 	%r2037, [%rd4+8140];
	st.shared.u32 	[_ZZ15bit_wise_gemm_siiiPiPfS0_E14A_smem_ctl_seq+8140], %r2037;
	ld.global.u32 	%r2038, [%rd4+8144];
	st.shared.u32 	[_ZZ15bit_wise_gemm_siiiPiPfS0_E14A_smem_ctl_seq+8144], %r2038;
	ld.global.u32 	%r2039, [%rd4+8148];
	st.shared.u32 	[_ZZ15bit_wise_gemm_siiiPiPfS0_E14A_smem_ctl_seq+8148], %r2039;
	ld.global.u32 	%r2040, [%rd4+8152];
	st.shared.u32 	[_ZZ15bit_wise_gemm_siiiPiPfS0_E14A_smem_ctl_seq+8152], %r2040;
	ld.global.u32 	%r2041, [%rd4+8156];
	st.shared.u32 	[_ZZ15bit_wise_gemm_siiiPiPfS0_E14A_smem_ctl_seq+8156], %r2041;
	ld.global.u32 	%r2042, [%rd4+8160];
	st.shared.u32 	[_ZZ15bit_wise_gemm_siiiPiPfS0_E14A_smem_ctl_seq+8160], %r2042;
	ld.global.u32 	%r2043, [%rd4+8164];
	st.shared.u32 	[_ZZ15bit_wise_gemm_siiiPiPfS0_E14A_smem_ctl_seq+8164], %r2043;
	ld.global.u32 	%r2044, [%rd4+8168];
	st.shared.u32 	[_ZZ15bit_wise_gemm_siiiPiPfS0_E14A_smem_ctl_seq+8168], %r2044;
	ld.global.u32 	%r2045, [%rd4+8172];
	st.shared.u32 	[_ZZ15bit_wise_gemm_siiiPiPfS0_E14A_smem_ctl_seq+8172], %r2045;
	ld.global.u32 	%r2046, [%rd4+8176];
	st.shared.u32 	[_ZZ15bit_wise_gemm_siiiPiPfS0_E14A_smem_ctl_seq+8176], %r2046;
	ld.global.u32 	%r2047, [%rd4+8180];
	st.shared.u32 	[_ZZ15bit_wise_gemm_siiiPiPfS0_E14A_smem_ctl_seq+8180], %r2047;
	ld.global.u32 	%r2048, [%rd4+8184];
	st.shared.u32 	[_ZZ15bit_wise_gemm_siiiPiPfS0_E14A_smem_ctl_seq+8184], %r2048;
	ld.global.u32 	%r2049, [%rd4+8188];
	st.shared.u32 	[_ZZ15bit_wise_gemm_siiiPiPfS0_E14A_smem_ctl_seq+8188], %r2049;
	ld.global.f32 	%f1, [%rd5];
	st.shared.f32 	[_ZZ15bit_wise_gemm_siiiPiPfS0_E11B_smem_tile], %f1;
	mov.u32 	%r2050, _ZZ15bit_wise_gemm_siiiPiPfS0_E11B_smem_tile;
	ld.global.f32 	%f2, [%rd5+4];
	st.shared.f32 	[_ZZ15bit_wise_gemm_siiiPiPfS0_E11B_smem_tile+4], %f2;
	ld.global.f32 	%f3, [%rd5+8];
	st.shared.f32 	[_ZZ15bit_wise_gemm_siiiPiPfS0_E11B_smem_tile+8], %f3;
	ld.global.f32 	%f4, [%rd5+12];
	st.shared.f32 	[_ZZ15bit_wise_gemm_siiiPiPfS0_E11B_smem_tile+12], %f4;
	ld.global.f32 	%f5, [%rd5+16];
	st.shared.f32 	[_ZZ15bit_wise_gemm_siiiPiPfS0_E11B_smem_tile+16], %f5;
	ld.global.f32 	%f6, [%rd5+20];
	st.shared.f32 	[_ZZ15bit_wise_gemm_siiiPiPfS0_E11B_smem_tile+20], %f6;
	ld.global.f32 	%f7, [%rd5+24];
	st.shared.f32 	[_ZZ15bit_wise_gemm_siiiPiPfS0_E11B_smem_tile+24], %f7;
	ld.global.f32 	%f8, [%rd5+28];
	st.shared.f32 	[_ZZ15bit_wise_gemm_siiiPiPfS0_E11B_smem_tile+28], %f8;
	ld.global.f32 	%f9, [%rd5+32];
	st.shared.f32 	[_ZZ15bit_wise_gemm_siiiPiPfS0_E11B_smem_tile+32], %f9;
	ld.global.f32 	%f10, [%rd5+36];
	st.shared.f32 	[_ZZ15bit_wise_gemm_siiiPiPfS0_E11B_smem_tile+36], %f10;
	ld.global.f32 	%f11, [%rd5+40];
	st.shared.f32 	[_ZZ15bit_wise_gemm_siiiPiPfS0_E11B_smem_tile+40], %f11;
	ld.global.f32 	%f12, [%rd5+44];
	st.shared.f32 	[_ZZ15bit_wise_gemm_siiiPiPfS0_E11B_smem_tile+44], %f12;
	ld.global.f32 	%f13, [%rd5+48];
	st.shared.f32 	[_ZZ15bit_wise_gemm_siiiPiPfS0_E11B_smem_tile+48], %f13;
	ld.global.f32 	%f14, [%rd5+52];
	st.shared.f32 	[_ZZ15bit_wise_gemm_siiiPiPfS0_E11B_smem_tile+52], %f14;
	ld.global.f32 	%f15, [%rd5+56];
	st.shared.f32 	[_ZZ15bit_wise_gemm_siiiPiPfS0_E11B_smem_tile+56], %f15;
	ld.global.f32 	%f16, [%rd5+60];
	st.shared.f32 	[_ZZ15bit_wise_gemm_siiiPiPfS0_E11B_smem_tile+60], %f16;
	ld.global.f32 	%f17, [%rd5+64];
	st.shared.f32 	[_ZZ15bit_wise_gemm_siiiPiPfS0_E11B_smem_tile+64], %f17;
	ld.global.f32 	%f18, [%rd5+68];
	st.shared.f32 	[_ZZ15bit_wise_gemm_siiiPiPfS0_E11B_smem_tile+68], %f18;
	ld.global.f32 	%f19, [%rd5+72];
	st.shared.f32 	[_ZZ15bit_wise_gemm_siiiPiPfS0_E11B_smem_tile+72], %f19;
	ld.global.f32 	%f20, [%rd5+76];
	st.shared.f32 	[_ZZ15bit_wise_gemm_siiiPiPfS0_E11B_smem_tile+76], %f20;
	ld.global.f32 	%f21, [%rd5+80];
	st.shared.f32 	[_ZZ15bit_wise_gemm_siiiPiPfS0_E11B_smem_tile+80], %f21;
	ld.global.f32 	%f22, [%rd5+84];
	st.shared.f32 	[_ZZ15bit_wise_gemm_siiiPiPfS0_E11B_smem_tile+84], %f22;
	ld.global.f32 	%f23, [%rd5+88];
	st.shared.f32 	[_ZZ15bit_wise_gemm_siiiPiPfS0_E11B_smem_tile+88], %f23;
	ld.global.f32 	%f24, [%rd5+92];
	st.shared.f32 	[_ZZ15bit_wise_gemm_siiiPiPfS0_E11B_smem_tile+92], %f24;
	ld.global.f32 	%f25, [%rd5+96];
	st.shared.f32 	[_ZZ15bit_wise_gemm_siiiPiPfS0_E11B_smem_tile+96], %f25;
	ld.global.f32 	%f26, [%rd5+100];
	st.shared.f32 	[_ZZ15bit_wise_gemm_siiiPiPfS0_E11B_smem_tile+100], %f26;
	ld.global.f32 	%f27, [%rd5+104];
	st.shared.f32 	[_ZZ15bit_wise_gemm_siiiPiPfS0_E11B_smem_tile+104], %f27;
	ld.global.f32 	%f28, [%rd5+108];
	st.shared.f32 	[_ZZ15bit_wise_gemm_siiiPiPfS0_E11B_smem_tile+108], %f28;
	ld.global.f32 	%f29, [%rd5+112];
	st.shared.f32 	[_ZZ15bit_wise_gemm_siiiPiPfS0_E11B_smem_tile+112], %f29;
	ld.global.f32 	%f30, [%rd5+116];
	st.shared.f32 	[_ZZ15bit_wise_gemm_siiiPiPfS0_E11B_smem_tile+116], %f30;
	ld.global.f32 	%f31, [%rd5+120];
	st.shared.f32 	[_ZZ15bit_wise_gemm_siiiPiPfS0_E11B_smem_tile+120], %f31;
	ld.global.f32 	%f32, [%rd5+124];
	st.shared.f32 	[_ZZ15bit_wise_gemm_siiiPiPfS0_E11B_smem_tile+124], %f32;
	ld.global.f32 	%f33, [%rd5+128];
	st.shared.f32 	[_ZZ15bit_wise_gemm_siiiPiPfS0_E11B_smem_tile+128], %f33;
	ld.global.f32 	%f34, [%rd5+132];
	st.shared.f32 	[_ZZ15bit_wise_gemm_siiiPiPfS0_E11B_smem_tile+132], %f34;
	ld.global.f32 	%f35, [%rd5+136];
	st.shared.f32 	[_ZZ15bit_wise_gemm_siiiPiPfS0_E11B_smem_tile+136], %f35;
	ld.global.f32 	%f36, [%rd5+140];
	st.shared.f32 	[_ZZ15bit_wise_gemm_siiiPiPfS0_E11B_smem_tile+140], %f36;
	ld.global.f32 	%f37, [%rd5+144];
	st.shared.f32 	[_ZZ15bit_wise_gemm_siiiPiPfS0_E11B_smem_tile+144], %f37;
	ld.global.f32 	%f38, [%rd5+148];
	st.shared.f32 	[_ZZ15bit_wise_gemm_siiiPiPfS0_E11B_smem_tile+148], %f38;
	ld.global.f32 	%f39, [%rd5+152];
	st.shared.f32 	[_ZZ15bit_wise_gemm_siiiPiPfS0_E11B_smem_tile+152], %f39;
	ld.global.f32 	%f40, [%rd5+156];
	st.shared.f32 	[_ZZ15bit_wise_gemm_siiiPiPfS0_E11B_smem_tile+156], %f40;
	ld.global.f32 	%f41, [%rd5+160];
	st.shared.f32 	[_ZZ15bit_wise_gemm_siiiPiPfS0_E11B_smem_tile+160], %f41;
	ld.global.f32 	%f42, [%rd5+164];
	st.shared.f32 	[_ZZ15bit_wise_gemm_siiiPiPfS0_E11B_smem_tile+164], %f42;
	ld.global.f32 	%f43, [%rd5+168];
	st.shared.f32 	[_ZZ15bit_wise_gemm_siiiPiPfS0_E11B_smem_tile+168], %f43;
	ld.global.f32 	%f44, [%rd5+172];
	st.shared.f32 	[_ZZ15bit_wise_gemm_siiiPiPfS0_E11B_smem_tile+172], %f44;
	ld.global.f32 	%f45, [%rd5+176];
	st.shared.f32 	[_ZZ15bit_wise_gemm_siiiPiPfS0_E11B_smem_tile+176], %f45;
	ld.global.f32 	%f46, [%rd5+180];
	st.shared.f32 	[_ZZ15bit_wise_gemm_siiiPiPfS0_E11B_smem_tile+180], %f46;
	ld.global.f32 	%f47, [%rd5+184];
	st.shared.f32 	[_ZZ15bit_wise_gemm_siiiPiPfS0_E11B_smem_tile+184], %f47;
	ld.global.f32 	%f48, [%rd5+188];
	st.shared.f32 	[_ZZ15bit_wise_gemm_siiiPiPfS0_E11B_smem_tile+188], %f48;
	ld.global.f32 	%f49, [%rd5+192];
	st.shared.f32 	[_ZZ15bit_wise_gemm_siiiPiPfS0_E11B_smem_tile+192], %f49;
	ld.global.f32 	%f50, [%rd5+196];
	st.shared.f32 	[_ZZ15bit_wise_gemm_siiiPiPfS0_E11B_smem_tile+196], %f50;
	ld.global.f32 	%f51, [%rd5+200];
	st.shared.f32 	[_ZZ15bit_wise_gemm_siiiPiPfS0_E11B_smem_tile+200], %f51;
	ld.global.f32 	%f52, [%rd5+204];
	st.shared.f32 	[_ZZ15bit_wise_gemm_siiiPiPfS0_E11B_smem_tile+204], %f52;
	ld.global.f32 	%f53, [%rd5+208];
	st.shared.f32 	[_ZZ15bit_wise_gemm_siiiPiPfS0_E11B_smem_tile+208], %f53;
	ld.global.f32 	%f54, [%rd5+212];
	st.shared.f32 	[_ZZ15bit_wise_gemm_siiiPiPfS0_E11B_smem_tile+212], %f54;
	ld.global.f32 	%f55, [%rd5+216];
	st.shared.f32 	[_ZZ15bit_wise_gemm_siiiPiPfS0_E11B_smem_tile+216], %f55;
	ld.global.f32 	%f56, [%rd5+220];
	st.shared.f32 	[_ZZ15bit_wise_gemm_siiiPiPfS0_E11B_smem_tile+220], %f56;
	ld.global.f32 	%f57, [%rd5+224];
	st.shared.f32 	[_ZZ15bit_wise_gemm_siiiPiPfS0_E11B_smem_tile+224], %f57;
	ld.global.f32 	%f58, [%rd5+228];
	st.shared.f32 	[_ZZ15bit_wise_gemm_siiiPiPfS0_E11B_smem_tile+228], %f58;
	ld.global.f32 	%f59, [%rd5+232];
	st.shared.f32 	[_ZZ15bit_wise_gemm_siiiPiPfS0_E11B_smem_tile+232], %f59;
	ld.global.f32 	%f60, [%rd5+236];
	st.shared.f32 	[_ZZ15bit_wise_gemm_siiiPiPfS0_E11B_smem_tile+236], %f60;
	ld.global.f32 	%f61, [%rd5+240];
	st.shared.f32 	[_ZZ15bit_wise_gemm_siiiPiPfS0_E11B_smem_tile+240], %f61;
	ld.global.f32 	%f62, [%rd5+244];
	st.shared.f32 	[_ZZ15bit_wise_gemm_siiiPiPfS0_E11B_smem_tile+244], %f62;
	ld.global.f32 	%f63, [%rd5+248];
	st.shared.f32 	[_ZZ15bit_wise_gemm_siiiPiPfS0_E11B_smem_tile+248], %f63;
	ld.global.f32 	%f64, [%rd5+252];
	st.shared.f32 	[_ZZ15bit_wise_gemm_siiiPiPfS0_E11B_smem_tile+252], %f64;
	ld.global.f32 	%f65, [%rd5+256];
	st.shared.f32 	[_ZZ15bit_wise_gemm_siiiPiPfS0_E11B_smem_tile+256], %f65;
	ld.global.f32 	%f66, [%rd5+260];
	st.shared.f32 	[_ZZ15bit_wise_gemm_siiiPiPfS0_E11B_smem_tile+260], %f66;
	ld.global.f32 	%f67, [%rd5+264];
	st.shared.f32 	[_ZZ15bit_wise_gemm_siiiPiPfS0_E11B_smem_tile+264], %f67;
	ld.global.f32 	%f68, [%rd5+268];
	st.shared.f32 	[_ZZ15bit_wise_gemm_siiiPiPfS0_E11B_smem_tile+268], %f68;
	ld.global.f32 	%f69, [%rd5+272];
	st.shared.f32 	[_ZZ15bit_wise_gemm_siiiPiPfS0_E11B_smem_tile+272], %f69;
	ld.global.f32 	%f70, [%rd5+276];
	st.shared.f32 	[_ZZ15bit_wise_gemm_siiiPiPfS0_E11B_smem_tile+276], %f70;
	ld.global.f32 	%f71, [%rd5+280];
	st.shared.f32 	[_ZZ15bit_wise_gemm_siiiPiPfS0_E11B_smem_tile+280], %f71;
	ld.global.f32 	%f72, [%rd5+284];
	st.shared.f32 	[_ZZ15bit_wise_gemm_siiiPiPfS0_E11B_smem_tile+284], %f72;
	ld.global.f32 	%f73, [%rd5+288];
	st.shared.f32 	[_ZZ15bit_wise_gemm_siiiPiPfS0_E11B_smem_tile+288], %f73;
	ld.global.f32 	%f74, [%rd5+292];
	st.shared.f32 	[_ZZ15bit_wise_gemm_siiiPiPfS0_E11B_smem_tile+292], %f74;
	ld.global.f32 	%f75, [%rd5+296];
	st.shared.f32 	[_ZZ15bit_wise_gemm_siiiPiPfS0_E11B_smem_tile+296], %f75;
	ld.global.f32 	%f76, [%rd5+300];
	st.shared.f32 	[_ZZ15bit_wise_gemm_siiiPiPfS0_E11B_smem_tile+300], %f76;
	ld.global.f32 	%f77, [%rd5+304];
	st.shared.f32 	[_ZZ15bit_wise_gemm_siiiPiPfS0_E11B_smem_tile+304], %f77;
	ld.global.f32 	%f78, [%rd5+308];
	st.shared.f32 	[_ZZ15bit_wise_gemm_siiiPiPfS0_E11B_smem_tile+308], %f78;
	ld.global.f32 	%f79, [%rd5+312];
	st.shared.f32 	[_ZZ15bit_wise_gemm_siiiPiPfS0_E11B_smem_tile+312], %f79;
	ld.global.f32 	%f80, [%rd5+316];
	st.shared.f32 	[_ZZ15bit_wise_gemm_siiiPiPfS0_E11B_smem_tile+316], %f80;
	ld.global.f32 	%f81, [%rd5+320];
	st.shared.f32 	[_ZZ15bit_wise_gemm_siiiPiPfS0_E11B_smem_tile+320], %f81;
	ld.global.f32 	%f82, [%rd5+324];
	st.shared.f32 	[_ZZ15bit_wise_gemm_siiiPiPfS0_E11B_smem_tile+324], %f82;
	ld.global.f32 	%f83, [%rd5+328];
	st.shared.f32 	[_ZZ15bit_wise_gemm_siiiPiPfS0_E11B_smem_tile+328], %f83;
	ld.global.f32 	%f84, [%rd5+332];
	st.shared.f32 	[_ZZ15bit_wise_gemm_siiiPiPfS0_E11B_smem_tile+332], %f84;
	ld.global.f32 	%f85, [%rd5+336];
	st.shared.f32 	[_ZZ15bit_wise_gemm_siiiPiPfS0_E11B_smem_tile+336], %f85;
	ld.global.f32 	%f86, [%rd5+340];
	st.shared.f32 	[_ZZ15bit_wise_gemm_siiiPiPfS0_E11B_smem_tile+340], %f86;
	ld.global.f32 	%f87, [%rd5+344];
	st.shared.f32 	[_ZZ15bit_wise_gemm_siiiPiPfS0_E11B_smem_tile+344], %f87;
	ld.global.f32 	%f88, [%rd5+348];
	st.shared.f32 	[_ZZ15bit_wise_gemm_siiiPiPfS0_E11B_smem_tile+348], %f88;
	ld.global.f32 	%f89, [%rd5+352];
	st.shared.f32 	[_ZZ15bit_wise_gemm_siiiPiPfS0_E11B_smem_tile+352], %f89;
	ld.global.f32 	%f90, [%rd5+356];
	st.shared.f32 	[_ZZ15bit_wise_gemm_siiiPiPfS0_E11B_smem_tile+356], %f90;
	ld.global.f32 	%f91, [%rd5+360];
	st.shared.f32 	[_ZZ15bit_wise_gemm_siiiPiPfS0_E11B_smem_tile+360], %f91;
	ld.global.f32 	%f92, [%rd5+364];
	st.shared.f32 	[_ZZ15bit_wise_gemm_siiiPiPfS0_E11B_smem_tile+364], %f92;
	ld.global.f32 	%f93, [%rd5+368];
	st.shared.f32 	[_ZZ15bit_wise_gemm_siiiPiPfS0_E11B_smem_tile+368], %f93;
	ld.global.f32 	%f94, [%rd5+372];
	st.shared.f32 	[_ZZ15bit_wise_gemm_siiiPiPfS0_E11B_smem_tile+372], %f94;
	ld.global.f32 	%f95, [%rd5+376];
	st.shared.f32 	[_ZZ15bit_wise_gemm_siiiPiPfS0_E11B_smem_tile+376], %f95;
	ld.global.f32 	%f96, [%rd5+380];
	st.shared.f32 	[_ZZ15bit_wise_gemm_siiiPiPfS0_E11B_smem_tile+380], %f96;
	ld.global.f32 	%f97, [%rd5+384];
	st.shared.f32 	[_ZZ15bit_wise_gemm_siiiPiPfS0_E11B_smem_tile+384], %f97;
	ld.global.f32 	%f98, [%rd5+388];
	st.shared.f32 	[_ZZ15bit_wise_gemm_siiiPiPfS0_E11B_smem_tile+388], %f98;
	ld.global.f32 	%f99, [%rd5+392];
	st.shared.f32 	[_ZZ15bit_wise_gemm_siiiPiPfS0_E11B_smem_tile+392], %f99;
	ld.global.f32 	%f100, [%rd5+396];
	st.shared.f32 	[_ZZ15bit_wise_gemm_siiiPiPfS0_E11B_smem_tile+396], %f100;
	ld.global.f32 	%f101, [%rd5+400];
	st.shared.f32 	[_ZZ15bit_wise_gemm_siiiPiPfS0_E11B_smem_tile+400], %f101;
	ld.global.f32 	%f102, [%rd5+404];
	st.shared.f32 	[_ZZ15bit_wise_gemm_siiiPiPfS0_E11B_smem_tile+404], %f102;
	ld.global.f32 	%f103, [%rd5+408];
	st.shared.f32 	[_ZZ15bit_wise_gemm_siiiPiPfS0_E11B_smem_tile+408], %f103;
	ld.global.f32 	%f104, [%rd5+412];
	st.shared.f32 	[_ZZ15bit_wise_gemm_siiiPiPfS0_E11B_smem_tile+412], %f104;
	ld.global.f32 	%f105, [%rd5+416];
	st.shared.f32 	[_ZZ15bit_wise_gemm_siiiPiPfS0_E11B_smem_tile+416], %f105;
	ld.global.f32 	%f106, [%rd5+420];
	st.shared.f32 	[_ZZ15bit_wise_gemm_siiiPiPfS0_E11B_smem_tile+420], %f106;
	ld.global.f32 	%f107, [%rd5+424];
	st.shared.f32 	[_ZZ15bit_wise_gemm_siiiPiPfS0_E11B_smem_tile+424], %f107;
	ld.global.f32 	%f108, [%rd5+428];
	st.shared.f32 	[_ZZ15bit_wise_gemm_siiiPiPfS0_E11B_smem_tile+428], %f108;
	ld.global.f32 	%f109, [%rd5+432];
	st.shared.f32 	[_ZZ15bit_wise_gemm_siiiPiPfS0_E11B_smem_tile+432], %f109;
	ld.global.f32 	%f110, [%rd5+436];
	st.shared.f32 	[_ZZ15bit_wise_gemm_siiiPiPfS0_E11B_smem_tile+436], %f110;
	ld.global.f32 	%f111, [%rd5+440];
	st.shared.f32 	[_ZZ15bit_wise_gemm_siiiPiPfS0_E11B_smem_tile+440], %f111;
	ld.global.f32 	%f112, [%rd5+444];
	st.shared.f32 	[_ZZ15bit_wise_gemm_siiiPiPfS0_E11B_smem_tile+444], %f112;
	ld.global.f32 	%f113, [%rd5+448];
	st.shared.f32 	[_ZZ15bit_wise_gemm_siiiPiPfS0_E11B_smem_tile+448], %f113;
	ld.global.f32 	%f114, [%rd5+452];
	st.shared.f32 	[_ZZ15bit_wise_gemm_siiiPiPfS0_E11B_smem_tile+452], %f114;
	ld.global.f32 	%f115, [%rd5+456];
	st.shared.f32 	[_ZZ15bit_wise_gemm_siiiPiPfS0_E11B_smem_tile+456], %f115;
	ld.global.f32 	%f116, [%rd5+460];
	st.shared.f32 	[_ZZ15bit_wise_gemm_siiiPiPfS0_E11B_smem_tile+460], %f116;
	ld.global.f32 	%f117, [%rd5+464];
	st.shared.f32 	[_ZZ15bit_wise_gemm_siiiPiPfS0_E11B_smem_tile+464], %f117;
	ld.global.f32 	%f118, [%rd5+468];
	st.shared.f32 	[_ZZ15bit_wise_gemm_siiiPiPfS0_E11B_smem_tile+468], %f118;
	ld.global.f32 	%f119, [%rd5+472];
	st.shared.f32 	[_ZZ15bit_wise_gemm_siiiPiPfS0_E11B_smem_tile+472], %f119;
	ld.global.f32 	%f120, [%rd5+476];
	st.shared.f32 	[_ZZ15bit_wise_gemm_siiiPiPfS0_E11B_smem_tile+476], %f120;
	ld.global.f32 	%f121, [%rd5+480];
	st.shared.f32 	[_ZZ15bit_wise_gemm_siiiPiPfS0_E11B_smem_tile+480], %f121;
	ld.global.f32 	%f122, [%rd5+484];
	st.shared.f32 	[_ZZ15bit_wise_gemm_siiiPiPfS0_E11B_smem_tile+484], %f122;
	ld.global.f32 	%f123, [%rd5+488];
	st.shared.f32 	[_ZZ15bit_wise_gemm_siiiPiPfS0_E11B_smem_tile+488], %f123;
	ld.global.f32 	%f124, [%rd5+492];
	st.shared.f32 	[_ZZ15bit_wise_gemm_siiiPiPfS0_E11B_smem_tile+492], %f124;
	ld.global.f32 	%f125, [%rd5+496];
	st.shared.f32 	[_ZZ15bit_wise_gemm_siiiPiPfS0_E11B_smem_tile+496], %f125;
	ld.global.f32 	%f126, [%rd5+500];
	st.shared.f32 	[_ZZ15bit_wise_gemm_siiiPiPfS0_E11B_smem_tile+500], %f126;
	ld.global.f32 	%f127, [%rd5+504];
	st.shared.f32 	[_ZZ15bit_wise_gemm_siiiPiPfS0_E11B_smem_tile+504], %f127;
	ld.global.f32 	%f128, [%rd5+508];
	st.shared.f32 	[_ZZ15bit_wise_gemm_siiiPiPfS0_E11B_smem_tile+508], %f128;
	ld.global.f32 	%f129, [%rd5+512];
	st.shared.f32 	[_ZZ15bit_wise_gemm_siiiPiPfS0_E11B_smem_tile+512], %f129;
	ld.global.f32 	%f130, [%rd5+516];
	st.shared.f32 	[_ZZ15bit_wise_gemm_siiiPiPfS0_E11B_smem_tile+516], %f130;
	ld.global.f32 	%f131, [%rd5+520];
	st.shared.f32 	[_ZZ15bit_wise_gemm_siiiPiPfS0_E11B_smem_tile+520], %f131;
	ld.global.f32 	%f132, [%rd5+524];
	st.shared.f32 	[_ZZ15bit_wise_gemm_siiiPiPfS0_E11B_smem_tile+524], %f132;
	ld.global.f32 	%f133, [%rd5+528];
	st.shared.f32 	[_ZZ15bit_wise_gemm_siiiPiPfS0_E11B_smem_tile+528], %f133;
	ld.global.f32 	%f134, [%rd5+532];
	st.shared.f32 	[_ZZ15bit_wise_gemm_siiiPiPfS0_E11B_smem_tile+532], %f134;
	ld.global.f32 	%f135, [%rd5+536];
	st.shared.f32 	[_ZZ15bit_wise_gemm_siiiPiPfS0_E11B_smem_tile+536], %f135;
	ld.global.f32 	%f136, [%rd5+540];
	st.shared.f32 	[_ZZ15bit_wise_gemm_siiiPiPfS0_E11B_smem_tile+540], %f136;
	ld.global.f32 	%f137, [%rd5+544];
	st.shared.f32 	[_ZZ15bit_wise_gemm_siiiPiPfS0_E11B_smem_tile+544], %f137;
	ld.global.f32 	%f138, [%rd5+548];
	st.shared.f32 	[_ZZ15bit_wise_gemm_siiiPiPfS0_E11B_smem_tile+548], %f138;
	ld.global.f32 	%f139, [%rd5+552];
	st.shared.f32 	[_ZZ15bit_wise_gemm_siiiPiPfS0_E11B_smem_tile+552], %f139;
	ld.global.f32 	%f140, [%rd5+556];
	st.shared.f32 	[_ZZ15bit_wise_gemm_siiiPiPfS0_E11B_smem_tile+556], %f140;
	ld.global.f32 	%f141, [%rd5+560];
	st.shared.f32 	[_ZZ15bit_wise_gemm_siiiPiPfS0_E11B_smem_tile+560], %f141;
	ld.global.f32 	%f142, [%rd5+564];
	st.shared.f32 	[_ZZ15bit_wise_gemm_siiiPiPfS0_E11B_smem_tile+564], %f142;
	ld.global.f32 	%f143, [%rd5+568];
	st.shared.f32 	[_ZZ15bit_wise_gemm_siiiPiPfS0_E11B_smem_tile+568], %f143;
	ld.global.f32 	%f144, [%rd5+572];
	st.shared.f32 	[_ZZ15bit_wise_gemm_siiiPiPfS0_E11B_smem_tile+572], %f144;
	ld.global.f32 	%f145, [%rd5+576];
	st.shared.f32 	[_ZZ15bit_wise_gemm_siiiPiPfS0_E11B_smem_tile+576], %f145;
	ld.global.f32 	%f146, [%rd5+580];
	st.shared.f32 	[_ZZ15bit_wise_gemm_siiiPiPfS0_E11B_smem_tile+580], %f146;
	ld.global.f32 	%f147, [%rd5+584];
	st.shared.f32 	[_ZZ15bit_wise_gemm_siiiPiPfS0_E11B_smem_tile+584], %f147;
	ld.global.f32 	%f148, [%rd5+588];
	st.shared.f32 	[_ZZ15bit_wise_gemm_siiiPiPfS0_E11B_smem_tile+588], %f148;
	ld.global.f32 	%f149, [%rd5+592];
	st.shared.f32 	[_ZZ15bit_wise_gemm_siiiPiPfS0_E11B_smem_tile+592], %f149;
	ld.global.f32 	%f150, [%rd5+596];
	st.shared.f32 	[_ZZ15bit_wise_gemm_siiiPiPfS0_E11B_smem_tile+596], %f150;
	ld.global.f32 	%f151, [%rd5+600];
	st.shared.f32 	[_ZZ15bit_wise_gemm_siiiPiPfS0_E11B_smem_tile+600], %f151;
	ld.global.f32 	%f152, [%rd5+604];
	st.shared.f32 	[_ZZ15bit_wise_gemm_siiiPiPfS0_E11B_smem_tile+604], %f152;
	ld.global.f32 	%f153, [%rd5+608];
	st.shared.f32 	[_ZZ15bit_wise_gemm_siiiPiPfS0_E11B_smem_tile+608], %f153;
	ld.global.f32 	%f154, [%rd5+612];
	st.shared.f32 	[_ZZ15bit_wise_gemm_siiiPiPfS0_E11B_smem_tile+612], %f154;
	ld.global.f32 	%f155, [%rd5+616];
	st.shared.f32 	[_ZZ15bit_wise_gemm_siiiPiPfS0_E11B_smem_tile+616], %f155;
	ld.global.f32 	%f156, [%rd5+620];
	st.shared.f32 	[_ZZ15bit_wise_gemm_siiiPiPfS0_E11B_smem_tile+620], %f156;
	ld.global.f32 	%f157, [%rd5+624];
	st.shared.f32 	[_ZZ15bit_wise_gemm_siiiPiPfS0_E11B_smem_tile+624], %f157;
	ld.global.f32 	%f158, [%rd5+628];
	st.shared.f32 	[_ZZ15bit_wise_gemm_siiiPiPfS0_E11B_smem_tile+628], %f158;
	ld.global.f32 	%f159, [%rd5+632];
	st.shared.f32 	[_ZZ15bit_wise_gemm_siiiPiPfS0_E11B_smem_tile+632], %f159;
	ld.global.f32 	%f160, [%rd5+636];
	st.shared.f32 	[_ZZ15bit_wise_gemm_siiiPiPfS0_E11B_smem_tile+636], %f160;
	ld.global.f32 	%f161, [%rd5+640];
	st.shared.f32 	[_ZZ15bit_wise_gemm_siiiPiPfS0_E11B_smem_tile+640], %f161;
	ld.global.f32 	%f162, [%rd5+644];
	st.shared.f32 	[_ZZ15bit_wise_gemm_siiiPiPfS0_E11B_smem_tile+644], %f162;
	ld.global.f32 	%f163, [%rd5+648];
	st.shared.f32 	[_ZZ15bit_wise_gemm_siiiPiPfS0_E11B_smem_tile+648], %f163;
	ld.global.f32 	%f164, [%rd5+652];
	st.shared.f32 	[_ZZ15bit_wise_gemm_siiiPiPfS0_E11B_smem_tile+652], %f164;
	ld.global.f32 	%f165, [%rd5+656];
	st.shared.f32 	[_ZZ15bit_wise_gemm_siiiPiPfS0_E11B_smem_tile+656], %f165;
	ld.global.f32 	%f166, [%rd5+660];
	st.shared.f32 	[_ZZ15bit_wise_gemm_siiiPiPfS0_E11B_smem_tile+660], %f166;
	ld.global.f32 	%f167, [%rd5+664];
	st.shared.f32 	[_ZZ15bit_wise_gemm_siiiPiPfS0_E11B_smem_tile+664], %f167;
	ld.global.f32 	%f168, [%rd5+668];
	st.shared.f32 	[_ZZ15bit_wise_gemm_siiiPiPfS0_E11B_smem_tile+668], %f168;
	ld.global.f32 	%f169, [%rd5+672];
	st.shared.f32 	[_ZZ15bit_wise_gemm_siiiPiPfS0_E11B_smem_tile+672], %f169;
	ld.global.f32 	%f170, [%rd5+676];
	st.shared.f32 	[_ZZ15bit_wise_gemm_siiiPiPfS0_E11B_smem_tile+676], %f170;
	ld.global.f32 	%f171, [%rd5+680];
	st.shared.f32 	[_ZZ15bit_wise_gemm_siiiPiPfS0_E11B_smem_tile+680], %f171;
	ld.global.f32 	%f172, [%rd5+684];
	st.shared.f32 	[_ZZ15bit_wise_gemm_siiiPiPfS0_E11B_smem_tile+684], %f172;
	ld.global.f32 	%f173, [%rd5+688];
	st.shared.f32 	[_ZZ15bit_wise_gemm_siiiPiPfS0_E11B_smem_tile+688], %f173;
	ld.global.f32 	%f174, [%rd5+692];
	st.shared.f32 	[_ZZ15bit_wise_gemm_siiiPiPfS0_E11B_smem_tile+692], %f174;
	ld.global.f32 	%f175, [%rd5+696];
	st.shared.f32 	[_ZZ15bit_wise_gemm_siiiPiPfS0_E11B_smem_tile+696], %f175;
	ld.global.f32 	%f176, [%rd5+700];
	st.shared.f32 	[_ZZ15bit_wise_gemm_siiiPiPfS0_E11B_smem_tile+700], %f176;
	ld.global.f32 	%f177, [%rd5+704];
	st.shared.f32 	[_ZZ15bit_wise_gemm_siiiPiPfS0_E11B_smem_tile+704], %f177;
	ld.global.f32 	%f178, [%rd5+708];
	st.shared.f32 	[_ZZ15bit_wise_gemm_siiiPiPfS0_E11B_smem_tile+708], %f178;
	ld.global.f32 	%f179, [%rd5+712];
	st.shared.f32 	[_ZZ15bit_wise_gemm_siiiPiPfS0_E11B_smem_tile+712], %f179;
	ld.global.f32 	%f180, [%rd5+716];
	st.shared.f32 	[_ZZ15bit_wise_gemm_siiiPiPfS0_E11B_smem_tile+716], %f180;
	ld.global.f32 	%f181, [%rd5+720];
	st.shared.f32 	[_ZZ15bit_wise_gemm_siiiPiPfS0_E11B_smem_tile+720], %f181;
	ld.global.f32 	%f182, [%rd5+724];
	st.shared.f32 	[_ZZ15bit_wise_gemm_siiiPiPfS0_E11B_smem_tile+724], %f182;
	ld.global.f32 	%f183, [%rd5+728];
	st.shared.f32 	[_ZZ15bit_wise_gemm_siiiPiPfS0_E11B_smem_tile+728], %f183;
	ld.global.f32 	%f184, [%rd5+732];
	st.shared.f32 	[_ZZ15bit_wise_gemm_siiiPiPfS0_E11B_smem_tile+732], %f184;
	ld.global.f32 	%f185, [%rd5+736];
	st.shared.f32 	[_ZZ15bit_wise_gemm_siiiPiPfS0_E11B_smem_tile+736], %f185;
	ld.global.f32 	%f186, [%rd5+740];
	st.shared.f32 	[_ZZ15bit_wise_gemm_siiiPiPfS0_E11B_smem_tile+740], %f186;
	ld.global.f32 	%f187, [%rd5+744];
	st.shared.f32 	[_ZZ15bit_wise_gemm_siiiPiPfS0_E11B_smem_tile+744], %f187;
	ld.global.f32 	%f188, [%rd5+748];
	st.shared.f32 	[_ZZ15bit_wise_gemm_siiiPiPfS0_E11B_smem_tile+748], %f188;
	ld.global.f32 	%f189, [%rd5+752];
	st.shared.f32 	[_ZZ15bit_wise_gemm_siiiPiPfS0_E11B_smem_tile+752], %f189;
	ld.global.f32 	%f190, [%rd5+756];
	st.shared.f32 	[_ZZ15bit_wise_gemm_siiiPiPfS0_E11B_smem_tile+756], %f190;
	ld.global.f32 	%f191, [%rd5+760];
	st.shared.f32 	[_ZZ15bit_wise_gemm_siiiPiPfS0_E11B_smem_tile+760], %f191;
	ld.global.f32 	%f192, [%rd5+764];
	st.shared.f32 	[_ZZ15bit_wise_gemm_siiiPiPfS0_E11B_smem_tile+764], %f192;
	ld.global.f32 	%f193, [%rd5+768];
	st.shared.f32 	[_ZZ15bit_wise_gemm_siiiPiPfS0_E11B_smem_tile+768], %f193;
	ld.global.f32 	%f194, [%rd5+772];
	st.shared.f32 	[_ZZ15bit_wise_gemm_siiiPiPfS0_E11B_smem_tile+772], %f194;
	ld.global.f32 	%f195, [%rd5+776];
	st.shared.f32 	[_ZZ15bit_wise_gemm_siiiPiPfS0_E11B_smem_tile+776], %f195;
	ld.global.f32 	%f196, [%rd5+780];
	st.shared.f32 	[_ZZ15bit_wise_gemm_siiiPiPfS0_E11B_smem_tile+780], %f196;
	ld.global.f32 	%f197, [%rd5+784];
	st.shared.f32 	[_ZZ15bit_wise_gemm_siiiPiPfS0_E11B_smem_tile+784], %f197;
	ld.global.f32 	%f198, [%rd5+788];
	st.shared.f32 	[_ZZ15bit_wise_gemm_siiiPiPfS0_E11B_smem_tile+788], %f198;
	ld.global.f32 	%f199, [%rd5+792];
	st.shared.f32 	[_ZZ15bit_wise_gemm_siiiPiPfS0_E11B_smem_tile+792], %f199;
	ld.global.f32 	%f200, [%rd5+796];
	st.shared.f32 	[_ZZ15bit_wise_gemm_siiiPiPfS0_E11B_smem_tile+796], %f200;
	ld.global.f32 	%f201, [%rd5+800];
	st.shared.f32 	[_ZZ15bit_wise_gemm_siiiPiPfS0_E11B_smem_tile+800], %f201;
	ld.global.f32 	%f202, [%rd5+804];
	st.shared.f32 	[_ZZ15bit_wise_gemm_siiiPiPfS0_E11B_smem_tile+804], %f202;
	ld.global.f32 	%f203, [%rd5+808];
	st.shared.f32 	[_ZZ15bit_wise_gemm_siiiPiPfS0_E11B_smem_tile+808], %f203;
	ld.global.f32 	%f204, [%rd5+812];
	st.shared.f32 	[_ZZ15bit_wise_gemm_siiiPiPfS0_E11B_smem_tile+812], %f204;
	ld.global.f32 	%f205, [%rd5+816];
	st.shared.f32 	[_ZZ15bit_wise_gemm_siiiPiPfS0_E11B_smem_tile+816], %f205;
	ld.global.f32 	%f206, [%rd5+820];
	st.shared.f32 	[_ZZ15bit_wise_gemm_siiiPiPfS0_E11B_smem_tile+820], %f206;
	ld.global.f32 	%f207, [%rd5+824];
	st.shared.f32 	[_ZZ15bit_wise_gemm_siiiPiPfS0_E11B_smem_tile+824], %f207;
	ld.global.f32 	%f208, [%rd5+828];
	st.shared.f32 	[_ZZ15bit_wise_gemm_siiiPiPfS0_E11B_smem_tile+828], %f208;
	ld.global.f32 	%f209, [%rd5+832];
	st.shared.f32 	[_ZZ15bit_wise_gemm_siiiPiPfS0_E11B_smem_tile+832], %f209;
	ld.global.f32 	%f210, [%rd5+836];
	st.shared.f32 	[_ZZ15bit_wise_gemm_siiiPiPfS0_E11B_smem_tile+836], %f210;
	ld.global.f32 	%f211, [%rd5+840];
	st.shared.f32 	[_ZZ15bit_wise_gemm_siiiPiPfS0_E11B_smem_tile+840], %f211;
	ld.global.f32 	%f212, [%rd5+844];
	st.shared.f32 	[_ZZ15bit_wise_gemm_siiiPiPfS0_E11B_smem_tile+844], %f212;
	ld.global.f32 	%f213, [%rd5+848];
	st.shared.f32 	[_ZZ15bit_wise_gemm_siiiPiPfS0_E11B_smem_tile+848], %f213;
	ld.global.f32 	%f214, [%rd5+852];
	st.shared.f32 	[_ZZ15bit_wise_gemm_siiiPiPfS0_E11B_smem_tile+852], %f214;
	ld.global.f32 	%f215, [%rd5+856];
	st.shared.f32 	[_ZZ15bit_wise_gemm_siiiPiPfS0_E11B_smem_tile+856], %f215;
	ld.global.f32 	%f216, [%rd5+860];
	st.shared.f32 	[_ZZ15bit_wise_gemm_siiiPiPfS0_E11B_smem_tile+860], %f216;
	ld.global.f32 	%f217, [%rd5+864];
	st.shared.f32 	[_ZZ15bit_wise_gemm_siiiPiPfS0_E11B_smem_tile+864], %f217;
	ld.global.f32 	%f218, [%rd5+868];
	st.shared.f32 	[_ZZ15bit_wise_gemm_siiiPiPfS0_E11B_smem_tile+868], %f218;
	ld.global.f32 	%f219, [%rd5+872];
	st.shared.f32 	[_ZZ15bit_wise_gemm_siiiPiPfS0_E11B_smem_tile+872], %f219;
	ld.global.f32 	%f220, [%rd5+876];
	st.shared.f32 	[_ZZ15bit_wise_gemm_siiiPiPfS0_E11B_smem_tile+876], %f220;
	ld.global.f32 	%f221, [%rd5+880];
	st.shared.f32 	[_ZZ15bit_wise_gemm_siiiPiPfS0_E11B_smem_tile+880], %f221;
	ld.global.f32 	%f222, [%rd5+884];
	st.shared.f32 	[_ZZ15bit_wise_gemm_siiiPiPfS0_E11B_smem_tile+884], %f222;
	ld.global.f32 	%f223, [%rd5+888];
	st.shared.f32 	[_ZZ15bit_wise_gemm_siiiPiPfS0_E11B_smem_tile+888], %f223;
	ld.global.f32 	%f224, [%rd5+892];
	st.shared.f32 	[_ZZ15bit_wise_gemm_siiiPiPfS0_E11B_smem_tile+892], %f224;
	ld.global.f32 	%f225, [%rd5+896];
	st.shared.f32 	[_ZZ15bit_wise_gemm_siiiPiPfS0_E11B_smem_tile+896], %f225;
	ld.global.f32 	%f226, [%rd5+900];
	st.shared.f32 	[_ZZ15bit_wise_gemm_siiiPiPfS0_E11B_smem_tile+900], %f226;
	ld.global.f32 	%f227, [%rd5+904];
	st.shared.f32 	[_ZZ15bit_wise_gemm_siiiPiPfS0_E11B_smem_tile+904], %f227;
	ld.global.f32 	%f228, [%rd5+908];
	st.shared.f32 	[_ZZ15bit_wise_gemm_siiiPiPfS0_E11B_smem_tile+908], %f228;
	ld.global.f32 	%f229, [%rd5+912];
	st.shared.f32 	[_ZZ15bit_wise_gemm_siiiPiPfS0_E11B_smem_tile+912], %f229;
	ld.global.f32 	%f230, [%rd5+916];
	st.shared.f32 	[_ZZ15bit_wise_gemm_siiiPiPfS0_E11B_smem_tile+916], %f230;
	ld.global.f32 	%f231, [%rd5+920];
	st.shared.f32 	[_ZZ15bit_wise_gemm_siiiPiPfS0_E11B_smem_tile+920], %f231;
	ld.global.f32 	%f232, [%rd5+924];
	st.shared.f32 	[_ZZ15bit_wise_gemm_siiiPiPfS0_E11B_smem_tile+924], %f232;
	ld.global.f32 	%f233, [%rd5+928];
	st.shared.f32 	[_ZZ15bit_wise_gemm_siiiPiPfS0_E11B_smem_tile+928], %f233;
	ld.global.f32 	%f234, [%rd5+932];
	st.shared.f32 	[_ZZ15bit_wise_gemm_siiiPiPfS0_E11B_smem_tile+932], %f234;
	ld.global.f32 	%f235, [%rd5+936];
	st.shared.f32 	[_ZZ15bit_wise_gemm_siiiPiPfS0_E11B_smem_tile+936], %f235;
	ld.global.f32 	%f236, [%rd5+940];
	st.shared.f32 	[_ZZ15bit_wise_gemm_siiiPiPfS0_E11B_smem_tile+940], %f236;
	ld.global.f32 	%f237, [%rd5+944];
	st.shared.f32 	[_ZZ15bit_wise_gemm_siiiPiPfS0_E11B_smem_tile+944], %f237;
	ld.global.f32 	%f238, [%rd5+948];
	st.shared.f32 	[_ZZ15bit_wise_gemm_siiiPiPfS0_E11B_smem_tile+948], %f238;
	ld.global.f32 	%f239, [%rd5+952];
	st.shared.f32 	[_ZZ15bit_wise_gemm_siiiPiPfS0_E11B_smem_tile+952], %f239;
	ld.global.f32 	%f240, [%rd5+956];
	st.shared.f32 	[_ZZ15bit_wise_gemm_siiiPiPfS0_E11B_smem_tile+956], %f240;
	ld.global.f32 	%f241, [%rd5+960];
	st.shared.f32 	[_ZZ15bit_wise_gemm_siiiPiPfS0_E11B_smem_tile+960], %f241;
	ld.global.f32 	%f242, [%rd5+964];
	st.shared.f32 	[_ZZ15bit_wise_gemm_siiiPiPfS0_E11B_smem_tile+964], %f242;
	ld.global.f32 	%f243, [%rd5+968];
	st.shared.f32 	[_ZZ15bit_wise_gemm_siiiPiPfS0_E11B_smem_tile+968], %f243;
	ld.global.f32 	%f244, [%rd5+972];
	st.shared.f32 	[_ZZ15bit_wise_gemm_siiiPiPfS0_E11B_smem_tile+972], %f244;
	ld.global.f32 	%f245, [%rd5+976];
	st.shared.f32 	[_ZZ15bit_wise_gemm_siiiPiPfS0_E11B_smem_tile+976], %f245;
	ld.global.f32 	%f246, [%rd5+980];
	st.shared.f32 	[_ZZ15bit_wise_gemm_siiiPiPfS0_E11B_smem_tile+980], %f246;
	ld.global.f32 	%f247, [%rd5+984];
	st.shared.f32 	[_ZZ15bit_wise_gemm_siiiPiPfS0_E11B_smem_tile+984], %f247;
	ld.global.f32 	%f248, [%rd5+988];
	st.shared.f32 	[_ZZ15bit_wise_gemm_siiiPiPfS0_E11B_smem_tile+988], %f248;
	ld.global.f32 	%f249, [%rd5+992];
	st.shared.f32 	[_ZZ15bit_wise_gemm_siiiPiPfS0_E11B_smem_tile+992], %f249;
	ld.global.f32 	%f250, [%rd5+996];
	st.shared.f32 	[_ZZ15bit_wise_gemm_siiiPiPfS0_E11B_smem_tile+996], %f250;
	ld.global.f32 	%f251, [%rd5+1000];
	st.shared.f32 	[_ZZ15bit_wise_gemm_siiiPiPfS0_E11B_smem_tile+1000], %f251;
	ld.global.f32 	%f252, [%rd5+1004];
	st.shared.f32 	[_ZZ15bit_wise_gemm_siiiPiPfS0_E11B_smem_tile+1004], %f252;
	ld.global.f32 	%f253, [%rd5+1008];
	st.shared.f32 	[_ZZ15bit_wise_gemm_siiiPiPfS0_E11B_smem_tile+1008], %f253;
	ld.global.f32 	%f254, [%rd5+1012];
	st.shared.f32 	[_ZZ15bit_wise_gemm_siiiPiPfS0_E11B_smem_tile+1012], %f254;
	ld.global.f32 	%f255, [%rd5+1016];
	st.shared.f32 	[_ZZ15bit_wise_gemm_siiiPiPfS0_E11B_smem_tile+1016], %f255;
	ld.global.f32 	%f256, [%rd5+1020];
	st.shared.f32 	[_ZZ15bit_wise_gemm_siiiPiPfS0_E11B_smem_tile+1020], %f256;
	bar.sync 	0;
	mov.u32 	%r2051, %tid.x;
	shl.b32 	%r2052, %r2051, 2;
	add.s32 	%r2053, %r2050, %r2052;
	ld.shared.f32 	%f257, [%r2053];
	ld.shared.f32 	%f258, [%r2053+256];
	ld.shared.f32 	%f259, [%r2053+512];
	ld.shared.f32 	%f260, [%r2053+768];
	st.local.v4.f32 	[%rd8], {%f257, %f258, %f259, %f260};
	add.f32 	%f261, %f257, %f258;
	add.f32 	%f262, %f257, %f259;
	add.f32 	%f263, %f257, %f260;
	add.f32 	%f264, %f258, %f259;
	st.local.v4.f32 	[%rd8+16], {%f261, %f262, %f263, %f264};
	add.f32 	%f265, %f258, %f260;
	add.f32 	%f266, %f260, %f259;
	add.f32 	%f267, %f259, %f261;
	add.f32 	%f268, %f261, %f260;
	st.local.v4.f32 	[%rd8+32], {%f265, %f266, %f267, %f268};
	add.f32 	%f269, %f260, %f262;
	add.f32 	%f270, %f264, %f260;
	st.local.v2.f32 	[%rd8+48], {%f269, %f270};
	add.f32 	%f271, %f260, %f267;
	st.local.f32 	[%rd8+56], %f271;
	ld.shared.u32 	%r2054, [_ZZ15bit_wise_gemm_siiiPiPfS0_E14A_smem_ctl_seq+4];
	mul.wide.s32 	%rd9, %r2054, 4;
	add.s64 	%rd10, %rd8, %rd9;
	ld.local.u32 	%r2055, [%rd10];
	shl.b32 	%r2056, %r2055, 1;
	cvt.rn.f32.s32 	%f272, %r2056;
	add.f32 	%f273, %f272, 0f7FC00000;
	ld.shared.u32 	%r2057, [_ZZ15bit_wise_gemm_siiiPiPfS0_E14A_smem_ctl_seq+8];
	mul.wide.s32 	%rd11, %r2057, 4;
	add.s64 	%rd12, %rd8, %rd11;
	ld.local.u32 	%r2058, [%rd12];
	shl.b32 	%r2059, %r2058, 2;
	cvt.rn.f32.s32 	%f274, %r2059;
	add.f32 	%f275, %f273, %f274;
	ld.shared.u32 	%r2060, [_ZZ15bit_wise_gemm_siiiPiPfS0_E14A_smem_ctl_seq+12];
	mul.wide.s32 	%rd13, %r2060, 4;
	add.s64 	%rd14, %rd8, %rd13;
	ld.local.u32 	%r2061, [%rd14];
	shl.b32 	%r2062, %r2061, 3;
	cvt.rn.f32.s32 	%f276, %r2062;
	add.f32 	%f277, %f275, %f276;
	ld.shared.u32 	%r2063, [_ZZ15bit_wise_gemm_siiiPiPfS0_E14A_smem_ctl_seq+16];
	mul.wide.s32 	%rd15, %r2063, 4;
	add.s64 	%rd16, %rd8, %rd15;
	ld.local.u32 	%r2064, [%rd16];
	shl.b32 	%r2065, %r2064, 4;
	cvt.rn.f32.s32 	%f278, %r2065;
	add.f32 	%f279, %f277, %f278;
	ld.shared.u32 	%r2066, [_ZZ15bit_wise_gemm_siiiPiPfS0_E14A_smem_ctl_seq+20];
	mul.wide.s32 	%rd17, %r2066, 4;
	add.s64 	%rd18, %rd8, %rd17;
	ld.local.u32 	%r2067, [%rd18];
	shl.b32 	%r2068, %r2067, 5;
	cvt.rn.f32.s32 	%f280, %r2068;
	add.f32 	%f281, %f279, %f280;
	ld.shared.u32 	%r2069, [_ZZ15bit_wise_gemm_siiiPiPfS0_E14A_smem_ctl_seq+24];
	mul.wide.s32 	%rd19, %r2069, 4;
	add.s64 	%rd20, %rd8, %rd19;
	ld.local.u32 	%r2070, [%rd20];
	shl.b32 	%r2071, %r2070, 6;
	cvt.rn.f32.s32 	%f282, %r2071;
	add.f32 	%f283, %f281, %f282;
	ld.shared.u32 	%r2072, [_ZZ15bit_wise_gemm_siiiPiPfS0_E14A_smem_ctl_seq+28];
	mul.wide.s32 	%rd21, %r2072, 4;
	add.s64 	%rd22, %rd8, %rd21;
	ld.local.u32 	%r2073, [%rd22];
	shl.b32 	%r2074, %r2073, 7;
	cvt.rn.f32.s32 	%f284, %r2074;
	add.f32 	%f285, %f283, %f284;
	ld.shared.u32 	%r2075, [_ZZ15bit_wise_gemm_siiiPiPfS0_E14A_smem_ctl_seq+32];
	mul.wide.s32 	%rd23, %r2075, 4;
	add.s64 	%rd24, %rd8, %rd23;
	ld.local.u32 	%r2076, [%rd24];
	shl.b32 	%r2077, %r2076, 8;
	cvt.rn.f32.s32 	%f286, %r2077;
	add.f32 	%f287, %f285, %f286;
	ld.shared.u32 	%r2078, [_ZZ15bit_wise_gemm_siiiPiPfS0_E14A_smem_ctl_seq+36];
	mul.wide.s32 	%rd25, %r2078, 4;
	add.s64 	%rd26, %rd8, %rd25;
	ld.local.u32 	%r2079, [%rd26];
	shl.b32 	%r2080, %r2079, 9;
	cvt.rn.f32.s32 	%f288, %r2080;
	add.f32 	%f289, %f287, %f288;
	ld.shared.u32 	%r2081, [_ZZ15bit_wise_gemm_siiiPiPfS0_E14A_smem_ctl_seq+40];
	mul.wide.s32 	%rd27, %r2081, 4;
	add.s64 	%rd28, %rd8, %rd27;
	ld.local.u32 	%r2082, [%rd28];
	shl.b32 	%r2083, %r2082, 10;
	cvt.rn.f32.s32 	%f290, %r2083;
	add.f32 	%f291, %f289, %f290;
	ld.shared.u32 	%r2084, [_ZZ15bit_wise_gemm_siiiPiPfS0_E14A_smem_ctl_seq+44];
	mul.wide.s32 	%rd29, %r2084, 4;
	add.s64 	%rd30, %rd8, %rd29;
	ld.local.u32 	%r2085, [%rd30];
	shl.b32 	%r2086, %r2085, 11;
	cvt.rn.f32.s32 	%f292, %r2086;
	add.f32 	%f293, %f291, %f292;
	ld.shared.u32 	%r2087, [_ZZ15bit_wise_gemm_siiiPiPfS0_E14A_smem_ctl_seq+48];
	mul.wide.s32 	%rd31, %r2087, 4;
	add.s64 	%rd32, %rd8, %rd31;
	ld.local.u32 	%r2088, [%rd32];
	shl.b32 	%r2089, %r2088, 12;
	cvt.rn.f32.s32 	%f294, %r2089;
	add.f32 	%f295, %f293, %f294;
	ld.shared.u32 	%r2090, [_ZZ15bit_wise_gemm_siiiPiPfS0_E14A_smem_ctl_seq+52];
	mul.wide.s32 	%rd33, %r2090, 4;
	add.s64 	%rd34, %rd8, %rd33;
	ld.local.u32 	%r2091, [%rd34];
	shl.b32 	%r2092, %r2091, 13;
	cvt.rn.f32.s32 	%f296, %r2092;
	add.f32 	%f297, %f295, %f296;
	ld.shared.u32 	%r2093, [_ZZ15bit_wise_gemm_siiiPiPfS0_E14A_smem_ctl_seq+56];
	mul.wide.s32 	%rd35, %r2093, 4;
	add.s64 	%rd36, %rd8, %rd35;
	ld.local.u32 	%r2094, [%rd36];
	shl.b32 	%r2095, %r2094, 14;
	cvt.rn.f32.s32 	%f298, %r2095;
	add.f32 	%f299, %f297, %f298;
	ld.shared.u32 	%r2096, [_ZZ15bit_wise_gemm_siiiPiPfS0_E14A_smem_ctl_seq+60];
	mul.wide.s32 	%rd37, %r2096, 4;
	add.s64 	%rd38, %rd8, %rd37;
	ld.local.u32 	%r2097, [%rd38];
	shl.b32 	%r2098, %r2097, 15;
	cvt.rn.f32.s32 	%f300, %r2098;
	add.f32 	%f301, %f299, %f300;
	ld.shared.u32 	%r2099, [_ZZ15bit_wise_gemm_siiiPiPfS0_E14A_smem_ctl_seq+64];
	mul.wide.s32 	%rd39, %r2099, 4;
	add.s64 	%rd40, %rd8, %rd39;
	ld.local.u32 	%r2100, [%rd40];
	shl.b32 	%r2101, %r2100, 16;
	cvt.rn.f32.s32 	%f302, %r2101;
	add.f32 	%f303, %f301, %f302;
	ld.shared.u32 	%r2102, [_ZZ15bit_wise_gemm_siiiPiPfS0_E14A_smem_ctl_seq+68];
	mul.wide.s32 	%rd41, %r2102, 4;
	add.s64 	%rd42, %rd8, %rd41;
	ld.local.u32 	%r2103, [%rd42];
	shl.b32 	%r2104, %r2103, 17;
	cvt.rn.f32.s32 	%f304, %r2104;
	add.f32 	%f305, %f303, %f304;
	ld.shared.u32 	%r2105, [_ZZ15bit_wise_gemm_siiiPiPfS0_E14A_smem_ctl_seq+72];
	mul.wide.s32 	%rd43, %r2105, 4;
	add.s64 	%rd44, %rd8, %rd43;
	ld.local.u32 	%r2106, [%rd44];
	shl.b32 	%r2107, %r2106, 18;
	cvt.rn.f32.s32 	%f306, %r2107;
	add.f32 	%f307, %f305, %f306;
	ld.shared.u32 	%r2108, [_ZZ15bit_wise_gemm_siiiPiPfS0_E14A_smem_ctl_seq+76];
	mul.wide.s32 	%rd45, %r2108, 4;
	add.s64 	%rd46, %rd8, %rd45;
	ld.local.u32 	%r2109, [%rd46];
	shl.b32 	%r2110, %r2109, 19;
	cvt.rn.f32.s32 	%f308, %r2110;
	add.f32 	%f309, %f307, %f308;
	ld.shared.u32 	%r2111, [_ZZ15bit_wise_gemm_siiiPiPfS0_E14A_smem_ctl_seq+80];
	mul.wide.s32 	%rd47, %r2111, 4;
	add.s64 	%rd48, %rd8, %rd47;
	ld.local.u32 	%r2112, [%rd48];
	shl.b32 	%r2113, %r2112, 20;
	cvt.rn.f32.s32 	%f310, %r2113;
	add.f32 	%f311, %f309, %f310;
	ld.shared.u32 	%r2114, [_ZZ15bit_wise_gemm_siiiPiPfS0_E14A_smem_ctl_seq+84];
	mul.wide.s32 	%rd49, %r2114, 4;
	add.s64 	%rd50, %rd8, %rd49;
	ld.local.u32 	%r2115, [%rd50];
	shl.b32 	%r2116, %r2115, 21;
	cvt.rn.f32.s32 	%f312, %r2116;
	add.f32 	%f313, %f311, %f312;
	ld.shared.u32 	%r2117, [_ZZ15bit_wise_gemm_siiiPiPfS0_E14A_smem_ctl_seq+88];
	mul.wide.s32 	%rd51, %r2117, 4;
	add.s64 	%rd52, %rd8, %rd51;
	ld.local.u32 	%r2118, [%rd52];
	shl.b32 	%r2119, %r2118, 22;
	cvt.rn.f32.s32 	%f314, %r2119;
	add.f32 	%f315, %f313, %f314;
	ld.shared.u32 	%r2120, [_ZZ15bit_wise_gemm_siiiPiPfS0_E14A_smem_ctl_seq+92];
	mul.wide.s32 	%rd53, %r2120, 4;
	add.s64 	%rd54, %rd8, %rd53;
	ld.local.u32 	%r2121, [%rd54];
	shl.b32 	%r2122, %r2121, 23;
	cvt.rn.f32.s32 	%f316, %r2122;
	add.f32 	%f317, %f315, %f316;
	ld.shared.u32 	%r2123, [_ZZ15bit_wise_gemm_siiiPiPfS0_E14A_smem_ctl_seq+96];
	mul.wide.s32 	%rd55, %r2123, 4;
	add.s64 	%rd56, %rd8, %rd55;
	ld.local.u32 	%r2124, [%rd56];
	shl.b32 	%r2125, %r2124, 24;
	cvt.rn.f32.s32 	%f318, %r2125;
	add.f32 	%f319, %f317, %f318;
	ld.shared.u32 	%r2126, [_ZZ15bit_wise_gemm_siiiPiPfS0_E14A_smem_ctl_seq+100];
	mul.wide.s32 	%rd57, %r2126, 4;
	add.s64 	%rd58, %rd8, %rd57;
	ld.local.u32 	%r2127, [%rd58];
	shl.b32 	%r2128, %r2127, 25;
	cvt.rn.f32.s32 	%f320, %r2128;
	add.f32 	%f321, %f319, %f320;
	ld.shared.u32 	%r2129, [_ZZ15bit_wise_gemm_siiiPiPfS0_E14A_smem_ctl_seq+104];
	mul.wide.s32 	%rd59, %r2129, 4;
	add.s64 	%rd60, %rd8, %rd59;
	ld.local.u32 	%r2130, [%rd60];
	shl.b32 	%r2131, %r2130, 26;
	cvt.rn.f32.s32 	%f322, %r2131;
	add.f32 	%f323, %f321, %f322;
	ld.shared.u32 	%r2132, [_ZZ15bit_wise_gemm_siiiPiPfS0_E14A_smem_ctl_seq+108];
	mul.wide.s32 	%rd61, %r2132, 4;
	add.s64 	%rd62, %rd8, %rd61;
	ld.local.u32 	%r2133, [%rd62];
	shl.b32 	%r2134, %r2133, 27;
	cvt.rn.f32.s32 	%f324, %r2134;
	add.f32 	%f325, %f323, %f324;
	ld.shared.u32 	%r2135, [_ZZ15bit_wise_gemm_siiiPiPfS0_E14A_smem_ctl_seq+112];
	mul.wide.s32 	%rd63, %r2135, 4;
	add.s64 	%rd64, %rd8, %rd63;
	ld.local.u32 	%r2136, [%rd64];
	shl.b32 	%r2137, %r2136, 28;
	cvt.rn.f32.s32 	%f326, %r2137;
	add.f32 	%f327, %f325, %f326;
	ld.shared.u32 	%r2138, [_ZZ15bit_wise_gemm_siiiPiPfS0_E14A_smem_ctl_seq+116];
	mul.wide.s32 	%rd65, %r2138, 4;
	add.s64 	%rd66, %rd8, %rd65;
	ld.local.u32 	%r2139, [%rd66];
	shl.b32 	%r2140, %r2139, 29;
	cvt.rn.f32.s32 	%f328, %r2140;
	add.f32 	%f329, %f327, %f328;
	ld.shared.u32 	%r2141, [_ZZ15bit_wise_gemm_siiiPiPfS0_E14A_smem_ctl_seq+120];
	mul.wide.s32 	%rd67, %r2141, 4;
	add.s64 	%rd68, %rd8, %rd67;
	ld.local.u32 	%r2142, [%rd68];
	shl.b32 	%r2143, %r2142, 30;
	cvt.rn.f32.s32 	%f330, %r2143;
	add.f32 	%f331, %f329, %f330;
	ld.shared.u32 	%r2144, [_ZZ15bit_wise_gemm_siiiPiPfS0_E14A_smem_ctl_seq+124];
	mul.wide.s32 	%rd69, %r2144, 4;
	add.s64 	%rd70, %rd8, %rd69;
	ld.local.u32 	%r2145, [%rd70];
	shl.b32 	%r2146, %r2145, 31;
	cvt.rn.f32.s32 	%f332, %r2146;
	add.f32 	%f333, %f331, %f332;
	ld.shared.u32 	%r2147, [_ZZ15bit_wise_gemm_siiiPiPfS0_E14A_smem_ctl_seq+132];
	mul.wide.s32 	%rd71, %r2147, 4;
	add.s64 	%rd72, %rd8, %rd71;
	ld.local.u32 	%r2148, [%rd72];
	shl.b32 	%r2149, %r2148, 1;
	cvt.rn.f32.s32 	%f334, %r2149;
	add.f32 	%f335, %f334, 0f7FC00000;
	ld.shared.u32 	%r2150, [_ZZ15bit_wise_gemm_siiiPiPfS0_E14A_smem_ctl_seq+136];
	mul.wide.s32 	%rd73, %r2150, 4;
	add.s64 	%rd74, %rd8, %rd73;
	ld.local.u32 	%r2151, [%rd74];
	shl.b32 	%r2152, %r2151, 2;
	cvt.rn.f32.s32 	%f336, %r2152;
	add.f32 	%f337, %f335, %f336;
	ld.shared.u32 	%r2153, [_ZZ15bit_wise_gemm_siiiPiPfS0_E14A_smem_ctl_seq+140];
	mul.wide.s32 	%rd75, %r2153, 4;
	add.s64 	%rd76, %rd8, %rd75;
	ld.local.u32 	%r2154, [%rd76];
	shl.b32 	%r2155, %r2154, 3;
	cvt.rn.f32.s32 	%f338, %r2155;
	add.f32 	%f339, %f337, %f338;
	ld.shared.u32 	%r2156, [_ZZ15bit_wise_gemm_siiiPiPfS0_E14A_smem_ctl_seq+144];
	mul.wide.s32 	%rd77, %r2156, 4;
	add.s64 	%rd78, %rd8, %rd77;
	ld.local.u32 	%r2157, [%rd78];
	shl.b32 	%r2158, %r2157, 4;
	cvt.rn.f32.s32 	%f340, %r2158;
	add.f32 	%f341, %f339, %f340;
	ld.shared.u32 	%r2159, [_ZZ15bit_wise_gemm_siiiPiPfS0_E14A_smem_ctl_seq+148];
	mul.wide.s32 	%rd79, %r2159, 4;
	add.s64 	%rd80, %rd8, %rd79;
	ld.local.u32 	%r2160, [%rd80];
	shl.b32 	%r2161, %r2160, 5;
	cvt.rn.f32.s32 	%f342, %r2161;
	add.f32 	%f343, %f341, %f342;
	ld.shared.u32 	%r2162, [_ZZ15bit_wise_gemm_siiiPiPfS0_E14A_smem_ctl_seq+152];
	mul.wide.s32 	%rd81, %r2162, 4;
	add.s64 	%rd82, %rd8, %rd81;
	ld.local.u32 	%r2163, [%rd82];
	shl.b32 	%r2164, %r2163, 6;
	cvt.rn.f32.s32 	%f344, %r2164;
	add.f32 	%f345, %f343, %f344;
	ld.shared.u32 	%r2165, [_ZZ15bit_wise_gemm_siiiPiPfS0_E14A_smem_ctl_seq+156];
	mul.wide.s32 	%rd83, %r2165, 4;
	add.s64 	%rd84, %rd8, %rd83;
	ld.local.u32 	%r2166, [%rd84];
	shl.b32 	%r2167, %r2166, 7;
	cvt.rn.f32.s32 	%f346, %r2167;
	add.f32 	%f347, %f345, %f346;
	ld.shared.u32 	%r2168, [_ZZ15bit_wise_gemm_siiiPiPfS0_E14A_smem_ctl_seq+160];
	mul.wide.s32 	%rd85, %r2168, 4;
	add.s64 	%rd86, %rd8, %rd85;
	ld.local.u32 	%r2169, [%rd86];
	shl.b32 	%r2170, %r2169, 8;
	cvt.rn.f32.s32 	%f348, %r2170;
	add.f32 	%f349, %f347, %f348;
	ld.shared.u32 	%r2171, [_ZZ15bit_wise_gemm_siiiPiPfS0_E14A_smem_ctl_seq+164];
	mul.wide.s32 	%rd87, %r2171, 4;
	add.s64 	%rd88, %rd8, %rd87;
	ld.local.u32 	%r2172, [%rd88];
	shl.b32 	%r2173, %r2172, 9;
	cvt.rn.f32.s32 	%f350, %r2173;
	add.f32 	%f351, %f349, %f350;
	ld.shared.u32 	%r2174, [_ZZ15bit_wise_gemm_siiiPiPfS0_E14A_smem_ctl_seq+168];
	mul.wide.s32 	%rd89, %r2174, 4;
	add.s64 	%rd90, %rd8, %rd89;
	ld.local.u32 	%r2175, [%rd90];
	shl.b32 	%r2176, %r2175, 10;
	cvt.rn.f32.s32 	%f352, %r2176;
	add.f32 	%f353, %f351, %f352;
	ld.shared.u32 	%r2177, [_ZZ15bit_wise_gemm_siiiPiPfS0_E14A_smem_ctl_seq+172];
	mul.wide.s32 	%rd91, %r2177, 4;
	add.s64 	%rd92, %rd8, %rd91;
	ld.local.u32 	%r2178, [%rd92];
	shl.b32 	%r2179, %r2178, 11;
	cvt.rn.f32.s32 	%f354, %r2179;
	add.f32 	%f355, %f353, %f354;
	ld.shared.u32 	%r2180, [_ZZ15bit_wise_gemm_siiiPiPfS0_E14A_smem_ctl_seq+176];
	mul.wide.s32 	%rd93, %r2180, 4;
	add.s64 	%rd94, %rd8, %rd93;
	ld.local.u32 	%r2181, [%rd94];
	shl.b32 	%r2182, %r2181, 12;
	cvt.rn.f32.s32 	%f356, %r2182;
	add.f32 	%f357, %f355, %f356;
	ld.shared.u32 	%r2183, [_ZZ15bit_wise_gemm_siiiPiPfS0_E14A_smem_ctl_seq+180];
	mul.wide.s32 	%rd95, %r2183, 4;
	add.s64 	%rd96, %rd8, %rd95;
	ld.local.u32 	%r2184, [%rd96];
	shl.b32 	%r2185, %r2184, 13;
	cvt.rn.f32.s32 	%f358, %r2185;
	add.f32 	%f359, %f357, %f358;
	ld.shared.u32 	%r2186, [_ZZ15bit_wise_gemm_siiiPiPfS0_E14A_smem_ctl_seq+184];
	mul.wide.s32 	%rd97, %r2186, 4;
	add.s64 	%rd98, %rd8, %rd97;
	ld.local.u32 	%r2187, [%rd98];
	shl.b32 	%r2188, %r2187, 14;
	cvt.rn.f32.s32 	%f360, %r2188;
	add.f32 	%f361, %f359, %f360;
	ld.shared.u32 	%r2189, [_ZZ15bit_wise_gemm_siiiPiPfS0_E14A_smem_ctl_seq+188];
	mul.wide.s32 	%rd99, %r2189, 4;
	add.s64 	%rd100, %rd8, %rd99;
	ld.local.u32 	%r2190, [%rd100];
	shl.b32 	%r2191, %r2190, 15;
	cvt.rn.f32.s32 	%f362, %r2191;
	add.f32 	%f363, %f361, %f362;
	ld.shared.u32 	%r2192, [_ZZ15bit_wise_gemm_siiiPiPfS0_E14A_smem_ctl_seq+192];
	mul.wide.s32 	%rd101, %r2192, 4;
	add.s64 	%rd102, %rd8, %rd101;
	ld.local.u32 	%r2193, [%rd102];
	shl.b32 	%r2194, %r2193, 16;
	cvt.rn.f32.s32 	%f364, %r2194;
	add.f32 	%f365, %f363, %f364;
	ld.shared.u32 	%r2195, [_ZZ15bit_wise_gemm_siiiPiPfS0_E14A_smem_ctl_seq+196];
	mul.wide.s32 	%rd103, %r2195, 4;
	add.s64 	%rd104, %rd8, %rd103;
	ld.local.u32 	%r2196, [%rd104];
	shl.b32 	%r2197, %r2196, 17;
	cvt.rn.f32.s32 	%f366, %r2197;
	add.f32 	%f367, %f365, %f366;
	ld.shared.u32 	%r2198, [_ZZ15bit_wise_gemm_siiiPiPfS0_E14A_smem_ctl_seq+200];
	mul.wide.s32 	%rd105, %r2198, 4;
	add.s64 	%rd106, %rd8, %rd105;
	ld.local.u32 	%r2199, [%rd106];
	shl.b32 	%r2200, %r2199, 18;
	cvt.rn.f32.s32 	%f368, %r2200;
	add.f32 	%f369, %f367, %f368;
	ld.shared.u32 	%r2201, [_ZZ15bit_wise_gemm_siiiPiPfS0_E14A_smem_ctl_seq+204];
	mul.wide.s32 	%rd107, %r2201, 4;
	add.s64 	%rd108, %rd8, %rd107;
	ld.local.u32 	%r2202, [%rd108];
	shl.b32 	%r2203, %r2202, 19;
	cvt.rn.f32.s32 	%f370, %r2203;
	add.f32 	%f371, %f369, %f370;
	ld.shared.u32 	%r2204, [_ZZ15bit_wise_gemm_siiiPiPfS0_E14A_smem_ctl_seq+208];
	mul.wide.s32 	%rd109, %r2204, 4;
	add.s64 	%rd110, %rd8, %rd109;
	ld.local.u32 	%r2205, [%rd110];
	shl.b32 	%r2206, %r2205, 20;
	cvt.rn.f32.s32 	%f372, %r2206;
	add.f32 	%f373, %f371, %f372;
	ld.shared.u32 	%r2207, [_ZZ15bit_wise_gemm_siiiPiPfS0_E14A_smem_ctl_seq+212];
	mul.wide.s32 	%rd111, %r2207, 4;
	add.s64 	%rd112, %rd8, %rd111;
	ld.local.u32 	%r2208, [%rd112];
	shl.b32 	%r2209, %r2208, 21;
	cvt.rn.f32.s32 	%f374, %r2209;
	add.f32 	%f375, %f373, %f374;
	ld.shared.u32 	%r2210, [_ZZ15bit_wise_gemm_siiiPiPfS0_E14A_smem_ctl_seq+216];
	mul.wide.s32 	%rd113, %r2210, 4;
	add.s64 	%rd114, %rd8, %rd113;
	ld.local.u32 	%r2211, [%rd114];
	shl.b32 	%r2212, %r2211, 22;
	cvt.rn.f32.s32 	%f376, %r2212;
	add.f32 	%f377, %f375, %f376;
	ld.shared.u32 	%r2213, [_ZZ15bit_wise_gemm_siiiPiPfS0_E14A_smem_ctl_seq+220];
	mul.wide.s32 	%rd115, %r2213, 4;
	add.s64 	%rd116, %rd8, %rd115;
	ld.local.u32 	%r2214, [%rd116];
	shl.b32 	%r2215, %r2214, 23;
	cvt.rn.f32.s32 	%f378, %r2215;
	add.f32 	%f379, %f377, %f378;
	ld.shared.u32 	%r2216, [_ZZ15bit_wise_gemm_siiiPiPfS0_E14A_smem_ctl_seq+224];
	mul.wide.s32 	%rd117, %r2216, 4;
	add.s64 	%rd118, %rd8, %rd117;
	ld.local.u32 	%r2217, [%rd118];
	shl.b32 	%r2218, %r2217, 24;
	cvt.rn.f32.s32 	%f380, %r2218;
	add.f32 	%f381, %f379, %f380;
	ld.shared.u32 	%r2219, [_ZZ15bit_wise_gemm_siiiPiPfS0_E14A_smem_ctl_seq+228];
	mul.wide.s32 	%rd119, %r2219, 4;
	add.s64 	%rd120, %rd8, %rd119;
	ld.local.u32 	%r2220, [%rd120];
	shl.b32 	%r2221, %r2220, 25;
	cvt.rn.f32.s32 	%f382, %r2221;
	add.f32 	%f383, %f381, %f382;
	ld.shared.u32 	%r2222, [_ZZ15bit_wise_gemm_siiiPiPfS0_E14A_smem_ctl_seq+232];
	mul.wide.s32 	%rd121, %r2222, 4;
	add.s64 	%rd122, %rd8, %rd121;
	ld.local.u32 	%r2223, [%rd122];
	shl.b32 	%r2224, %r2223, 26;
	cvt.rn.f32.s32 	%f384, %r2224;
	add.f32 	%f385, %f383, %f384;
	ld.shared.u32 	%r2225, [_ZZ15bit_wise_gemm_siiiPiPfS0_E14A_smem_ctl_seq+236];
	mul.wide.s32 	%rd123, %r2225, 4;
	add.s64 	%rd124, %rd8, %rd123;
	ld.local.u32 	%r2226, [%rd124];
	shl.b32 	%r2227, %r2226, 27;
	cvt.rn.f32.s32 	%f386, %r2227;
	add.f32 	%f387, %f385, %f386;
	ld.shared.u32 	%r2228, [_ZZ15bit_wise_gemm_siiiPiPfS0_E14A_smem_ctl_seq+240];
	mul.wide.s32 	%rd125, %r2228, 4;
	add.s64 	%rd126, %rd8, %rd125;
	ld.local.u32 	%r2229, [%rd126];
	shl.b32 	%r2230, %r2229, 28;
	cvt.rn.f32.s32 	%f388, %r2230;
	add.f32 	%f389, %f387, %f388;
	ld.shared.u32 	%r2231, [_ZZ15bit_wise_gemm_siiiPiPfS0_E14A_smem_ctl_seq+244];
	mul.wide.s32 	%rd127, %r2231, 4;
	add.s64 	%rd128, %rd8, %rd127;
	ld.local.u32 	%r2232, [%rd128];
	shl.b32 	%r2233, %r2232, 29;
	cvt.rn.f32.s32 	%f390, %r2233;
	add.f32 	%f391, %f389, %f390;
	ld.shared.u32 	%r2234, [_ZZ15bit_wise_gemm_siiiPiPfS0_E14A_smem_ctl_seq+248];
	mul.wide.s32 	%rd129, %r2234, 4;
	add.s64 	%rd130, %rd8, %rd129;
	ld.local.u32 	%r2235, [%rd130];
	shl.b32 	%r2236, %r2235, 30;
	cvt.rn.f32.s32 	%f392, %r2236;
	add.f32 	%f393, %f391, %f392;
	ld.shared.u32 	%r2237, [_ZZ15bit_wise_gemm_siiiPiPfS0_E14A_smem_ctl_seq+252];
	mul.wide.s32 	%rd131, %r2237, 4;
	add.s64 	%rd132, %rd8, %rd131;
	ld.local.u32 	%r2238, [%rd132];
	shl.b32 	%r2239, %r2238, 31;
	cvt.rn.f32.s32 	%f394, %r2239;
	add.f32 	%f395, %f393, %f394;
	ld.shared.u32 	%r2240, [_ZZ15bit_wise_gemm_siiiPiPfS0_E14A_smem_ctl_seq+260];
	mul.wide.s32 	%rd133, %r2240, 4;
	add.s64 	%rd134, %rd8, %rd133;
	ld.local.u32 	%r2241, [%rd134];
	shl.b32 	%r2242, %r2241, 1;
	cvt.rn.f32.s32 	%f396, %r2242;
	add.f32 	%f397, %f396, 0f7FC00000;
	ld.shared.u32 	%r2243, [_ZZ15bit_wise_gemm_siiiPiPfS0_E14A_smem_ctl_seq+264];
	mul.wide.s32 	%rd135, %r2243, 4;
	add.s64 	%rd136, %rd8, %rd135;
	ld.local.u32 	%r2244, [%rd136];
	shl.b32 	%r2245, %r2244, 2;
	cvt.rn.f32.s32 	%f398, %r2245;
	add.f32 	%f399, %f397, %f398;
	ld.shared.u32 	%r2246, [_ZZ15bit_wise_gemm_siiiPiPfS0_E14A_smem_ctl_seq+268];
	mul.wide.s32 	%rd137, %r2246, 4;
	add.s64 	%rd138, %rd8, %rd137;
	ld.local.u32 	%r2247, [%rd138];
	shl.b32 	%r2248, %r2247, 3;
	cvt.rn.f32.s32 	%f400, %r2248;
	add.f32 	%f401, %f399, %f400;
	ld.shared.u32 	%r2249, [_ZZ15bit_wise_gemm_siiiPiPfS0_E14A_smem_ctl_seq+272];
	mul.wide.s32 	%rd139, %r2249, 4;
	add.s64 	%rd140, %rd8, %rd139;
	ld.local.u32 	%r2250, [%rd140];
	shl.b32 	%r2251, %r2250, 4;
	cvt.rn.f32.s32 	%f402, %r2251;
	add.f32 	%f403, %f401, %f402;
	ld.shared.u32 	%r2252, [_ZZ15bit_wise_gemm_siiiPiPfS0_E14A_smem_ctl_seq+276];
	mul.wide.s32 	%rd141, %r2252, 4;
	add.s64 	%rd142, %rd8, %rd141;
	ld.local.u32 	%r2253, [%rd142];
	shl.b32 	%r2254, %r2253, 5;
	cvt.rn.f32.s32 	%f404, %r2254;
	add.f32 	%f405, %f403, %f404;
	ld.shared.u32 	%r2255, [_ZZ15bit_wise_gemm_siiiPiPfS0_E14A_smem_ctl_seq+280];
	mul.wide.s32 	%rd143, %r2255, 4;
	add.s64 	%rd144, %rd8, %rd143;
	ld.local.u32 	%r2256, [%rd144];
	shl.b32 	%r2257, %r2256, 6;
	cvt.rn.f32.s32 	%f406, %r2257;
	add.f32 	%f407, %f405, %f406;
	ld.shared.u32 	%r2258, [_ZZ15bit_wise_gemm_siiiPiPfS0_E14A_smem_ctl_seq+284];
	mul.wide.s32 	%rd145, %r2258, 4;
	add.s64 	%rd146, %rd8, %rd145;
	ld.local.u32 	%r2259, [%rd146];
	shl.b32 	%r2260, %r2259, 7;
	cvt.rn.f32.s32 	%f408, %r2260;
	add.f32 	%f409, %f407, %f408;
	ld.shared.u32 	%r2261, [_ZZ15bit_wise_gemm_siiiPiPfS0_E14A_smem_ctl_seq+288];
	mul.wide.s32 	%rd147, %r2261, 4;
	add.s64 	%rd148, %rd8, %rd147;
	ld.local.u32 	%r2262, [%rd148];
	shl.b32 	%r2263, %r2262, 8;
	cvt.rn.f32.s32 	%f410, %r2263;
	add.f32 	%f411, %f409, %f410;
	ld.shared.u32 	%r2264, [_ZZ15bit_wise_gemm_siiiPiPfS0_E14A_smem_ctl_seq+292];
	mul.wide.s32 	%rd149, %r2264, 4;
	add.s64 	%rd150, %rd8, %rd149;
	ld.local.u32 	%r2265, [%rd150];
	shl.b32 	%r2266, %r2265, 9;
	cvt.rn.f32.s32 	%f412, %r2266;
	add.f32 	%f413, %f411, %f412;
	ld.shared.u32 	%r2267, [_ZZ15bit_wise_gemm_siiiPiPfS0_E14A_smem_ctl_seq+296];
	mul.wide.s32 	%rd151, %r2267, 4;
	add.s64 	%rd152, %rd8, %rd151;
	ld.local.u32 	%r2268, [%rd152];
	shl.b32 	%r2269, %r2268, 10;
	cvt.rn.f32.s32 	%f414, %r2269;
	add.f32 	%f415, %f413, %f414;
	ld.shared.u32 	%r2270, [_ZZ15bit_wise_gemm_siiiPiPfS0_E14A_smem_ctl_seq+300];
	mul.wide.s32 	%rd153, %r2270, 4;
	add.s64 	%rd154, %rd8, %rd153;
	ld.local.u32 	%r2271, [%rd154];
	shl.b32 	%r2272, %r2271, 11;
	cvt.rn.f32.s32 	%f416, %r2272;
	add.f32 	%f417, %f415, %f416;
	ld.shared.u32 	%r2273, [_ZZ15bit_wise_gemm_siiiPiPfS0_E14A_smem_ctl_seq+304];
	mul.wide.s32 	%rd155, %r2273, 4;
	add.s64 	%rd156, %rd8, %rd155;
	ld.local.u32 	%r2274, [%rd156];
	shl.b32 	%r2275, %r2274, 12;
	cvt.rn.f32.s32 	%f418, %r2275;
	add.f32 	%f419, %f417, %f418;
	ld.shared.u32 	%r2276, [_ZZ15bit_wise_gemm_siiiPiPfS0_E14A_smem_ctl_seq+308];
	mul.wide.s32 	%rd157, %r2276, 4;
	add.s64 	%rd158, %rd8, %rd157;
	ld.local.u32 	%r2277, [%rd158];
	shl.b32 	%r2278, %r2277, 13;
	cvt.rn.f32.s32 	%f420, %r2278;
	add.f32 	%f421, %f419, %f420;
	ld.shared.u32 	%r2279, [_ZZ15bit_wise_gemm_siiiPiPfS0_E14A_smem_ctl_seq+312];
	mul.wide.s32 	%rd159, %r2279, 4;
	add.s64 	%rd160, %rd8, %rd159;
	ld.local.u32 	%r2280, [%rd160];
	shl.b32 	%r2281, %r2280, 14;
	cvt.rn.f32.s32 	%f422, %r2281;
	add.f32 	%f423, %f421, %f422;
	ld.shared.u32 	%r2282, [_ZZ15bit_wise_gemm_siiiPiPfS0_E14A_smem_ctl_seq+316];
	mul.wide.s32 	%rd161, %r2282, 4;
	add.s64 	%rd162, %rd8, %rd161;
	ld.local.u32 	%r2283, [%rd162];
	shl.b32 	%r2284, %r2283, 15;
	cvt.rn.f32.s32 	%f424, %r2284;
	add.f32 	%f425, %f423, %f424;
	ld.shared.u32 	%r2285, [_ZZ15bit_wise_gemm_siiiPiPfS0_E14A_smem_ctl_seq+320];
	mul.wide.s32 	%rd163, %r2285, 4;
	add.s64 	%rd164, %rd8, %rd163;
	ld.local.u32 	%r2286, [%rd164];
	shl.b32 	%r2287, %r2286, 16;
	cvt.rn.f32.s32 	%f426, %r2287;
	add.f32 	%f427, %f425, %f426;
	ld.shared.u32 	%r2288, [_ZZ15bit_wise_gemm_siiiPiPfS0_E14A_smem_ctl_seq+324];
	mul.wide.s32 	%rd165, %r2288, 4;
	add.s64 	%rd166, %rd8, %rd165;
	ld.local.u32 	%r2289, [%rd166];
	shl.b32 	%r2290, %r2289, 17;
	cvt.rn.f32.s32 	%f428, %r2290;
	add.f32 	%f429, %f427, %f428;
	ld.shared.u32 	%r2291, [_ZZ15bit_wise_gemm_siiiPiPfS0_E14A_smem_ctl_seq+328];
	mul.wide.s32 	%rd167, %r2291, 4;
	add.s64 	%rd168, %rd8, %rd167;
	ld.local.u32 	%r2292, [%rd168];
	shl.b32 	%r2293, %r2292, 18;
	cvt.rn.f32.s32 	%f430, %r2293;
	add.f32 	%f431, %f429, %f430;
	ld.shared.u32 	%r2294, [_ZZ15bit_wise_gemm_siiiPiPfS0_E14A_smem_ctl_seq+332];
	mul.wide.s32 	%rd169, %r2294, 4;
	add.s64 	%rd170, %rd8, %rd169;
	ld.local.u32 	%r2295, [%rd170];
	shl.b32 	%r2296, %r2295, 19;
	cvt.rn.f32.s32 	%f432, %r2296;
	add.f32 	%f433, %f431, %f432;
	ld.shared.u32 	%r2297, [_ZZ15bit_wise_gemm_siiiPiPfS0_E14A_smem_ctl_seq+336];
	mul.wide.s32 	%rd171, %r2297, 4;
	add.s64 	%rd172, %rd8, %rd171;
	ld.local.u32 	%r2298, [%rd172];
	shl.b32 	%r2299, %r2298, 20;
	cvt.rn.f32.s32 	%f434, %r2299;
	add.f32 	%f435, %f433, %f434;
	ld.shared.u32 	%r2300, [_ZZ15bit_wise_gemm_siiiPiPfS0_E14A_smem_ctl_seq+340];
	mul.wide.s32 	%rd173, %r2300, 4;
	add.s64 	%rd174, %rd8, %rd173;
	ld.local.u32 	%r2301, [%rd174];
	shl.b32 	%r2302, %r2301, 21;
	cvt.rn.f32.s32 	%f436, %r2302;
	add.f32 	%f437, %f435, %f436;
	ld.shared.u32 	%r2303, [_ZZ15bit_wise_gemm_siiiPiPfS0_E14A_smem_ctl_seq+344];
	mul.wide.s32 	%rd175, %r2303, 4;
	add.s64 	%rd176, %rd8, %rd175;
	ld.local.u32 	%r2304, [%rd176];
	shl.b32 	%r2305, %r2304, 22;
	cvt.rn.f32.s32 	%f438, %r2305;
	add.f32 	%f439, %f437, %f438;
	ld.shared.u32 	%r2306, [_ZZ15bit_wise_gemm_siiiPiPfS0_E14A_smem_ctl_seq+348];
	mul.wide.s32 	%rd177, %r2306, 4;
	add.s64 	%rd178, %rd8, %rd177;
	ld.local.u32 	%r2307, [%rd178];
	shl.b32 	%r2308, %r2307, 23;
	cvt.rn.f32.s32 	%f440, %r2308;
	add.f32 	%f441, %f439, %f440;
	ld.shared.u32 	%r2309, [_ZZ15bit_wise_gemm_siiiPiPfS0_E14A_smem_ctl_seq+352];
	mul.wide.s32 	%rd179, %r2309, 4;
	add.s64 	%rd180, %rd8, %rd179;
	ld.local.u32 	%r2310, [%rd180];
	shl.b32 	%r2311, %r2310, 24;
	cvt.rn.f32.s32 	%f442, %r2311;
	add.f32 	%f443, %f441, %f442;
	ld.shared.u32 	%r2312, [_ZZ15bit_wise_gemm_siiiPiPfS0_E14A_smem_ctl_seq+356];
	mul.wide.s32 	%rd181, %r2312, 4;
	add.s64 	%rd182, %rd8, %rd181;
	ld.local.u32 	%r2313, [%rd182];
	shl.b32 	%r2314, %r2313, 25;
	cvt.rn.f32.s32 	%f444, %r2314;
	add.f32 	%f445, %f443, %f444;
	ld.shared.u32 	%r2315, [_ZZ15bit_wise_gemm_siiiPiPfS0_E14A_smem_ctl_seq+360];
	mul.wide.s32 	%rd183, %r2315, 4;
	add.s64 	%rd184, %rd8, %rd183;
	ld.local.u32 	%r2316, [%rd184];
	shl.b32 	%r2317, %r2316, 26;
	cvt.rn.f32.s32 	%f446, %r2317;
	add.f32 	%f447, %f445, %f446;
	ld.shared.u32 	%r2318, [_ZZ15bit_wise_gemm_siiiPiPfS0_E14A_smem_ctl_seq+364];
	mul.wide.s32 	%rd185, %r2318, 4;
	add.s64 	%rd186, %rd8, %rd185;
	ld.local.u32 	%r2319, [%rd186];
	shl.b32 	%r2320, %r2319, 27;
	cvt.rn.f32.s32 	%f448, %r2320;
	add.f32 	%f449, %f447, %f448;
	ld.shared.u32 	%r2321, [_ZZ15bit_wise_gemm_siiiPiPfS0_E14A_smem_ctl_seq+368];
	mul.wide.s32 	%rd187, %r2321, 4;
	add.s64 	%rd188, %rd8, %rd187;
	ld.local.u32 	%r2322, [%rd188];
	shl.b32 	%r2323, %r2322, 28;
	cvt.rn.f32.s32 	%f450, %r2323;
	add.f32 	%f451, %f449, %f450;
	ld.shared.u32 	%r2324, [_ZZ15bit_wise_gemm_siiiPiPfS0_E14A_smem_ctl_seq+372];
	mul.wide.s32 	%rd189, %r2324, 4;
	add.s64 	%rd190, %rd8, %rd189;
	ld.local.u32 	%r2325, [%rd190];
	shl.b32 	%r2326, %r2325, 29;
	cvt.rn.f32.s32 	%f452, %r2326;
	add.f32 	%f453, %f451, %f452;
	ld.shared.u32 	%r2327, [_ZZ15bit_wise_gemm_siiiPiPfS0_E14A_smem_ctl_seq+376];
	mul.wide.s32 	%rd191, %r2327, 4;
	add.s64 	%rd192, %rd8, %rd191;
	ld.local.u32 	%r2328, [%rd192];
	shl.b32 	%r2329, %r2328, 30;
	cvt.rn.f32.s32 	%f454, %r2329;
	add.f32 	%f455, %f453, %f454;
	ld.shared.u32 	%r2330, [_ZZ15bit_wise_gemm_siiiPiPfS0_E14A_smem_ctl_seq+380];
	mul.wide.s32 	%rd193, %r2330, 4;
	add.s64 	%rd194, %rd8, %rd193;
	ld.local.u32 	%r2331, [%rd194];
	shl.b32 	%r2332, %r2331, 31;
	cvt.rn.f32.s32 	%f456, %r2332;
	add.f32 	%f457, %f455, %f456;
	ld.shared.u32 	%r2333, [_ZZ15bit_wise_gemm_siiiPiPfS0_E14A_smem_ctl_seq+388];
	mul.wide.s32 	%rd195, %r2333, 4;
	add.s64 	%rd196, %rd8, %rd195;
	ld.local.u32 	%r2334, [%rd196];
	shl.b32 	%r2335, %r2334, 1;
	cvt.rn.f32.s32 	%f458, %r2335;
	add.f32 	%f459, %f458, 0f7FC00000;
	ld.shared.u32 	%r2336, [_ZZ15bit_wise_gemm_siiiPiPfS0_E14A_smem_ctl_seq+392];
	mul.wide.s32 	%rd197, %r2336, 4;
	add.s64 	%rd198, %rd8, %rd197;
	ld.local.u32 	%r2337, [%rd198];
	shl.b32 	%r2338, %r2337, 2;
	cvt.rn.f32.s32 	%f460, %r2338;
	add.f32 	%f461, %f459, %f460;
	ld.shared.u32 	%r2339, [_ZZ15bit_wise_gemm_siiiPiPfS0_E14A_smem_ctl_seq+396];
	mul.wide.s32 	%rd199, %r2339, 4;
	add.s64 	%rd200, %rd8, %rd199;
	ld.local.u32 	%r2340, [%rd200];
	shl.b32 	%r2341, %r2340, 3;
	cvt.rn.f32.s32 	%f462, %r2341;
	add.f32 	%f463, %f461, %f462;
	ld.shared.u32 	%r2342, [_ZZ15bit_wise_gemm_siiiPiPfS0_E14A_smem_ctl_seq+400];
	mul.wide.s32 	%rd201, %r2342, 4;
	add.s64 	%rd202, %rd8, %rd201;
	ld.local.u32 	%r2343, [%rd202];
	shl.b32 	%r2344, %r2343, 4;
	cvt.rn.f32.s32 	%f464, %r2344;
	add.f32 	%f465, %f463, %f464;
	ld.shared.u32 	%r2345, [_ZZ15bit_wise_gemm_siiiPiPfS0_E14A_smem_ctl_seq+404];
	mul.wide.s32 	%rd203, %r2345, 4;
	add.s64 	%rd204, %rd8, %rd203;
	ld.local.u32 	%r2346, [%rd204];
	shl.b32 	%r2347, %r2346, 5;
	cvt.rn.f32.s32 	%f466, %r2347;
	add.f32 	%f467, %f465, %f466;
	ld.shared.u32 	%r2348, [_ZZ15bit_wise_gemm_siiiPiPfS0_E14A_smem_ctl_seq+408];
	mul.wide.s32 	%rd205, %r2348, 4;
	add.s64 	%rd206, %rd8, %rd205;
	ld.local.u32 	%r2349, [%rd206];
	shl.b32 	%r2350, %r2349, 6;
	cvt.rn.f32.s32 	%f468, %r2350;
	add.f32 	%f469, %f467, %f468;
	ld.shared.u32 	%r2351, [_ZZ15bit_wise_gemm_siiiPiPfS0_E14A_smem_ctl_seq+412];
	mul.wide.s32 	%rd207, %r2351, 4;
	add.s64 	%rd208, %rd8, %rd207;
	ld.local.u32 	%r2352, [%rd208];
	shl.b32 	%r2353, %r2352, 7;
	cvt.rn.f32.s32 	%f470, %r2353;
	add.f32 	%f471, %f469, %f470;
	ld.shared.u32 	%r2354, [_ZZ15bit_wise_gemm_siiiPiPfS0_E14A_smem_ctl_seq+416];
	mul.wide.s32 	%rd209, %r2354, 4;
	add.s64 	%rd210, %rd8, %rd209;
	ld.local.u32 	%r2355, [%rd210];
	shl.b32 	%r2356, %r2355, 8;
	cvt.rn.f32.s32 	%f472, %r2356;
	add.f32 	%f473, %f471, %f472;
	ld.shared.u32 	%r2357, [_ZZ15bit_wise_gemm_siiiPiPfS0_E14A_smem_ctl_seq+420];
	mul.wide.s32 	%rd211, %r2357, 4;
	add.s64 	%rd212, %rd8, %rd211;
	ld.local.u32 	%r2358, [%rd212];
	shl.b32 	%r2359, %r2358, 9;
	cvt.rn.f32.s32 	%f474, %r2359;
	add.f32 	%f475, %f473, %f474;
	ld.shared.u32 	%r2360, [_ZZ15bit_wise_gemm_siiiPiPfS0_E14A_smem_ctl_seq+424];
	mul.wide.s32 	%rd213, %r2360, 4;
	add.s64 	%rd214, %rd8, %rd213;
	ld.local.u32 	%r2361, [%rd214];
	shl.b32 	%r2362, %r2361, 10;
	cvt.rn.f32.s32 	%f476, %r2362;
	add.f32 	%f477, %f475, %f476;
	ld.shared.u32 	%r2363, [_ZZ15bit_wise_gemm_siiiPiPfS0_E14A_smem_ctl_seq+428];
	mul.wide.s32 	%rd215, %r2363, 4;
	add.s64 	%rd216, %rd8, %rd215;
	ld.local.u32 	%r2364, [%rd216];
	shl.b32 	%r2365, %r2364, 11;
	cvt.rn.f32.s32 	%f478, %r2365;
	add.f32 	%f479, %f477, %f478;
	ld.shared.u32 	%r2366, [_ZZ15bit_wise_gemm_siiiPiPfS0_E14A_smem_ctl_seq+432];
	mul.wide.s32 	%rd217, %r2366, 4;
	add.s64 	%rd218, %rd8, %rd217;
	ld.local.u32 	%r2367, [%rd218];
	shl.b32 	%r2368, %r2367, 12;
	cvt.rn.f32.s32 	%f480, %r2368;
	add.f32 	%f481, %f479, %f480;
	ld.shared.u32 	%r2369, [_ZZ15bit_wise_gemm_siiiPiPfS0_E14A_smem_ctl_seq+436];
	mul.wide.s32 	%rd219, %r2369, 4;
	add.s64 	%rd220, %rd8, %rd219;
	ld.local.u32 	%r2370, [%rd220];
	shl.b32 	%r2371, %r2370, 13;
	cvt.rn.f32.s32 	%f482, %r2371;
	add.f32 	%f483, %f481, %f482;
	ld.shared.u32 	%r2372, [_ZZ15bit_wise_gemm_siiiPiPfS0_E14A_smem_ctl_seq+440];
	mul.wide.s32 	%rd221, %r2372, 4;
	add.s64 	%rd222, %rd8, %rd221;
	ld.local.u32 	%r2373, [%rd222];
	shl.b32 	%r2374, %r2373, 14;
	cvt.rn.f32.s32 	%f484, %r2374;
	add.f32 	%f485, %f483, %f484;
	ld.shared.u32 	%r2375, [_ZZ15bit_wise_gemm_siiiPiPfS0_E14A_smem_ctl_seq+444];
	mul.wide.s32 	%rd223, %r2375, 4;
	add.s64 	%rd224, %rd8, %rd223;
	ld.local.u32 	%r2376, [%rd224];
	shl.b32 	%r2377, %r2376, 15;
	cvt.rn.f32.s32 	%f486, %r2377;
	add.f32 	%f487, %f485, %f486;
	ld.shared.u32 	%r2378, [_ZZ15bit_wise_gemm_siiiPiPfS0_E14A_smem_ctl_seq+448];
	mul.wide.s32 	%rd225, %r2378, 4;
	add.s64 	%rd226, %rd8, %rd225;
	ld.local.u32 	%r2379, [%rd226];
	shl.b32 	%r2380, %r2379, 16;
	cvt.rn.f32.s32 	%f488, %r2380;
	add.f32 	%f489, %f487, %f488;
	ld.shared.u32 	%r2381, [_ZZ15bit_wise_gemm_siiiPiPfS0_E14A_smem_ctl_seq+452];
	mul.wide.s32 	%rd227, %r2381, 4;
	add.s64 	%rd228, %rd8, %rd227;
	ld.local.u32 	%r2382, [%rd228];
	shl.b32 	%r2383, %r2382, 17;
	cvt.rn.f32.s32 	%f490, %r2383;
	add.f32 	%f491, %f489, %f490;
	ld.shared.u32 	%r2384, [_ZZ15bit_wise_gemm_siiiPiPfS0_E14A_smem_ctl_seq+456];
	mul.wide.s32 	%rd229, %r2384, 4;
	add.s64 	%rd230, %rd8, %rd229;
	ld.local.u32 	%r2385, [%rd230];
	shl.b32 	%r2386, %r2385, 18;
	cvt.rn.f32.s32 	%f492, %r2386;
	add.f32 	%f493, %f491, %f492;
	ld.shared.u32 	%r2387, [_ZZ15bit_wise_gemm_siiiPiPfS0_E14A_smem_ctl_seq+460];
	mul.wide.s32 	%rd231, %r2387, 4;
	add.s64 	%rd232, %rd8, %rd231;
	ld.local.u32 	%r2388, [%rd232];
	shl.b32 	%r2389, %r2388, 19;
	cvt.rn.f32.s32 	%f494, %r2389;
	add.f32 	%f495, %f493, %f494;
	ld.shared.u32 	%r2390, [_ZZ15bit_wise_gemm_siiiPiPfS0_E14A_smem_ctl_seq+464];
	mul.wide.s32 	%rd233, %r2390, 4;
	add.s64 	%rd234, %rd8, %rd233;
	ld.local.u32 	%r2391, [%rd234];
	shl.b32 	%r2392, %r2391, 20;
	cvt.rn.f32.s32 	%f496, %r2392;
	add.f32 	%f497, %f495, %f496;
	ld.shared.u32 	%r2393, [_ZZ15bit_wise_gemm_siiiPiPfS0_E14A_smem_ctl_seq+468];
	mul.wide.s32 	%rd235, %r2393, 4;
	add.s64 	%rd236, %rd8, %rd235;
	ld.local.u32 	%r2394, [%rd236];
	shl.b32 	%r2395, %r2394, 21;
	cvt.rn.f32.s32 	%f498, %r2395;
	add.f32 	%f499, %f497, %f498;
	ld.shared.u32 	%r2396, [_ZZ15bit_wise_gemm_siiiPiPfS0_E14A_smem_ctl_seq+472];
	mul.wide.s32 	%rd237, %r2396, 4;
	add.s64 	%rd238, %rd8, %rd237;
	ld.local.u32 	%r2397, [%rd238];
	shl.b32 	%r2398, %r2397, 22;
	cvt.rn.f32.s32 	%f500, %r2398;
	add.f32 	%f501, %f499, %f500;
	ld.shared.u32 	%r2399, [_ZZ15bit_wise_gemm_siiiPiPfS0_E14A_smem_ctl_seq+476];
	mul.wide.s32 	%rd239, %r2399, 4;
	add.s64 	%rd240, %rd8, %rd239;
	ld.local.u32 	%r2400, [%rd240];
	shl.b32 	%r2401, %r2400, 23;
	cvt.rn.f32.s32 	%f502, %r2401;
	add.f32 	%f503, %f501, %f502;
	ld.shared.u32 	%r2402, [_ZZ15bit_wise_gemm_siiiPiPfS0_E14A_smem_ctl_seq+480];
	mul.wide.s32 	%rd241, %r2402, 4;
	add.s64 	%rd242, %rd8, %rd241;
	ld.local.u32 	%r2403, [%rd242];
	shl.b32 	%r2404, %r2403, 24;
	cvt.rn.f32.s32 	%f504, %r2404;
	add.f32 	%f505, %f503, %f504;
	ld.shared.u32 	%r2405, [_ZZ15bit_wise_gemm_siiiPiPfS0_E14A_smem_ctl_seq+484];
	mul.wide.s32 	%rd243, %r2405, 4;
	add.s64 	%rd244, %rd8, %rd243;
	ld.local.u32 	%r2406, [%rd244];
	shl.b32 	%r2407, %r2406, 25;
	cvt.rn.f32.s32 	%f506, %r2407;
	add.f32 	%f507, %f505, %f506;
	ld.shared.u32 	%r2408, [_ZZ15bit_wise_gemm_siiiPiPfS0_E14A_smem_ctl_seq+488];
	mul.wide.s32 	%rd245, %r2408, 4;
	add.s64 	%rd246, %rd8, %rd245;
	ld.local.u32 	%r2409, [%rd246];
	shl.b32 	%r2410, %r2409, 26;
	cvt.rn.f32.s32 	%f508, %r2410;
	add.f32 	%f509, %f507, %f508;
	ld.shared.u32 	%r2411, [_ZZ15bit_wise_gemm_siiiPiPfS0_E14A_smem_ctl_seq+492];
	mul.wide.s32 	%rd247, %r2411, 4;
	add.s64 	%rd248, %rd8, %rd247;
	ld.local.u32 	%r2412, [%rd248];
	shl.b32 	%r2413, %r2412, 27;
	cvt.rn.f32.s32 	%f510, %r2413;
	add.f32 	%f511, %f509, %f510;
	ld.shared.u32 	%r2414, [_ZZ15bit_wise_gemm_siiiPiPfS0_E14A_smem_ctl_seq+496];
	mul.wide.s32 	%rd249, %r2414, 4;
	add.s64 	%rd250, %rd8, %rd249;
	ld.local.u32 	%r2415, [%rd250];
	shl.b32 	%r2416, %r2415, 28;
	cvt.rn.f32.s32 	%f512, %r2416;
	add.f32 	%f513, %f511, %f512;
	ld.shared.u32 	%r2417, [_ZZ15bit_wise_gemm_siiiPiPfS0_E14A_smem_ctl_seq+500];
	mul.wide.s32 	%rd251, %r2417, 4;
	add.s64 	%rd252, %rd8, %rd251;
	ld.local.u32 	%r2418, [%rd252];
	shl.b32 	%r2419, %r2418, 29;
	cvt.rn.f32.s32 	%f514, %r2419;
	add.f32 	%f515, %f513, %f514;
	ld.shared.u32 	%r2420, [_ZZ15bit_wise_gemm_siiiPiPfS0_E14A_smem_ctl_seq+504];
	mul.wide.s32 	%rd253, %r2420, 4;
	add.s64 	%rd254, %rd8, %rd253;
	ld.local.u32 	%r2421, [%rd254];
	shl.b32 	%r2422, %r2421, 30;
	cvt.rn.f32.s32 	%f516, %r2422;
	add.f32 	%f517, %f515, %f516;
	ld.shared.u32 	%r2423, [_ZZ15bit_wise_gemm_siiiPiPfS0_E14A_smem_ctl_seq+508];
	mul.wide.s32 	%rd255, %r2423, 4;
	add.s64 	%rd256, %rd8, %rd255;
	ld.local.u32 	%r2424, [%rd256];
	shl.b32 	%r2425, %r2424, 31;
	cvt.rn.f32.s32 	%f518, %r2425;
	add.f32 	%f519, %f517, %f518;
	ld.shared.u32 	%r2426, [_ZZ15bit_wise_gemm_siiiPiPfS0_E14A_smem_ctl_seq+516];
	mul.wide.s32 	%rd257, %r2426, 4;
	add.s64 	%rd258, %rd8, %rd257;
	ld.local.u32 	%r2427, [%rd258];
	shl.b32 	%r2428, %r2427, 1;
	cvt.rn.f32.s32 	%f520, %r2428;
	add.f32 	%f521, %f520, 0f7FC00000;
	ld.shared.u32 	%r2429, [_ZZ15bit_wise_gemm_siiiPiPfS0_E14A_smem_ctl_seq+520];
	mul.wide.s32 	%rd259, %r2429, 4;
	add.s64 	%rd260, %rd8, %rd259;
	ld.local.u32 	%r2430, [%rd260];
	shl.b32 	%r2431, %r2430, 2;
	cvt.rn.f32.s32 	%f522, %r2431;
	add.f32 	%f523, %f521, %f522;
	ld.shared.u32 	%r2432, [_ZZ15bit_wise_gemm_siiiPiPfS0_E14A_smem_ctl_seq+524];
	mul.wide.s32 	%rd261, %r2432, 4;
	add.s64 	%rd262, %rd8, %rd261;
	ld.local.u32 	%r2433, [%rd262];
	shl.b32 	%r2434, %r2433, 3;
	cvt.rn.f32.s32 	%f524, %r2434;
	add.f32 	%f525, %f523, %f524;
	ld.shared.u32 	%r2435, [_ZZ15bit_wise_gemm_siiiPiPfS0_E14A_smem_ctl_seq+528];
	mul.wide.s32 	%rd263, %r2435, 4;
	add.s64 	%rd264, %rd8, %rd263;
	ld.local.u32 	%r2436, [%rd264];
	shl.b32 	%r2437, %r2436, 4;
	cvt.rn.f32.s32 	%f526, %r2437;
	add.f32 	%f527, %f525, %f526;
	ld.shared.u32 	%r2438, [_ZZ15bit_wise_gemm_siiiPiPfS0_E14A_smem_ctl_seq+532];
	mul.wide.s32 	%rd265, %r2438, 4;
	add.s64 	%rd266, %rd8, %rd265;
	ld.local.u32 	%r2439, [%rd266];
	shl.b32 	%r2440, %r2439, 5;
	cvt.rn.f32.s32 	%f528, %r2440;
	add.f32 	%f529, %f527, %f528;
	ld.shared.u32 	%r2441, [_ZZ15bit_wise_gemm_siiiPiPfS0_E14A_smem_ctl_seq+536];
	mul.wide.s32 	%rd267, %r2441, 4;
	add.s64 	%rd268, %rd8, %rd267;
	ld.local.u32 	%r2442, [%rd268];
	shl.b32 	%r2443, %r2442, 6;
	cvt.rn.f32.s32 	%f530, %r2443;
	add.f32 	%f531, %f529, %f530;
	ld.shared.u32 	%r2444, [_ZZ15bit_wise_gemm_siiiPiPfS0_E14A_smem_ctl_seq+540];
	mul.wide.s32 	%rd269, %r2444, 4;
	add.s64 	%rd270, %rd8, %rd269;
	ld.local.u32 	%r2445, [%rd270];
	shl.b32 	%r2446, %r2445, 7;
	cvt.rn.f32.s32 	%f532, %r2446;
	add.f32 	%f533, %f531, %f532;
	ld.shared.u32 	%r2447, [_ZZ15bit_wise_gemm_siiiPiPfS0_E14A_smem_ctl_seq+544];
	mul.wide.s32 	%rd271, %r2447, 4;
	add.s64 	%rd272, %rd8, %rd271;
	ld.local.u32 	%r2448, [%rd272];
	shl.b32 	%r2449, %r2448, 8;
	cvt.rn.f32.s32 	%f534, %r2449;
	add.f32 	%f535, %f533, %f534;
	ld.shared.u32 	%r2450, [_ZZ15bit_wise_gemm_siiiPiPfS0_E14A_smem_ctl_seq+548];
	mul.wide.s32 	%rd273, %r2450, 4;
	add.s64 	%rd274, %rd8, %rd273;
	ld.local.u32 	%r2451, [%rd274];
	shl.b32 	%r2452, %r2451, 9;
	cvt.rn.f32.s32 	%f536, %r2452;
	add.f32 	%f537, %f535, %f536;
	ld.shared.u32 	%r2453, [_ZZ15bit_wise_gemm_siiiPiPfS0_E14A_smem_ctl_seq+552];
	mul.wide.s32 	%rd275, %r2453, 4;
	add.s64 	%rd276, %rd8, %rd275;
	ld.local.u32 	%r2454, [%rd276];
	shl.b32 	%r2455, %r2454, 10;
	cvt.rn.f32.s32 	%f538, %r2455;
	add.f32 	%f539, %f537, %f538;
	ld.shared.u32 	%r2456, [_ZZ15bit_wise_gemm_siiiPiPfS0_E14A_smem_ctl_seq+556];
	mul.wide.s32 	%rd277, %r2456, 4;
	add.s64 	%rd278, %rd8, %rd277;
	ld.local.u32 	%r2457, [%rd278];
	shl.b32 	%r2458, %r2457, 11;
	cvt.rn.f32.s32 	%f540, %r2458;
	add.f32 	%f541, %f539, %f540;
	ld.shared.u32 	%r2459, [_ZZ15bit_wise_gemm_siiiPiPfS0_E14A_smem_ctl_seq+560];
	mul.wide.s32 	%rd279, %r2459, 4;
	add.s64 	%rd280, %rd8, %rd279;
	ld.local.u32 	%r2460, [%rd280];
	shl.b32 	%r2461, %r2460, 12;
	cvt.rn.f32.s32 	%f542, %r2461;
	add.f32 	%f543, %f541, %f542;
	ld.shared.u32 	%r2462, [_ZZ15bit_wise_gemm_siiiPiPfS0_E14A_smem_ctl_seq+564];
	mul.wide.s32 	%rd281, %r2462, 4;
	add.s64 	%rd282, %rd8, %rd281;
	ld.local.u32 	%r2463, [%rd282];
	shl.b32 	%r2464, %r2463, 13;
	cvt.rn.f32.s32 	%f544, %r2464;
	add.f32 	%f545, %f543, %f544;
	ld.shared.u32 	%r2465, [_ZZ15bit_wise_gemm_siiiPiPfS0_E14A_smem_ctl_seq+568];
	mul.wide.s32 	%rd283, %r2465, 4;
	add.s64 	%rd284, %rd8, %rd283;
	ld.local.u32 	%r2466, [%rd284];
	shl.b32 	%r2467, %r2466, 14;
	cvt.rn.f32.s32 	%f546, %r2467;
	add.f32 	%f547, %f545, %f546;
	ld.shared.u32 	%r2468, [_ZZ15bit_wise_gemm_siiiPiPfS0_E14A_smem_ctl_seq+572];
	mul.wide.s32 	%rd285, %r2468, 4;
	add.s64 	%rd286, %rd8, %rd285;
	ld.local.u32 	%r2469, [%rd286];
	shl.b32 	%r2470, %r2469, 15;
	cvt.rn.f32.s32 	%f548, %r2470;
	add.f32 	%f549, %f547, %f548;
	ld.shared.u32 	%r2471, [_ZZ15bit_wise_gemm_siiiPiPfS0_E14A_smem_ctl_seq+576];
	mul.wide.s32 	%rd287, %r2471, 4;
	add.s64 	%rd288, %rd8, %rd287;
	ld.local.u32 	%r2472, [%rd288];
	shl.b32 	%r2473, %r2472, 16;
	cvt.rn.f32.s32 	%f550, %r2473;
	add.f32 	%f551, %f549, %f550;
	ld.shared.u32 	%r2474, [_ZZ15bit_wise_gemm_siiiPiPfS0_E14A_smem_ctl_seq+580];
	mul.wide.s32 	%rd289, %r2474, 4;
	add.s64 	%rd290, %rd8, %rd289;
	ld.local.u32 	%r2475, [%rd290];
	shl.b32 	%r2476, %r2475, 17;
	cvt.rn.f32.s32 	%f552, %r2476;
	add.f32 	%f553, %f551, %f552;
	ld.shared.u32 	%r2477, [_ZZ15bit_wise_gemm_siiiPiPfS0_E14A_smem_ctl_seq+584];
	mul.wide.s32 	%rd291, %r2477, 4;
	add.s64 	%rd292, %rd8, %rd291;
	ld.local.u32 	%r2478, [%rd292];
	shl.b32 	%r2479, %r2478, 18;
	cvt.rn.f32.s32 	%f554, %r2479;
	add.f32 	%f555, %f553, %f554;
	ld.shared.u32 	%r2480, [_ZZ15bit_wise_gemm_siiiPiPfS0_E14A_smem_ctl_seq+588];
	mul.wide.s32 	%rd293, %r2480, 4;
	add.s64 	%rd294, %rd8, %rd293;
	ld.local.u32 	%r2481, [%rd294];
	shl.b32 	%r2482, %r2481, 19;
	cvt.rn.f32.s32 	%f556, %r2482;
	add.f32 	%f557, %f555, %f556;
	ld.shared.u32 	%r2483, [_ZZ15bit_wise_gemm_siiiPiPfS0_E14A_smem_ctl_seq+592];
	mul.wide.s32 	%rd295, %r2483, 4;
	add.s64 	%rd296, %rd8, %rd295;
	ld.local.u32 	%r2484, [%rd296];
	shl.b32 	%r2485, %r2484, 20;
	cvt.rn.f32.s32 	%f558, %r2485;
	add.f32 	%f559, %f557, %f558;
	ld.shared.u32 	%r2486, [_ZZ15bit_wise_gemm_siiiPiPfS0_E14A_smem_ctl_seq+596];
	mul.wide.s32 	%rd297, %r2486, 4;
	add.s64 	%rd298, %rd8, %rd297;
	ld.local.u32 	%r2487, [%rd298];
	shl.b32 	%r2488, %r2487, 21;
	cvt.rn.f32.s32 	%f560, %r2488;
	add.f32 	%f561, %f559, %f560;
	ld.shared.u32 	%r2489, [_ZZ15bit_wise_gemm_siiiPiPfS0_E14A_smem_ctl_seq+600];
	mul.wide.s32 	%rd299, %r2489, 4;
	add.s64 	%rd300, %rd8, %rd299;
	ld.local.u32 	%r2490, [%rd300];
	shl.b32 	%r2491, %r2490, 22;
	cvt.rn.f32.s32 	%f562, %r2491;
	add.f32 	%f563, %f561, %f562;
	ld.shared.u32 	%r2492, [_ZZ15bit_wise_gemm_siiiPiPfS0_E14A_smem_ctl_seq+604];
	mul.wide.s32 	%rd301, %r2492, 4;
	add.s64 	%rd302, %rd8, %rd301;
	ld.local.u32 	%r2493, [%rd302];
	shl.b32 	%r2494, %r2493, 23;
	cvt.rn.f32.s32 	%f564, %r2494;
	add.f32 	%f565, %f563, %f564;
	ld.shared.u32 	%r2495, [_ZZ15bit_wise_gemm_siiiPiPfS0_E14A_smem_ctl_seq+608];
	mul.wide.s32 	%rd303, %r2495, 4;
	add.s64 	%rd304, %rd8, %rd303;
	ld.local.u32 	%r2496, [%rd304];
	shl.b32 	%r2497, %r2496, 24;
	cvt.rn.f32.s32 	%f566, %r2497;
	add.f32 	%f567, %f565, %f566;
	ld.shared.u32 	%r2498, [_ZZ15bit_wise_gemm_siiiPiPfS0_E14A_smem_ctl_seq+612];
	mul.wide.s32 	%rd305, %r2498, 4;
	add.s64 	%rd306, %rd8, %rd305;
	ld.local.u32 	%r2499, [%rd306];
	shl.b32 	%r2500, %r2499, 25;
	cvt.rn.f32.s32 	%f568, %r2500;
	add.f32 	%f569, %f567, %f568;
	ld.shared.u32 	%r2501, [_ZZ15bit_wise_gemm_siiiPiPfS0_E14A_smem_ctl_seq+616];
	mul.wide.s32 	%rd307, %r2501, 4;
	add.s64 	%rd308, %rd8, %rd307;
	ld.local.u32 	%r2502, [%rd308];
	shl.b32 	%r2503, %r2502, 26;
	cvt.rn.f32.s32 	%f570, %r2503;
	add.f32 	%f571, %f569, %f570;
	ld.shared.u32 	%r2504, [_ZZ15bit_wise_gemm_siiiPiPfS0_E14A_smem_ctl_seq+620];
	mul.wide.s32 	%rd309, %r2504, 4;
	add.s64 	%rd310, %rd8, %rd309;
	ld.local.u32 	%r2505, [%rd310];
	shl.b32 	%r2506, %r2505, 27;
	cvt.rn.f32.s32 	%f572, %r2506;
	add.f32 	%f573, %f571, %f572;
	ld.shared.u32 	%r2507, [_ZZ15bit_wise_gemm_siiiPiPfS0_E14A_smem_ctl_seq+624];
	mul.wide.s32 	%rd311, %r2507, 4;
	add.s64 	%rd312, %rd8, %rd311;
	ld.local.u32 	%r2508, [%rd312];
	shl.b32 	%r2509, %r2508, 28;
	cvt.rn.f32.s32 	%f574, %r2509;
	add.f32 	%f575, %f573, %f574;
	ld.shared.u32 	%r2510, [_ZZ15bit_wise_gemm_siiiPiPfS0_E14A_smem_ctl_seq+628];
	mul.wide.s32 	%rd313, %r2510, 4;
	add.s64 	%rd314, %rd8, %rd313;
	ld.local.u32 	%r2511, [%rd314];
	shl.b32 	%r2512, %r2511, 29;
	cvt.rn.f32.s32 	%f576, %r2512;
	add.f32 	%f577, %f575, %f576;
	ld.shared.u32 	%r2513, [_ZZ15bit_wise_gemm_siiiPiPfS0_E14A_smem_ctl_seq+632];
	mul.wide.s32 	%rd315, %r2513, 4;
	add.s64 	%rd316, %rd8, %rd315;
	ld.local.u32 	%r2514, [%rd316];
	shl.b32 	%r2515, %r2514, 30;
	cvt.rn.f32.s32 	%f578, %r2515;
	add.f32 	%f579, %f577, %f578;
	ld.shared.u32 	%r2516, [_ZZ15bit_wise_gemm_siiiPiPfS0_E14A_smem_ctl_seq+636];
	mul.wide.s32 	%rd317, %r2516, 4;
	add.s64 	%rd318, %rd8, %rd317;
	ld.local.u32 	%r2517, [%rd318];
	shl.b32 	%r2518, %r2517, 31;
	cvt.rn.f32.s32 	%f580, %r2518;
	add.f32 	%f581, %f579, %f580;
	ld.shared.u32 	%r2519, [_ZZ15bit_wise_gemm_siiiPiPfS0_E14A_smem_ctl_seq+644];
	mul.wide.s32 	%rd319, %r2519, 4;
	add.s64 	%rd320, %rd8, %rd319;
	ld.local.u32 	%r2520, [%rd320];
	shl.b32 	%r2521, %r2520, 1;
	cvt.rn.f32.s32 	%f582, %r2521;
	add.f32 	%f583, %f582, 0f7FC00000;
	ld.shared.u32 	%r2522, [_ZZ15bit_wise_gemm_siiiPiPfS0_E14A_smem_ctl_seq+648];
	mul.wide.s32 	%rd321, %r2522, 4;
	add.s64 	%rd322, %rd8, %rd321;
	ld.local.u32 	%r2523, [%rd322];
	shl.b32 	%r2524, %r2523, 2;
	cvt.rn.f32.s32 	%f584, %r2524;
	add.f32 	%f585, %f583, %f584;
	ld.shared.u32 	%r2525, [_ZZ15bit_wise_gemm_siiiPiPfS0_E14A_smem_ctl_seq+652];
	mul.wide.s32 	%rd323, %r2525, 4;
	add.s64 	%rd324, %rd8, %rd323;
	ld.local.u32 	%r2526, [%rd324];
	shl.b32 	%r2527, %r2526, 3;
	cvt.rn.f32.s32 	%f586, %r2527;
	add.f32 	%f587, %f585, %f586;
	ld.shared.u32 	%r2528, [_ZZ15bit_wise_gemm_siiiPiPfS0_E14A_smem_ctl_seq+656];
	mul.wide.s32 	%rd325, %r2528, 4;
	add.s64 	%rd326, %rd8, %rd325;
	ld.local.u32 	%r2529, [%rd326];
	shl.b32 	%r2530, %r2529, 4;
	cvt.rn.f32.s32 	%f588, %r2530;
	add.f32 	%f589, %f587, %f588;
	ld.shared.u32 	%r2531, [_ZZ15bit_wise_gemm_siiiPiPfS0_E14A_smem_ctl_seq+660];
	mul.wide.s32 	%rd327, %r2531, 4;
	add.s64 	%rd328, %rd8, %rd327;
	ld.local.u32 	%r2532, [%rd328];
	shl.b32 	%r2533, %r2532, 5;
	cvt.rn.f32.s32 	%f590, %r2533;
	add.f32 	%f591, %f589, %f590;
	ld.shared.u32 	%r2534, [_ZZ15bit_wise_gemm_siiiPiPfS0_E14A_smem_ctl_seq+664];
	mul.wide.s32 	%rd329, %r2534, 4;
	add.s64 	%rd330, %rd8, %rd329;
	ld.local.u32 	%r2535, [%rd330];
	shl.b32 	%r2536, %r2535, 6;
	cvt.rn.f32.s32 	%f592, %r2536;
	add.f32 	%f593, %f591, %f592;
	ld.shared.u32 	%r2537, [_ZZ15bit_wise_gemm_siiiPiPfS0_E14A_smem_ctl_seq+668];
	mul.wide.s32 	%rd331, %r2537, 4;
	add.s64 	%rd332, %rd8, %rd331;
	ld.local.u32 	%r2538, [%rd332];
	shl.b32 	%r2539, %r2538, 7;
	cvt.rn.f32.s32 	%f594, %r2539;
	add.f32 	%f595, %f593, %f594;
	ld.shared.u32 	%r2540, [_ZZ15bit_wise_gemm_siiiPiPfS0_E14A_smem_ctl_seq+672];
	mul.wide.s32 	%rd333, %r2540, 4;
	add.s64 	%rd334, %rd8, %rd333;
	ld.local.u32 	%r2541, [%rd334];
	shl.b32 	%r2542, %r2541, 8;
	cvt.rn.f32.s32 	%f596, %r2542;
	add.f32 	%f597, %f595, %f596;
	ld.shared.u32 	%r2543, [_ZZ15bit_wise_gemm_siiiPiPfS0_E14A_smem_ctl_seq+676];
	mul.wide.s32 	%rd335, %r2543, 4;
	add.s64 	%rd336, %rd8, %rd335;
	ld.local.u32 	%r2544, [%rd336];
	shl.b32 	%r2545, %r2544, 9;
	cvt.rn.f32.s32 	%f598, %r2545;
	add.f32 	%f599, %f597, %f598;
	ld.shared.u32 	%r2546, [_ZZ15bit_wise_gemm_siiiPiPfS0_E14A_smem_ctl_seq+680];
	mul.wide.s32 	%rd337, %r2546, 4;
	add.s64 	%rd338, %rd8, %rd337;
	ld.local.u32 	%r2547, [%rd338];
	shl.b32 	%r2548, %r2547, 10;
	cvt.rn.f32.s32 	%f600, %r2548;
	add.f32 	%f601, %f599, %f600;
	ld.shared.u32 	%r2549, [_ZZ15bit_wise_gemm_siiiPiPfS0_E14A_smem_ctl_seq+684];
	mul.wide.s32 	%rd339, %r2549, 4;
	add.s64 	%rd340, %rd8, %rd339;
	ld.local.u32 	%r2550, [%rd340];
	shl.b32 	%r2551, %r2550, 11;
	cvt.rn.f32.s32 	%f602, %r2551;
	add.f32 	%f603, %f601, %f602;
	ld.shared.u32 	%r2552, [_ZZ15bit_wise_gemm_siiiPiPfS0_E14A_smem_ctl_seq+688];
	mul.wide.s32 	%rd341, %r2552, 4;
	add.s64 	%rd342, %rd8, %rd341;
	ld.local.u32 	%r2553, [%rd342];
	shl.b32 	%r2554, %r2553, 12;
	cvt.rn.f32.s32 	%f604, %r2554;
	add.f32 	%f605, %f603, %f604;
	ld.shared.u32 	%r2555, [_ZZ15bit_wise_gemm_siiiPiPfS0_E14A_smem_ctl_seq+692];
	mul.wide.s32 	%rd343, %r2555, 4;
	add.s64 	%rd344, %rd8, %rd343;
	ld.local.u32 	%r2556, [%rd344];
	shl.b32 	%r2557, %r2556, 13;
	cvt.rn.f32.s32 	%f606, %r2557;
	add.f32 	%f607, %f605, %f606;
	ld.shared.u32 	%r2558, [_ZZ15bit_wise_gemm_siiiPiPfS0_E14A_smem_ctl_seq+696];
	mul.wide.s32 	%rd345, %r2558, 4;
	add.s64 	%rd346, %rd8, %rd345;
	ld.local.u32 	%r2559, [%rd346];
	shl.b32 	%r2560, %r2559, 14;
	cvt.rn.f32.s32 	%f608, %r2560;
	add.f32 	%f609, %f607, %f608;
	ld.shared.u32 	%r2561, [_ZZ15bit_wise_gemm_siiiPiPfS0_E14A_smem_ctl_seq+700];
	mul.wide.s32 	%rd347, %r2561, 4;
	add.s64 	%rd348, %rd8, %rd347;
	ld.local.u32 	%r2562, [%rd348];
	shl.b32 	%r2563, %r2562, 15;
	cvt.rn.f32.s32 	%f610, %r2563;
	add.f32 	%f611, %f609, %f610;
	ld.shared.u32 	%r2564, [_ZZ15bit_wise_gemm_siiiPiPfS0_E14A_smem_ctl_seq+704];
	mul.wide.s32 	%rd349, %r2564, 4;
	add.s64 	%rd350, %rd8, %rd349;
	ld.local.u32 	%r2565, [%rd350];
	shl.b32 	%r2566, %r2565, 16;
	cvt.rn.f32.s32 	%f612, %r2566;
	add.f32 	%f613, %f611, %f612;
	ld.shared.u32 	%r2567, [_ZZ15bit_wise_gemm_siiiPiPfS0_E14A_smem_ctl_seq+708];
	mul.wide.s32 	%rd351, %r2567, 4;
	add.s64 	%rd352, %rd8, %rd351;
	ld.local.u32 	%r2568, [%rd352];
	shl.b32 	%r2569, %r2568, 17;
	cvt.rn.f32.s32 	%f614, %r2569;
	add.f32 	%f615, %f613, %f614;
	ld.shared.u32 	%r2570, [_ZZ15bit_wise_gemm_siiiPiPfS0_E14A_smem_ctl_seq+712];
	mul.wide.s32 	%rd353, %r2570, 4;
	add.s64 	%rd354, %rd8, %rd353;
	ld.local.u32 	%r2571, [%rd354];
	shl.b32 	%r2572, %r2571, 18;
	cvt.rn.f32.s32 	%f616, %r2572;
	add.f32 	%f617, %f615, %f616;
	ld.shared.u32 	%r2573, [_ZZ15bit_wise_gemm_siiiPiPfS0_E14A_smem_ctl_seq+716];
	mul.wide.s32 	%rd355, %r2573, 4;
	add.s64 	%rd356, %rd8, %rd355;
	ld.local.u32 	%r2574, [%rd356];
	shl.b32 	%r2575, %r2574, 19;
	cvt.rn.f32.s32 	%f618, %r2575;
	add.f32 	%f619, %f617, %f618;
	ld.shared.u32 	%r2576, [_ZZ15bit_wise_gemm_siiiPiPfS0_E14A_smem_ctl_seq+720];
	mul.wide.s32 	%rd357, %r2576, 4;
	add.s64 	%rd358, %rd8, %rd357;
	ld.local.u32 	%r2577, [%rd358];
	shl.b32 	%r2578, %r2577, 20;
	cvt.rn.f32.s32 	%f620, %r2578;
	add.f32 	%f621, %f619, %f620;
	ld.shared.u32 	%r2579, [_ZZ15bit_wise_gemm_siiiPiPfS0_E14A_smem_ctl_seq+724];
	mul.wide.s32 	%rd359, %r2579, 4;
	add.s64 	%rd360, %rd8, %rd359;
	ld.local.u32 	%r2580, [%rd360];
	shl.b32 	%r2581, %r2580, 21;
	cvt.rn.f32.s32 	%f622, %r2581;
	add.f32 	%f623, %f621, %f622;
	ld.shared.u32 	%r2582, [_ZZ15bit_wise_gemm_siiiPiPfS0_E14A_smem_ctl_seq+728];
	mul.wide.s32 	%rd361, %r2582, 4;
	add.s64 	%rd362, %rd8, %rd361;
	ld.local.u32 	%r2583, [%rd362];
	shl.b32 	%r2584, %r2583, 22;
	cvt.rn.f32.s32 	%f624, %r2584;
	add.f32 	%f625, %f623, %f624;
	ld.shared.u32 	%r2585, [_ZZ15bit_wise_gemm_siiiPiPfS0_E14A_smem_ctl_seq+732];
	mul.wide.s32 	%rd363, %r2585, 4;
	add.s64 	%rd364, %rd8, %rd363;
	ld.local.u32 	%r2586, [%rd364];
	shl.b32 	%r2587, %r2586, 23;
	cvt.rn.f32.s32 	%f626, %r2587;
	add.f32 	%f627, %f625, %f626;
	ld.shared.u32 	%r2588, [_ZZ15bit_wise_gemm_siiiPiPfS0_E14A_smem_ctl_seq+736];
	mul.wide.s32 	%rd365, %r2588, 4;
	add.s64 	%rd366, %rd8, %rd365;
	ld.local.u32 	%r2589, [%rd366];
	shl.b32 	%r2590, %r2589, 24;
	cvt.rn.f32.s32 	%f628, %r2590;
	add.f32 	%f629, %f627, %f628;
	ld.shared.u32 	%r2591, [_ZZ15bit_wise_gemm_siiiPiPfS0_E14A_smem_ctl_seq+740];
	mul.wide.s32 	%rd367, %r2591, 4;
	add.s64 	%rd368, %rd8, %rd367;
	ld.local.u32 	%r2592, [%rd368];
	shl.b32 	%r2593, %r2592, 25;
	cvt.rn.f32.s32 	%f630, %r2593;
	add.f32 	%f631, %f629, %f630;
	ld.shared.u32 	%r2594, [_ZZ15bit_wise_gemm_siiiPiPfS0_E14A_smem_ctl_seq+744];
	mul.wide.s32 	%rd369, %r2594, 4;
	add.s64 	%rd370, %rd8, %rd369;
	ld.local.u32 	%r2595, [%rd370];
	shl.b32 	%r2596, %r2595, 26;
	cvt.rn.f32.s32 	%f632, %r2596;
	add.f32 	%f633, %f631, %f632;
	ld.shared.u32 	%r2597, [_ZZ15bit_wise_gemm_siiiPiPfS0_E14A_smem_ctl_seq+748];
	mul.wide.s32 	%rd371, %r2597, 4;
	add.s64 	%rd372, %rd8, %rd371;
	ld.local.u32 	%r2598, [%rd372];
	shl.b32 	%r2599, %r2598, 27;
	cvt.rn.f32.s32 	%f634, %r2599;
	add.f32 	%f635, %f633, %f634;
	ld.shared.u32 	%r2600, [_ZZ15bit_wise_gemm_siiiPiPfS0_E14A_smem_ctl_seq+752];
	mul.wide.s32 	%rd373, %r2600, 4;
	add.s64 	%rd374, %rd8, %rd373;
	ld.local.u32 	%r2601, [%rd374];
	shl.b32 	%r2602, %r2601, 28;
	cvt.rn.f32.s32 	%f636, %r2602;
	add.f32 	%f637, %f635, %f636;
	ld.shared.u32 	%r2603, [_ZZ15bit_wise_gemm_siiiPiPfS0_E14A_smem_ctl_seq+756];
	mul.wide.s32 	%rd375, %r2603, 4;
	add.s64 	%rd376, %rd8, %rd375;
	ld.local.u32 	%r2604, [%rd376];
	shl.b32 	%r2605, %r2604, 29;
	cvt.rn.f32.s32 	%f638, %r2605;
	add.f32 	%f639, %f637, %f638;
	ld.shared.u32 	%r2606, [_ZZ15bit_wise_gemm_siiiPiPfS0_E14A_smem_ctl_seq+760];
	mul.wide.s32 	%rd377, %r2606, 4;
	add.s64 	%rd378, %rd8, %rd377;
	ld.local.u32 	%r2607, [%rd378];
	shl.b32 	%r2608, %r2607, 30;
	cvt.rn.f32.s32 	%f640, %r2608;
	add.f32 	%f641, %f639, %f640;
	ld.shared.u32 	%r2609, [_ZZ15bit_wise_gemm_siiiPiPfS0_E14A_smem_ctl_seq+764];
	mul.wide.s32 	%rd379, %r2609, 4;
	add.s64 	%rd380, %rd8, %rd379;
	ld.local.u32 	%r2610, [%rd380];
	shl.b32 	%r2611, %r2610, 31;
	cvt.rn.f32.s32 	%f642, %r2611;
	add.f32 	%f643, %f641, %f642;
	ld.shared.u32 	%r2612, [_ZZ15bit_wise_gemm_siiiPiPfS0_E14A_smem_ctl_seq+772];
	mul.wide.s32 	%rd381, %r2612, 4;
	add.s64 	%rd382, %rd8, %rd381;
	ld.local.u32 	%r2613, [%rd382];
	shl.b32 	%r2614, %r2613, 1;
	cvt.rn.f32.s32 	%f644, %r2614;
	add.f32 	%f645, %f644, 0f7FC00000;
	ld.shared.u32 	%r2615, [_ZZ15bit_wise_gemm_siiiPiPfS0_E14A_smem_ctl_seq+776];
	mul.wide.s32 	%rd383, %r2615, 4;
	add.s64 	%rd384, %rd8, %rd383;
	ld.local.u32 	%r2616, [%rd384];
	shl.b32 	%r2617, %r2616, 2;
	cvt.rn.f32.s32 	%f646, %r2617;
	add.f32 	%f647, %f645, %f646;
	ld.shared.u32 	%r2618, [_ZZ15bit_wise_gemm_siiiPiPfS0_E14A_smem_ctl_seq+780];
	mul.wide.s32 	%rd385, %r2618, 4;
	add.s64 	%rd386, %rd8, %rd385;
	ld.local.u32 	%r2619, [%rd386];
	shl.b32 	%r2620, %r2619, 3;
	cvt.rn.f32.s32 	%f648, %r2620;
	add.f32 	%f649, %f647, %f648;
	ld.shared.u32 	%r2621, [_ZZ15bit_wise_gemm_siiiPiPfS0_E14A_smem_ctl_seq+784];
	mul.wide.s32 	%rd387, %r2621, 4;
	add.s64 	%rd388, %rd8, %rd387;
	ld.local.u32 	%r2622, [%rd388];
	shl.b32 	%r2623, %r2622, 4;
	cvt.rn.f32.s32 	%f650, %r2623;
	add.f32 	%f651, %f649, %f650;
	ld.shared.u32 	%r2624, [_ZZ15bit_wise_gemm_siiiPiPfS0_E14A_smem_ctl_seq+788];
	mul.wide.s32 	%rd389, %r2624, 4;
	add.s64 	%rd390, %rd8, %rd389;
	ld.local.u32 	%r2625, [%rd390];
	shl.b32 	%r2626, %r2625, 5;
	cvt.rn.f32.s32 	%f652, %r2626;
	add.f32 	%f653, %f651, %f652;
	ld.shared.u32 	%r2627, [_ZZ15bit_wise_gemm_siiiPiPfS0_E14A_smem_ctl_seq+792];
	mul.wide.s32 	%rd391, %r2627, 4;
	add.s64 	%rd392, %rd8, %rd391;
	ld.local.u32 	%r2628, [%rd392];
	shl.b32 	%r2629, %r2628, 6;
	cvt.rn.f32.s32 	%f654, %r2629;
	add.f32 	%f655, %f653, %f654;
	ld.shared.u32 	%r2630, [_ZZ15bit_wise_gemm_siiiPiPfS0_E14A_smem_ctl_seq+796];
	mul.wide.s32 	%rd393, %r2630, 4;
	add.s64 	%rd394, %rd8, %rd393;
	ld.local.u32 	%r2631, [%rd394];
	shl.b32 	%r2632, %r2631, 7;
	cvt.rn.f32.s32 	%f656, %r2632;
	add.f32 	%f657, %f655, %f656;
	ld.shared.u32 	%r2633, [_ZZ15bit_wise_gemm_siiiPiPfS0_E14A_smem_ctl_seq+800];
	mul.wide.s32 	%rd395, %r2633, 4;
	add.s64 	%rd396, %rd8, %rd395;
	ld.local.u32 	%r2634, [%rd396];
	shl.b32 	%r2635, %r2634, 8;
	cvt.rn.f32.s32 	%f658, %r2635;
	add.f32 	%f659, %f657, %f658;
	ld.shared.u32 	%r2636, [_ZZ15bit_wise_gemm_siiiPiPfS0_E14A_smem_ctl_seq+804];
	mul.wide.s32 	%rd397, %r2636, 4;
	add.s64 	%rd398, %rd8, %rd397;
	ld.local.u32 	%r2637, [%rd398];
	shl.b32 	%r2638, %r2637, 9;
	cvt.rn.f32.s32 	%f660, %r2638;
	add.f32 	%f661, %f659, %f660;
	ld.shared.u32 	%r2639, [_ZZ15bit_wise_gemm_siiiPiPfS0_E14A_smem_ctl_seq+808];
	mul.wide.s32 	%rd399, %r2639, 4;
	add.s64 	%rd400, %rd8, %rd399;
	ld.local.u32 	%r2640, [%rd400];
	shl.b32 	%r2641, %r2640, 10;
	cvt.rn.f32.s32 	%f662, %r2641;
	add.f32 	%f663, %f661, %f662;
	ld.shared.u32 	%r2642, [_ZZ15bit_wise_gemm_siiiPiPfS0_E14A_smem_ctl_seq+812];
	mul.wide.s32 	%rd401, %r2642, 4;
	add.s64 	%rd402, %rd8, %rd401;
	ld.local.u32 	%r2643, [%rd402];
	shl.b32 	%r2644, %r2643, 11;
	cvt.rn.f32.s32 	%f664, %r2644;
	add.f32 	%f665, %f663, %f664;
	ld.shared.u32 	%r2645, [_ZZ15bit_wise_gemm_siiiPiPfS0_E14A_smem_ctl_seq+816];
	mul.wide.s32 	%rd403, %r2645, 4;
	add.s64 	%rd404, %rd8, %rd403;
	ld.local.u32 	%r2646, [%rd404];
	shl.b32 	%r2647, %r2646, 12;
	cvt.rn.f32.s32 	%f666, %r2647;
	add.f32 	%f667, %f665, %f666;
	ld.shared.u32 	%r2648, [_ZZ15bit_wise_gemm_siiiPiPfS0_E14A_smem_ctl_seq+820];
	mul.wide.s32 	%rd405, %r2648, 4;
	add.s64 	%rd406, %rd8, %rd405;
	ld.local.u32 	%r2649, [%rd406];
	shl.b32 	%r2650, %r2649, 13;
	cvt.rn.f32.s32 	%f668, %r2650;
	add.f32 	%f669, %f667, %f668;
	ld.shared.u32 	%r2651, [_ZZ15bit_wise_gemm_siiiPiPfS0_E14A_smem_ctl_seq+824];
	mul.wide.s32 	%rd407, %r2651, 4;
	add.s64 	%rd408, %rd8, %rd407;
	ld.local.u32 	%r2652, [%rd408];
	shl.b32 	%r2653, %r2652, 14;
	cvt.rn.f32.s32 	%f670, %r2653;
	add.f32 	%f671, %f669, %f670;
	ld.shared.u32 	%r2654, [_ZZ15bit_wise_gemm_siiiPiPfS0_E14A_smem_ctl_seq+828];
	mul.wide.s32 	%rd409, %r2654, 4;
	add.s64 	%rd410, %rd8, %rd409;
	ld.local.u32 	%r2655, [%rd410];
	shl.b32 	%r2656, %r2655, 15;
	cvt.rn.f32.s32 	%f672, %r2656;
	add.f32 	%f673, %f671, %f672;
	ld.shared.u32 	%r2657, [_ZZ15bit_wise_gemm_siiiPiPfS0_E14A_smem_ctl_seq+832];
	mul.wide.s32 	%rd411, %r2657, 4;
	add.s64 	%rd412, %rd8, %rd411;
	ld.local.u32 	%r2658, [%rd412];
	shl.b32 	%r2659, %r2658, 16;
	cvt.rn.f32.s32 	%f674, %r2659;
	add.f32 	%f675, %f673, %f674;
	ld.shared.u32 	%r2660, [_ZZ15bit_wise_gemm_siiiPiPfS0_E14A_smem_ctl_seq+836];
	mul.wide.s32 	%rd413, %r2660, 4;
	add.s64 	%rd414, %rd8, %rd413;
	ld.local.u32 	%r2661, [%rd414];
	shl.b32 	%r2662, %r2661, 17;
	cvt.rn.f32.s32 	%f676, %r2662;
	add.f32 	%f677, %f675, %f676;
	ld.shared.u32 	%r2663, [_ZZ15bit_wise_gemm_siiiPiPfS0_E14A_smem_ctl_seq+840];
	mul.wide.s32 	%rd415, %r2663, 4;
	add.s64 	%rd416, %rd8, %rd415;
	ld.local.u32 	%r2664, [%rd416];
	shl.b32 	%r2665, %r2664, 18;
	cvt.rn.f32.s32 	%f678, %r2665;
	add.f32 	%f679, %f677, %f678;
	ld.shared.u32 	%r2666, [_ZZ15bit_wise_gemm_siiiPiPfS0_E14A_smem_ctl_seq+844];
	mul.wide.s32 	%rd417, %r2666, 4;
	add.s64 	%rd418, %rd8, %rd417;
	ld.local.u32 	%r2667, [%rd418];
	shl.b32 	%r2668, %r2667, 19;
	cvt.rn.f32.s32 	%f680, %r2668;
	add.f32 	%f681, %f679, %f680;
	ld.shared.u32 	%r2669, [_ZZ15bit_wise_gemm_siiiPiPfS0_E14A_smem_ctl_seq+848];
	mul.wide.s32 	%rd419, %r2669, 4;
	add.s64 	%rd420, %rd8, %rd419;
	ld.local.u32 	%r2670, [%rd420];
	shl.b32 	%r2671, %r2670, 20;
	cvt.rn.f32.s32 	%f682, %r2671;
	add.f32 	%f683, %f681, %f682;
	ld.shared.u32 	%r2672, [_ZZ15bit_wise_gemm_siiiPiPfS0_E14A_smem_ctl_seq+852];
	mul.wide.s32 	%rd421, %r2672, 4;
	add.s64 	%rd422, %rd8, %rd421;
	ld.local.u32 	%r2673, [%rd422];
	shl.b32 	%r2674, %r2673, 21;
	cvt.rn.f32.s32 	%f684, %r2674;
	add.f32 	%f685, %f683, %f684;
	ld.shared.u32 	%r2675, [_ZZ15bit_wise_gemm_siiiPiPfS0_E14A_smem_ctl_seq+856];
	mul.wide.s32 	%rd423, %r2675, 4;
	add.s64 	%rd424, %rd8, %rd423;
	ld.local.u32 	%r2676, [%rd424];
	shl.b32 	%r2677, %r2676, 22;
	cvt.rn.f32.s32 	%f686, %r2677;
	add.f32 	%f687, %f685, %f686;
	ld.shared.u32 	%r2678, [_ZZ15bit_wise_gemm_siiiPiPfS0_E14A_smem_ctl_seq+860];
	mul.wide.s32 	%rd425, %r2678, 4;
	add.s64 	%rd426, %rd8, %rd425;
	ld.local.u32 	%r2679, [%rd426];
	shl.b32 	%r2680, %r2679, 23;
	cvt.rn.f32.s32 	%f688, %r2680;
	add.f32 	%f689, %f687, %f688;
	ld.shared.u32 	%r2681, [_ZZ15bit_wise_gemm_siiiPiPfS0_E14A_smem_ctl_seq+864];
	mul.wide.s32 	%rd427, %r2681, 4;
	add.s64 	%rd428, %rd8, %rd427;
	ld.local.u32 	%r2682, [%rd428];
	shl.b32 	%r2683, %r2682, 24;
	cvt.rn.f32.s32 	%f690, %r2683;
	add.f32 	%f691, %f689, %f690;
	ld.shared.u32 	%r2684, [_ZZ15bit_wise_gemm_siiiPiPfS0_E14A_smem_ctl_seq+868];
	mul.wide.s32 	%rd429, %r2684, 4;
	add.s64 	%rd430, %rd8, %rd429;
	ld.local.u32 	%r2685, [%rd430];
	shl.b32 	%r2686, %r2685, 25;
	cvt.rn.f32.s32 	%f692, %r2686;
	add.f32 	%f693, %f691, %f692;
	ld.shared.u32 	%r2687, [_ZZ15bit_wise_gemm_siiiPiPfS0_E14A_smem_ctl_seq+872];
	mul.wide.s32 	%rd431, %r2687, 4;
	add.s64 	%rd432, %rd8, %rd431;
	ld.local.u32 	%r2688, [%rd432];
	shl.b32 	%r2689, %r2688, 26;
	cvt.rn.f32.s32 	%f694, %r2689;
	add.f32 	%f695, %f693, %f694;
	ld.shared.u32 	%r2690, [_ZZ15bit_wise_gemm_siiiPiPfS0_E14A_smem_ctl_seq+876];
	mul.wide.s32 	%rd433, %r2690, 4;
	add.s64 	%rd434, %rd8, %rd433;
	ld.local.u32 	%r2691, [%rd434];
	shl.b32 	%r2692, %r2691, 27;
	cvt.rn.f32.s32 	%f696, %r2692;
	add.f32 	%f697, %f695, %f696;
	ld.shared.u32 	%r2693, [_ZZ15bit_wise_gemm_siiiPiPfS0_E14A_smem_ctl_seq+880];
	mul.wide.s32 	%rd435, %r2693, 4;
	add.s64 	%rd436, %rd8, %rd435;
	ld.local.u32 	%r2694, [%rd436];
	shl.b32 	%r2695, %r2694, 28;
	cvt.rn.f32.s32 	%f698, %r2695;
	add.f32 	%f699, %f697, %f698;
	ld.shared.u32 	%r2696, [_ZZ15bit_wise_gemm_siiiPiPfS0_E14A_smem_ctl_seq+884];
	mul.wide.s32 	%rd437, %r2696, 4;
	add.s64 	%rd438, %rd8, %rd437;
	ld.local.u32 	%r2697, [%rd438];
	shl.b32 	%r2698, %r2697, 29;
	cvt.rn.f32.s32 	%f700, %r2698;
	add.f32 	%f701, %f699, %f700;
	ld.shared.u32 	%r2699, [_ZZ15bit_wise_gemm_siiiPiPfS0_E14A_smem_ctl_seq+888];
	mul.wide.s32 	%rd439, %r2699, 4;
	add.s64 	%rd440, %rd8, %rd439;
	ld.local.u32 	%r2700, [%rd440];
	shl.b32 	%r2701, %r2700, 30;
	cvt.rn.f32.s32 	%f702, %r2701;
	add.f32 	%f703, %f701, %f702;
	ld.shared.u32 	%r2702, [_ZZ15bit_wise_gemm_siiiPiPfS0_E14A_smem_ctl_seq+892];
	mul.wide.s32 	%rd441, %r2702, 4;
	add.s64 	%rd442, %rd8, %rd441;
	ld.local.u32 	%r2703, [%rd442];
	shl.b32 	%r2704, %r2703, 31;
	cvt.rn.f32.s32 	%f704, %r2704;
	add.f32 	%f705, %f703, %f704;
	ld.shared.u32 	%r2705, [_ZZ15bit_wise_gemm_siiiPiPfS0_E14A_smem_ctl_seq+900];
	mul.wide.s32 	%rd443, %r2705, 4;
	add.s64 	%rd444, %rd8, %rd443;
	ld.local.u32 	%r2706, [%rd444];
	shl.b32 	%r2707, %r2706, 1;
	cvt.rn.f32.s32 	%f706, %r2707;
	add.f32 	%f707, %f706, 0f7FC00000;
	ld.shared.u32 	%r2708, [_ZZ15bit_wise_gemm_siiiPiPfS0_E14A_smem_ctl_seq+904];
	mul.wide.s32 	%rd445, %r2708, 4;
	add.s64 	%rd446, %rd8, %rd445;
	ld.local.u32 	%r2709, [%rd446];
	shl.b32 	%r2710, %r2709, 2;
	cvt.rn.f32.s32 	%f708, %r2710;
	add.f32 	%f709, %f707, %f708;
	ld.shared.u32 	%r2711, [_ZZ15bit_wise_gemm_siiiPiPfS0_E14A_smem_ctl_seq+908];
	mul.wide.s32 	%rd447, %r2711, 4;
	add.s64 	%rd448, %rd8, %rd447;
	ld.local.u32 	%r2712, [%rd448];
	shl.b32 	%r2713, %r2712, 3;
	cvt.rn.f32.s32 	%f710, %r2713;
	add.f32 	%f711, %f709, %f710;
	ld.shared.u32 	%r2714, [_ZZ15bit_wise_gemm_siiiPiPfS0_E14A_smem_ctl_seq+912];
	mul.wide.s32 	%rd449, %r2714, 4;
	add.s64 	%rd450, %rd8, %rd449;
	ld.local.u32 	%r2715, [%rd450];
	shl.b32 	%r2716, %r2715, 4;
	cvt.rn.f32.s32 	%f712, %r2716;
	add.f32 	%f713, %f711, %f712;
	ld.shared.u32 	%r2717, [_ZZ15bit_wise_gemm_siiiPiPfS0_E14A_smem_ctl_seq+916];
	mul.wide.s32 	%rd451, %r2717, 4;
	add.s64 	%rd452, %rd8, %rd451;
	ld.local.u32 	%r2718, [%rd452];
	shl.b32 	%r2719, %r2718, 5;
	cvt.rn.f32.s32 	%f714, %r2719;
	add.f32 	%f715, %f713, %f714;
	ld.shared.u32 	%r2720, [_ZZ15bit_wise_gemm_siiiPiPfS0_E14A_smem_ctl_seq+920];
	mul.wide.s32 	%rd453, %r2720, 4;
	add.s64 	%rd454, %rd8, %rd453;
	ld.local.u32 	%r2721, [%rd454];
	shl.b32 	%r2722, %r2721, 6;
	cvt.rn.f32.s32 	%f716, %r2722;
	add.f32 	%f717, %f715, %f716;
	ld.shared.u32 	%r2723, [_ZZ15bit_wise_gemm_siiiPiPfS0_E14A_smem_ctl_seq+924];
	mul.wide.s32 	%rd455, %r2723, 4;
	add.s64 	%rd456, %rd8, %rd455;
	ld.local.u32 	%r2724, [%rd456];
	shl.b32 	%r2725, %r2724, 7;
	cvt.rn.f32.s32 	%f718, %r2725;
	add.f32 	%f719, %f717, %f718;
	ld.shared.u32 	%r2726, [_ZZ15bit_wise_gemm_siiiPiPfS0_E14A_smem_ctl_seq+928];
	mul.wide.s32 	%rd457, %r2726, 4;
	add.s64 	%rd458, %rd8, %rd457;
	ld.local.u32 	%r2727, [%rd458];
	shl.b32 	%r2728, %r2727, 8;
	cvt.rn.f32.s32 	%f720, %r2728;
	add.f32 	%f721, %f719, %f720;
	ld.shared.u32 	%r2729, [_ZZ15bit_wise_gemm_siiiPiPfS0_E14A_smem_ctl_seq+932];
	mul.wide.s32 	%rd459, %r2729, 4;
	add.s64 	%rd460, %rd8, %rd459;
	ld.local.u32 	%r2730, [%rd460];
	shl.b32 	%r2731, %r2730, 9;
	cvt.rn.f32.s32 	%f722, %r2731;
	add.f32 	%f723, %f721, %f722;
	ld.shared.u32 	%r2732, [_ZZ15bit_wise_gemm_siiiPiPfS0_E14A_smem_ctl_seq+936];
	mul.wide.s32 	%rd461, %r2732, 4;
	add.s64 	%rd462, %rd8, %rd461;
	ld.local.u32 	%r2733, [%rd462];
	shl.b32 	%r2734, %r2733, 10;
	cvt.rn.f32.s32 	%f724, %r2734;
	add.f32 	%f725, %f723, %f724;
	ld.shared.u32 	%r2735, [_ZZ15bit_wise_gemm_siiiPiPfS0_E14A_smem_ctl_seq+940];
	mul.wide.s32 	%rd463, %r2735, 4;
	add.s64 	%rd464, %rd8, %rd463;
	ld.local.u32 	%r2736, [%rd464];
	shl.b32 	%r2737, %r2736, 11;
	cvt.rn.f32.s32 	%f726, %r2737;
	add.f32 	%f727, %f725, %f726;
	ld.shared.u32 	%r2738, [_ZZ15bit_wise_gemm_siiiPiPfS0_E14A_smem_ctl_seq+944];
	mul.wide.s32 	%rd465, %r2738, 4;
	add.s64 	%rd466, %rd8, %rd465;
	ld.local.u32 	%r2739, [%rd466];
	shl.b32 	%r2740, %r2739, 12;
	cvt.rn.f32.s32 	%f728, %r2740;
	add.f32 	%f729, %f727, %f728;
	ld.shared.u32 	%r2741, [_ZZ15bit_wise_gemm_siiiPiPfS0_E14A_smem_ctl_seq+948];
	mul.wide.s32 	%rd467, %r2741, 4;
	add.s64 	%rd468, %rd8, %rd467;
	ld.local.u32 	%r2742, [%rd468];
	shl.b32 	%r2743, %r2742, 13;
	cvt.rn.f32.s32 	%f730, %r2743;
	add.f32 	%f731, %f729, %f730;
	ld.shared.u32 	%r2744, [_ZZ15bit_wise_gemm_siiiPiPfS0_E14A_smem_ctl_seq+952];
	mul.wide.s32 	%rd469, %r2744, 4;
	add.s64 	%rd470, %rd8, %rd469;
	ld.local.u32 	%r2745, [%rd470];
	shl.b32 	%r2746, %r2745, 14;
	cvt.rn.f32.s32 	%f732, %r2746;
	add.f32 	%f733, %f731, %f732;
	ld.shared.u32 	%r2747, [_ZZ15bit_wise_gemm_siiiPiPfS0_E14A_smem_ctl_seq+956];
	mul.wide.s32 	%rd471, %r2747, 4;
	add.s64 	%rd472, %rd8, %rd471;
	ld.local.u32 	%r2748, [%rd472];
	shl.b32 	%r2749, %r2748, 15;
	cvt.rn.f32.s32 	%f734, %r2749;
	add.f32 	%f735, %f733, %f734;
	ld.shared.u32 	%r2750, [_ZZ15bit_wise_gemm_siiiPiPfS0_E14A_smem_ctl_seq+960];
	mul.wide.s32 	%rd473, %r2750, 4;
	add.s64 	%rd474, %rd8, %rd473;
	ld.local.u32 	%r2751, [%rd474];
	shl.b32 	%r2752, %r2751, 16;
	cvt.rn.f32.s32 	%f736, %r2752;
	add.f32 	%f737, %f735, %f736;
	ld.shared.u32 	%r2753, [_ZZ15bit_wise_gemm_siiiPiPfS0_E14A_smem_ctl_seq+964];
	mul.wide.s32 	%rd475, %r2753, 4;
	add.s64 	%rd476, %rd8, %rd475;
	ld.local.u32 	%r2754, [%rd476];
	shl.b32 	%r2755, %r2754, 17;
	cvt.rn.f32.s32 	%f738, %r2755;
	add.f32 	%f739, %f737, %f738;
	ld.shared.u32 	%r2756, [_ZZ15bit_wise_gemm_siiiPiPfS0_E14A_smem_ctl_seq+968];
	mul.wide.s32 	%rd477, %r2756, 4;
	add.s64 	%rd478, %rd8, %rd477;
	ld.local.u32 	%r2757, [%rd478];
	shl.b32 	%r2758, %r2757, 18;
	cvt.rn.f32.s32 	%f740, %r2758;
	add.f32 	%f741, %f739, %f740;
	ld.shared.u32 	%r2759, [_ZZ15bit_wise_gemm_siiiPiPfS0_E14A_smem_ctl_seq+972];
	mul.wide.s32 	%rd479, %r2759, 4;
	add.s64 	%rd480, %rd8, %rd479;
	ld.local.u32 	%r2760, [%rd480];
	shl.b32 	%r2761, %r2760, 19;
	cvt.rn.f32.s32 	%f742, %r2761;
	add.f32 	%f743, %f741, %f742;
	ld.shared.u32 	%r2762, [_ZZ15bit_wise_gemm_siiiPiPfS0_E14A_smem_ctl_seq+976];
	mul.wide.s32 	%rd481, %r2762, 4;
	add.s64 	%rd482, %rd8, %rd481;
	ld.local.u32 	%r2763, [%rd482];
	shl.b32 	%r2764, %r2763, 20;
	cvt.rn.f32.s32 	%f744, %r2764;
	add.f32 	%f745, %f743, %f744;
	ld.shared.u32 	%r2765, [_ZZ15bit_wise_gemm_siiiPiPfS0_E14A_smem_ctl_seq+980];
	mul.wide.s32 	%rd483, %r2765, 4;
	add.s64 	%rd484, %rd8, %rd483;
	ld.local.u32 	%r2766, [%rd484];
	shl.b32 	%r2767, %r2766, 21;
	cvt.rn.f32.s32 	%f746, %r2767;
	add.f32 	%f747, %f745, %f746;
	ld.shared.u32 	%r2768, [_ZZ15bit_wise_gemm_siiiPiPfS0_E14A_smem_ctl_seq+984];
	mul.wide.s32 	%rd485, %r2768, 4;
	add.s64 	%rd486, %rd8, %rd485;
	ld.local.u32 	%r2769, [%rd486];
	shl.b32 	%r2770, %r2769, 22;
	cvt.rn.f32.s32 	%f748, %r2770;
	add.f32 	%f749, %f747, %f748;
	ld.shared.u32 	%r2771, [_ZZ15bit_wise_gemm_siiiPiPfS0_E14A_smem_ctl_seq+988];
	mul.wide.s32 	%rd487, %r2771, 4;
	add.s64 	%rd488, %rd8, %rd487;
	ld.local.u32 	%r2772, [%rd488];
	shl.b32 	%r2773, %r2772, 23;
	cvt.rn.f32.s32 	%f750, %r2773;
	add.f32 	%f751, %f749, %f750;
	ld.shared.u32 	%r2774, [_ZZ15bit_wise_gemm_siiiPiPfS0_E14A_smem_ctl_seq+992];
	mul.wide.s32 	%rd489, %r2774, 4;
	add.s64 	%rd490, %rd8, %rd489;
	ld.local.u32 	%r2775, [%rd490];
	shl.b32 	%r2776, %r2775, 24;
	cvt.rn.f32.s32 	%f752, %r2776;
	add.f32 	%f753, %f751, %f752;
	ld.shared.u32 	%r2777, [_ZZ15bit_wise_gemm_siiiPiPfS0_E14A_smem_ctl_seq+996];
	mul.wide.s32 	%rd491, %r2777, 4;
	add.s64 	%rd492, %rd8, %rd491;
	ld.local.u32 	%r2778, [%rd492];
	shl.b32 	%r2779, %r2778, 25;
	cvt.rn.f32.s32 	%f754, %r2779;
	add.f32 	%f755, %f753, %f754;
	ld.shared.u32 	%r2780, [_ZZ15bit_wise_gemm_siiiPiPfS0_E14A_smem_ctl_seq+1000];
	mul.wide.s32 	%rd493, %r2780, 4;
	add.s64 	%rd494, %rd8, %rd493;
	ld.local.u32 	%r2781, [%rd494];
	shl.b32 	%r2782, %r2781, 26;
	cvt.rn.f32.s32 	%f756, %r2782;
	add.f32 	%f757, %f755, %f756;
	ld.shared.u32 	%r2783, [_ZZ15bit_wise_gemm_siiiPiPfS0_E14A_smem_ctl_seq+1004];
	mul.wide.s32 	%rd495, %r2783, 4;
	add.s64 	%rd496, %rd8, %rd495;
	ld.local.u32 	%r2784, [%rd496];
	shl.b32 	%r2785, %r2784, 27;
	cvt.rn.f32.s32 	%f758, %r2785;
	add.f32 	%f759, %f757, %f758;
	ld.shared.u32 	%r2786, [_ZZ15bit_wise_gemm_siiiPiPfS0_E14A_smem_ctl_seq+1008];
	mul.wide.s32 	%rd497, %r2786, 4;
	add.s64 	%rd498, %rd8, %rd497;
	ld.local.u32 	%r2787, [%rd498];
	shl.b32 	%r2788, %r2787, 28;
	cvt.rn.f32.s32 	%f760, %r2788;
	add.f32 	%f761, %f759, %f760;
	ld.shared.u32 	%r2789, [_ZZ15bit_wise_gemm_siiiPiPfS0_E14A_smem_ctl_seq+1012];
	mul.wide.s32 	%rd499, %r2789, 4;
	add.s64 	%rd500, %rd8, %rd499;
	ld.local.u32 	%r2790, [%rd500];
	shl.b32 	%r2791, %r2790, 29;
	cvt.rn.f32.s32 	%f762, %r2791;
	add.f32 	%f763, %f761, %f762;
	ld.shared.u32 	%r2792, [_ZZ15bit_wise_gemm_siiiPiPfS0_E14A_smem_ctl_seq+1016];
	mul.wide.s32 	%rd501, %r2792, 4;
	add.s64 	%rd502, %rd8, %rd501;
	ld.local.u32 	%r2793, [%rd502];
	shl.b32 	%r2794, %r2793, 30;
	cvt.rn.f32.s32 	%f764, %r2794;
	add.f32 	%f765, %f763, %f764;
	ld.shared.u32 	%r2795, [_ZZ15bit_wise_gemm_siiiPiPfS0_E14A_smem_ctl_seq+1020];
	mul.wide.s32 	%rd503, %r2795, 4;
	add.s64 	%rd504, %rd8, %rd503;
	ld.local.u32 	%r2796, [%rd504];
	shl.b32 	%r2797, %r2796, 31;
	cvt.rn.f32.s32 	%f766, %r2797;
	add.f32 	%f767, %f765, %f766;
	ld.shared.u32 	%r2798, [_ZZ15bit_wise_gemm_siiiPiPfS0_E14A_smem_ctl_seq+1028];
	mul.wide.s32 	%rd505, %r2798, 4;
	add.s64 	%rd506, %rd8, %rd505;
	ld.local.u32 	%r2799, [%rd506];
	shl.b32 	%r2800, %r2799, 1;
	cvt.rn.f32.s32 	%f768, %r2800;
	add.f32 	%f769, %f768, 0f7FC00000;
	ld.shared.u32 	%r2801, [_ZZ15bit_wise_gemm_siiiPiPfS0_E14A_smem_ctl_seq+1032];
	mul.wide.s32 	%rd507, %r2801, 4;
	add.s64 	%rd508, %rd8, %rd507;
	ld.local.u32 	%r2802, [%rd508];
	shl.b32 	%r2803, %r2802, 2;
	cvt.rn.f32.s32 	%f770, %r2803;
	add.f32 	%f771, %f769, %f770;
	ld.shared.u32 	%r2804, [_ZZ15bit_wise_gemm_siiiPiPfS0_E14A_smem_ctl_seq+1036];
	mul.wide.s32 	%rd509, %r2804, 4;
	add.s64 	%rd510, %rd8, %rd509;
	ld.local.u32 	%r2805, [%rd510];
	shl.b32 	%r2806, %r2805, 3;
	cvt.rn.f32.s32 	%f772, %r2806;
	add.f32 	%f773, %f771, %f772;
	ld.shared.u32 	%r2807, [_ZZ15bit_wise_gemm_siiiPiPfS0_E14A_smem_ctl_seq+1040];
	mul.wide.s32 	%rd511, %r2807, 4;
	add.s64 	%rd512, %rd8, %rd511;
	ld.local.u32 	%r2808, [%rd512];
	shl.b32 	%r2809, %r2808, 4;
	cvt.rn.f32.s32 	%f774, %r2809;
	add.f32 	%f775, %f773, %f774;
	ld.shared.u32 	%r2810, [_ZZ15bit_wise_gemm_siiiPiPfS0_E14A_smem_ctl_seq+1044];
	mul.wide.s32 	%rd513, %r2810, 4;
	add.s64 	%rd514, %rd8, %rd513;
	ld.local.u32 	%r2811, [%rd514];
	shl.b32 	%r2812, %r2811, 5;
	cvt.rn.f32.s32 	%f776, %r2812;
	add.f32 	%f777, %f775, %f776;
	ld.shared.u32 	%r2813, [_ZZ15bit_wise_gemm_siiiPiPfS0_E14A_smem_ctl_seq+1048];
	mul.wide.s32 	%rd515, %r2813, 4;
	add.s64 	%rd516, %rd8, %rd515;
	ld.local.u32 	%r2814, [%rd516];
	shl.b32 	%r2815, %r2814, 6;
	cvt.rn.f32.s32 	%f778, %r2815;
	add.f32 	%f779, %f777, %f778;
	ld.shared.u32 	%r2816, [_ZZ15bit_wise_gemm_siiiPiPfS0_E14A_smem_ctl_seq+1052];
	mul.wide.s32 	%rd517, %r2816, 4;
	add.s64 	%rd518, %rd8, %rd517;
	ld.local.u32 	%r2817, [%rd518];
	shl.b32 	%r2818, %r2817, 7;
	cvt.rn.f32.s32 	%f780, %r2818;
	add.f32 	%f781, %f779, %f780;
	ld.shared.u32 	%r2819, [_ZZ15bit_wise_gemm_siiiPiPfS0_E14A_smem_ctl_seq+1056];
	mul.wide.s32 	%rd519, %r2819, 4;
	add.s64 	%rd520, %rd8, %rd519;
	ld.local.u32 	%r2820, [%rd520];
	shl.b32 	%r2821, %r2820, 8;
	cvt.rn.f32.s32 	%f782, %r2821;
	add.f32 	%f783, %f781, %f782;
	ld.shared.u32 	%r2822, [_ZZ15bit_wise_gemm_siiiPiPfS0_E14A_smem_ctl_seq+1060];
	mul.wide.s32 	%rd521, %r2822, 4;
	add.s64 	%rd522, %rd8, %rd521;
	ld.local.u32 	%r2823, [%rd522];
	shl.b32 	%r2824, %r2823, 9;
	cvt.rn.f32.s32 	%f784, %r2824;
	add.f32 	%f785, %f783, %f784;
	ld.shared.u32 	%r2825, [_ZZ15bit_wise_gemm_siiiPiPfS0_E14A_smem_ctl_seq+1064];
	mul.wide.s32 	%rd523, %r2825, 4;
	add.s64 	%rd524, %rd8, %rd523;
	ld.local.u32 	%r2826, [%rd524];
	shl.b32 	%r2827, %r2826, 10;
	cvt.rn.f32.s32 	%f786, %r2827;
	add.f32 	%f787, %f785, %f786;
	ld.shared.u32 	%r2828, [_ZZ15bit_wise_gemm_siiiPiPfS0_E14A_smem_ctl_seq+1068];
	mul.wide.s32 	%rd525, %r2828, 4;
	add.s64 	%rd526, %rd8, %rd525;
	ld.local.u32 	%r2829, [%rd526];
	shl.b32 	%r2830, %r2829, 11;
	cvt.rn.f32.s32 	%f788, %r2830;
	add.f32 	%f789, %f787, %f788;
	ld.shared.u32 	%r2831, [_ZZ15bit_wise_gemm_siiiPiPfS0_E14A_smem_ctl_seq+1072];
	mul.wide.s32 	%rd527, %r2831, 4;
	add.s64 	%rd528, %rd8, %rd527;
	ld.local.u32 	%r2832, [%rd528];
	shl.b32 	%r2833, %r2832, 12;
	cvt.rn.f32.s32 	%f790, %r2833;
	add.f32 	%f791, %f789, %f790;
	ld.shared.u32 	%r2834, [_ZZ15bit_wise_gemm_siiiPiPfS0_E14A_smem_ctl_seq+1076];
	mul.wide.s32 	%rd529, %r2834, 4;
	add.s64 	%rd530, %rd8, %rd529;
	ld.local.u32 	%r2835, [%rd530];
	shl.b32 	%r2836, %r2835, 13;
	cvt.rn.f32.s32 	%f792, %r2836;
	add.f32 	%f793, %f791, %f792;
	ld.shared.u32 	%r2837, [_ZZ15bit_wise_gemm_siiiPiPfS0_E14A_smem_ctl_seq+1080];
	mul.wide.s32 	%rd531, %r2837, 4;
	add.s64 	%rd532, %rd8, %rd531;
	ld.local.u32 	%r2838, [%rd532];
	shl.b32 	%r2839, %r2838, 14;
	cvt.rn.f32.s32 	%f794, %r2839;
	add.f32 	%f795, %f793, %f794;
	ld.shared.u32 	%r2840, [_ZZ15bit_wise_gemm_siiiPiPfS0_E14A_smem_ctl_seq+1084];
	mul.wide.s32 	%rd533, %r2840, 4;
	add.s64 	%rd534, %rd8, %rd533;
	ld.local.u32 	%r2841, [%rd534];
	shl.b32 	%r2842, %r2841, 15;
	cvt.rn.f32.s32 	%f796, %r2842;
	add.f32 	%f797, %f795, %f796;
	ld.shared.u32 	%r2843, [_ZZ15bit_wise_gemm_siiiPiPfS0_E14A_smem_ctl_seq+1088];
	mul.wide.s32 	%rd535, %r2843, 4;
	add.s64 	%rd536, %rd8, %rd535;
	ld.local.u32 	%r2844, [%rd536];
	shl.b32 	%r2845, %r2844, 16;
	cvt.rn.f32.s32 	%f798, %r2845;
	add.f32 	%f799, %f797, %f798;
	ld.shared.u32 	%r2846, [_ZZ15bit_wise_gemm_siiiPiPfS0_E14A_smem_ctl_seq+1092];
	mul.wide.s32 	%rd537, %r2846, 4;
	add.s64 	%rd538, %rd8, %rd537;
	ld.local.u32 	%r2847, [%rd538];
	shl.b32 	%r2848, %r2847, 17;
	cvt.rn.f32.s32 	%f800, %r2848;
	add.f32 	%f801, %f799, %f800;
	ld.shared.u32 	%r2849, [_ZZ15bit_wise_gemm_siiiPiPfS0_E14A_smem_ctl_seq+1096];
	mul.wide.s32 	%rd539, %r2849, 4;
	add.s64 	%rd540, %rd8, %rd539;
	ld.local.u32 	%r2850, [%rd540];
	shl.b32 	%r2851, %r2850, 18;
	cvt.rn.f32.s32 	%f802, %r2851;
	add.f32 	%f803, %f801, %f802;
	ld.shared.u32 	%r2852, [_ZZ15bit_wise_gemm_siiiPiPfS0_E14A_smem_ctl_seq+1100];
	mul.wide.s32 	%rd541, %r2852, 4;
	add.s64 	%rd542, %rd8, %rd541;
	ld.local.u32 	%r2853, [%rd542];
	shl.b32 	%r2854, %r2853, 19;
	cvt.rn.f32.s32 	%f804, %r2854;
	add.f32 	%f805, %f803, %f804;
	ld.shared.u32 	%r2855, [_ZZ15bit_wise_gemm_siiiPiPfS0_E14A_smem_ctl_seq+1104];
	mul.wide.s32 	%rd543, %r2855, 4;
	add.s64 	%rd544, %rd8, %rd543;
	ld.local.u32 	%r2856, [%rd544];
	shl.b32 	%r2857, %r2856, 20;
	cvt.rn.f32.s32 	%f806, %r2857;
	add.f32 	%f807, %f805, %f806;
	ld.shared.u32 	%r2858, [_ZZ15bit_wise_gemm_siiiPiPfS0_E14A_smem_ctl_seq+1108];
	mul.wide.s32 	%rd545, %r2858, 4;
	add.s64 	%rd546, %rd8, %rd545;
	ld.local.u32 	%r2859, [%rd546];
	shl.b32 	%r2860, %r2859, 21;
	cvt.rn.f32.s32 	%f808, %r2860;
	add.f32 	%f809, %f807, %f808;
	ld.shared.u32 	%r2861, [_ZZ15bit_wise_gemm_siiiPiPfS0_E14A_smem_ctl_seq+1112];
	mul.wide.s32 	%rd547, %r2861, 4;
	add.s64 	%rd548, %rd8, %rd547;
	ld.local.u32 	%r2862, [%rd548];
	shl.b32 	%r2863, %r2862, 22;
	cvt.rn.f32.s32 	%f810, %r2863;
	add.f32 	%f811, %f809, %f810;
	ld.shared.u32 	%r2864, [_ZZ15bit_wise_gemm_siiiPiPfS0_E14A_smem_ctl_seq+1116];
	mul.wide.s32 	%rd549, %r2864, 4;
	add.s64 	%rd550, %rd8, %rd549;
	ld.local.u32 	%r2865, [%rd550];
	shl.b32 	%r2866, %r2865, 23;
	cvt.rn.f32.s32 	%f812, %r2866;
	add.f32 	%f813, %f811, %f812;
	ld.shared.u32 	%r2867, [_ZZ15bit_wise_gemm_siiiPiPfS0_E14A_smem_ctl_seq+1120];
	mul.wide.s32 	%rd551, %r2867, 4;
	add.s64 	%rd552, %rd8, %rd551;
	ld.local.u32 	%r2868, [%rd552];
	shl.b32 	%r2869, %r2868, 24;
	cvt.rn.f32.s32 	%f814, %r2869;
	add.f32 	%f815, %f813, %f814;
	ld.shared.u32 	%r2870, [_ZZ15bit_wise_gemm_siiiPiPfS0_E14A_smem_ctl_seq+1124];
	mul.wide.s32 	%rd553, %r2870, 4;
	add.s64 	%rd554, %rd8, %rd553;
	ld.local.u32 	%r2871, [%rd554];
	shl.b32 	%r2872, %r2871, 25;
	cvt.rn.f32.s32 	%f816, %r2872;
	add.f32 	%f817, %f815, %f816;
	ld.shared.u32 	%r2873, [_ZZ15bit_wise_gemm_siiiPiPfS0_E14A_smem_ctl_seq+1128];
	mul.wide.s32 	%rd555, %r2873, 4;
	add.s64 	%rd556, %rd8, %rd555;
	ld.local.u32 	%r2874, [%rd556];
	shl.b32 	%r2875, %r2874, 26;
	cvt.rn.f32.s32 	%f818, %r2875;
	add.f32 	%f819, %f817, %f818;
	ld.shared.u32 	%r2876, [_ZZ15bit_wise_gemm_siiiPiPfS0_E14A_smem_ctl_seq+1132];
	mul.wide.s32 	%rd557, %r2876, 4;
	add.s64 	%rd558, %rd8, %rd557;
	ld.local.u32 	%r2877, [%rd558];
	shl.b32 	%r2878, %r2877, 27;
	cvt.rn.f32.s32 	%f820, %r2878;
	add.f32 	%f821, %f819, %f820;
	ld.shared.u32 	%r2879, [_ZZ15bit_wise_gemm_siiiPiPfS0_E14A_smem_ctl_seq+1136];
	mul.wide.s32 	%rd559, %r2879, 4;
	add.s64 	%rd560, %rd8, %rd559;
	ld.local.u32 	%r2880, [%rd560];
	shl.b32 	%r2881, %r2880, 28;
	cvt.rn.f32.s32 	%f822, %r2881;
	add.f32 	%f823, %f821, %f822;
	ld.shared.u32 	%r2882, [_ZZ15bit_wise_gemm_siiiPiPfS0_E14A_smem_ctl_seq+1140];
	mul.wide.s32 	%rd561, %r2882, 4;
	add.s64 	%rd562, %rd8, %rd561;
	ld.local.u32 	%r2883, [%rd562];
	shl.b32 	%r2884, %r2883, 29;
	cvt.rn.f32.s32 	%f824, %r2884;
	add.f32 	%f825, %f823, %f824;
	ld.shared.u32 	%r2885, [_ZZ15bit_wise_gemm_siiiPiPfS0_E14A_smem_ctl_seq+1144];
	mul.wide.s32 	%rd563, %r2885, 4;
	add.s64 	%rd564, %rd8, %rd563;
	ld.local.u32 	%r2886, [%rd564];
	shl.b32 	%r2887, %r2886, 30;
	cvt.rn.f32.s32 	%f826, %r2887;
	add.f32 	%f827, %f825, %f826;
	ld.shared.u32 	%r2888, [_ZZ15bit_wise_gemm_siiiPiPfS0_E14A_smem_ctl_seq+1148];
	mul.wide.s32 	%rd565, %r2888, 4;
	add.s64 	%rd566, %rd8, %rd565;
	ld.local.u32 	%r2889, [%rd566];
	shl.b32 	%r2890, %r2889, 31;
	cvt.rn.f32.s32 	%f828, %r2890;
	add.f32 	%f829, %f827, %f828;
	ld.shared.u32 	%r2891, [_ZZ15bit_wise_gemm_siiiPiPfS0_E14A_smem_ctl_seq+1156];
	mul.wide.s32 	%rd567, %r2891, 4;
	add.s64 	%rd568, %rd8, %rd567;
	ld.local.u32 	%r2892, [%rd568];
	shl.b32 	%r2893, %r2892, 1;
	cvt.rn.f32.s32 	%f830, %r2893;
	add.f32 	%f831, %f830, 0f7FC00000;
	ld.shared.u32 	%r2894, [_ZZ15bit_wise_gemm_siiiPiPfS0_E14A_smem_ctl_seq+1160];
	mul.wide.s32 	%rd569, %r2894, 4;
	add.s64 	%rd570, %rd8, %rd569;
	ld.local.u32 	%r2895, [%rd570];
	shl.b32 	%r2896, %r2895, 2;
	cvt.rn.f32.s32 	%f832, %r2896;
	add.f32 	%f833, %f831, %f832;
	ld.shared.u32 	%r2897, [_ZZ15bit_wise_gemm_siiiPiPfS0_E14A_smem_ctl_seq+1164];
	mul.wide.s32 	%rd571, %r2897, 4;
	add.s64 	%rd572, %rd8, %rd571;
	ld.local.u32 	%r2898, [%rd572];
	shl.b32 	%r2899, %r2898, 3;
	cvt.rn.f32.s32 	%f834, %r2899;
	add.f32 	%f835, %f833, %f834;
	ld.shared.u32 	%r2900, [_ZZ15bit_wise_gemm_siiiPiPfS0_E14A_smem_ctl_seq+1168];
	mul.wide.s32 	%rd573, %r2900, 4;
	add.s64 	%rd574, %rd8, %rd573;
	ld.local.u32 	%r2901, [%rd574];
	shl.b32 	%r2902, %r2901, 4;
	cvt.rn.f32.s32 	%f836, %r2902;
	add.f32 	%f837, %f835, %f836;
	ld.shared.u32 	%r2903, [_ZZ15bit_wise_gemm_siiiPiPfS0_E14A_smem_ctl_seq+1172];
	mul.wide.s32 	%rd575, %r2903, 4;
	add.s64 	%rd576, %rd8, %rd575;
	ld.local.u32 	%r2904, [%rd576];
	shl.b32 	%r2905, %r2904, 5;
	cvt.rn.f32.s32 	%f838, %r2905;
	add.f32 	%f839, %f837, %f838;
	ld.shared.u32 	%r2906, [_ZZ15bit_wise_gemm_siiiPiPfS0_E14A_smem_ctl_seq+1176];
	mul.wide.s32 	%rd577, %r2906, 4;
	add.s64 	%rd578, %rd8, %rd577;
	ld.local.u32 	%r2907, [%rd578];
	shl.b32 	%r2908, %r2907, 6;
	cvt.rn.f32.s32 	%f840, %r2908;
	add.f32 	%f841, %f839, %f840;
	ld.shared.u32 	%r2909, [_ZZ15bit_wise_gemm_siiiPiPfS0_E14A_smem_ctl_seq+1180];
	mul.wide.s32 	%rd579, %r2909, 4;
	add.s64 	%rd580, %rd8, %rd579;
	ld.local.u32 	%r2910, [%rd580];
	shl.b32 	%r2911, %r2910, 7;
	cvt.rn.f32.s32 	%f842, %r2911;
	add.f32 	%f843, %f841, %f842;
	ld.shared.u32 	%r2912, [_ZZ15bit_wise_gemm_siiiPiPfS0_E14A_smem_ctl_seq+1184];
	mul.wide.s32 	%rd581, %r2912, 4;
	add.s64 	%rd582, %rd8, %rd581;
	ld.local.u32 	%r2913, [%rd582];
	shl.b32 	%r2914, %r2913, 8;
	cvt.rn.f32.s32 	%f844, %r2914;
	add.f32 	%f845, %f843, %f844;
	ld.shared.u32 	%r2915, [_ZZ15bit_wise_gemm_siiiPiPfS0_E14A_smem_ctl_seq+1188];
	mul.wide.s32 	%rd583, %r2915, 4;
	add.s64 	%rd584, %rd8, %rd583;
	ld.local.u32 	%r2916, [%rd584];
	shl.b32 	%r2917, %r2916, 9;
	cvt.rn.f32.s32 	%f846, %r2917;
	add.f32 	%f847, %f845, %f846;
	ld.shared.u32 	%r2918, [_ZZ15bit_wise_gemm_siiiPiPfS0_E14A_smem_ctl_seq+1192];
	mul.wide.s32 	%rd585, %r2918, 4;
	add.s64 	%rd586, %rd8, %rd585;
	ld.local.u32 	%r2919, [%rd586];
	shl.b32 	%r2920, %r2919, 10;
	cvt.rn.f32.s32 	%f848, %r2920;
	add.f32 	%f849, %f847, %f848;
	ld.shared.u32 	%r2921, [_ZZ15bit_wise_gemm_siiiPiPfS0_E14A_smem_ctl_seq+1196];
	mul.wide.s32 	%rd587, %r2921, 4;
	add.s64 	%rd588, %rd8, %rd587;
	ld.local.u32 	%r2922, [%rd588];
	shl.b32 	%r2923, %r2922, 11;
	cvt.rn.f32.s32 	%f850, %r2923;
	add.f32 	%f851, %f849, %f850;
	ld.shared.u32 	%r2924, [_ZZ15bit_wise_gemm_siiiPiPfS0_E14A_smem_ctl_seq+1200];
	mul.wide.s32 	%rd589, %r2924, 4;
	add.s64 	%rd590, %rd8, %rd589;
	ld.local.u32 	%r2925, [%rd590];
	shl.b32 	%r2926, %r2925, 12;
	cvt.rn.f32.s32 	%f852, %r2926;
	add.f32 	%f853, %f851, %f852;
	ld.shared.u32 	%r2927, [_ZZ15bit_wise_gemm_siiiPiPfS0_E14A_smem_ctl_seq+1204];
	mul.wide.s32 	%rd591, %r2927, 4;
	add.s64 	%rd592, %rd8, %rd591;
	ld.local.u32 	%r2928, [%rd592];
	shl.b32 	%r2929, %r2928, 13;
	cvt.rn.f32.s32 	%f854, %r2929;
	add.f32 	%f855, %f853, %f854;
	ld.shared.u32 	%r2930, [_ZZ15bit_wise_gemm_siiiPiPfS0_E14A_smem_ctl_seq+1208];
	mul.wide.s32 	%rd593, %r2930, 4;
	add.s64 	%rd594, %rd8, %rd593;
	ld.local.u32 	%r2931, [%rd594];
	shl.b32 	%r2932, %r2931, 14;
	cvt.rn.f32.s32 	%f856, %r2932;
	add.f32 	%f857, %f855, %f856;
	ld.shared.u32 	%r2933, [_ZZ15bit_wise_gemm_siiiPiPfS0_E14A_smem_ctl_seq+1212];
	mul.wide.s32 	%rd595, %r2933, 4;
	add.s64 	%rd596, %rd8, %rd595;
	ld.local.u32 	%r2934, [%rd596];
	shl.b32 	%r2935, %r2934, 15;
	cvt.rn.f32.s32 	%f858, %r2935;
	add.f32 	%f859, %f857, %f858;
	ld.shared.u32 	%r2936, [_ZZ15bit_wise_gemm_siiiPiPfS0_E14A_smem_ctl_seq+1216];
	mul.wide.s32 	%rd597, %r2936, 4;
	add.s64 	%rd598, %rd8, %rd597;
	ld.local.u32 	%r2937, [%rd598];
	shl.b32 	%r2938, %r2937, 16;
	cvt.rn.f32.s32 	%f860, %r2938;
	add.f32 	%f861, %f859, %f860;
	ld.shared.u32 	%r2939, [_ZZ15bit_wise_gemm_siiiPiPfS0_E14A_smem_ctl_seq+1220];
	mul.wide.s32 	%rd599, %r2939, 4;
	add.s64 	%rd600, %rd8, %rd599;
	ld.local.u32 	%r2940, [%rd600];
	shl.b32 	%r2941, %r2940, 17;
	cvt.rn.f32.s32 	%f862, %r2941;
	add.f32 	%f863, %f861, %f862;
	ld.shared.u32 	%r2942, [_ZZ15bit_wise_gemm_siiiPiPfS0_E14A_smem_ctl_seq+1224];
	mul.wide.s32 	%rd601, %r2942, 4;
	add.s64 	%rd602, %rd8, %rd601;
	ld.local.u32 	%r2943, [%rd602];
	shl.b32 	%r2944, %r2943, 18;
	cvt.rn.f32.s32 	%f864, %r2944;
	add.f32 	%f865, %f863, %f864;
	ld.shared.u32 	%r2945, [_ZZ15bit_wise_gemm_siiiPiPfS0_E14A_smem_ctl_seq+1228];
	mul.wide.s32 	%rd603, %r2945, 4;
	add.s64 	%rd604, %rd8, %rd603;
	ld.local.u32 	%r2946, [%rd604];
	shl.b32 	%r2947, %r2946, 19;
	cvt.rn.f32.s32 	%f866, %r2947;
	add.f32 	%f867, %f865, %f866;
	ld.shared.u32 	%r2948, [_ZZ15bit_wise_gemm_siiiPiPfS0_E14A_smem_ctl_seq+1232];
	mul.wide.s32 	%rd605, %r2948, 4;
	add.s64 	%rd606, %rd8, %rd605;
	ld.local.u32 	%r2949, [%rd606];
	shl.b32 	%r2950, %r2949, 20;
	cvt.rn.f32.s32 	%f868, %r2950;
	add.f32 	%f869, %f867, %f868;
	ld.shared.u32 	%r2951, [_ZZ15bit_wise_gemm_siiiPiPfS0_E14A_smem_ctl_seq+1236];
	mul.wide.s32 	%rd607, %r2951, 4;
	add.s64 	%rd608, %rd8, %rd607;
	ld.local.u32 	%r2952, [%rd608];
	shl.b32 	%r2953, %r2952, 21;
	cvt.rn.f32.s32 	%f870, %r2953;
	add.f32 	%f871, %f869, %f870;
	ld.shared.u32 	%r2954, [_ZZ15bit_wise_gemm_siiiPiPfS0_E14A_smem_ctl_seq+1240];
	mul.wide.s32 	%rd609, %r2954, 4;
	add.s64 	%rd610, %rd8, %rd609;
	ld.local.u32 	%r2955, [%rd610];
	shl.b32 	%r2956, %r2955, 22;
	cvt.rn.f32.s32 	%f872, %r2956;
	add.f32 	%f873, %f871, %f872;
	ld.shared.u32 	%r2957, [_ZZ15bit_wise_gemm_siiiPiPfS0_E14A_smem_ctl_seq+1244];
	mul.wide.s32 	%rd611, %r2957, 4;
	add.s64 	%rd612, %rd8, %rd611;
	ld.local.u32 	%r2958, [%rd612];
	shl.b32 	%r2959, %r2958, 23;
	cvt.rn.f32.s32 	%f874, %r2959;
	add.f32 	%f875, %f873, %f874;
	ld.shared.u32 	%r2960, [_ZZ15bit_wise_gemm_siiiPiPfS0_E14A_smem_ctl_seq+1248];
	mul.wide.s32 	%rd613, %r2960, 4;
	add.s64 	%rd614, %rd8, %rd613;
	ld.local.u32 	%r2961, [%rd614];
	shl.b32 	%r2962, %r2961, 24;
	cvt.rn.f32.s32 	%f876, %r2962;
	add.f32 	%f877, %f875, %f876;
	ld.shared.u32 	%r2963, [_ZZ15bit_wise_gemm_siiiPiPfS0_E14A_smem_ctl_seq+1252];
	mul.wide.s32 	%rd615, %r2963, 4;
	add.s64 	%rd616, %rd8, %rd615;
	ld.local.u32 	%r2964, [%rd616];
	shl.b32 	%r2965, %r2964, 25;
	cvt.rn.f32.s32 	%f878, %r2965;
	add.f32 	%f879, %f877, %f878;
	ld.shared.u32 	%r2966, [_ZZ15bit_wise_gemm_siiiPiPfS0_E14A_smem_ctl_seq+1256];
	mul.wide.s32 	%rd617, %r2966, 4;
	add.s64 	%rd618, %rd8, %rd617;
	ld.local.u32 	%r2967, [%rd618];
	shl.b32 	%r2968, %r2967, 26;
	cvt.rn.f32.s32 	%f880, %r2968;
	add.f32 	%f881, %f879, %f880;
	ld.shared.u32 	%r2969, [_ZZ15bit_wise_gemm_siiiPiPfS0_E14A_smem_ctl_seq+1260];
	mul.wide.s32 	%rd619, %r2969, 4;
	add.s64 	%rd620, %rd8, %rd619;
	ld.local.u32 	%r2970, [%rd620];
	shl.b32 	%r2971, %r2970, 27;
	cvt.rn.f32.s32 	%f882, %r2971;
	add.f32 	%f883, %f881, %f882;
	ld.shared.u32 	%r2972, [_ZZ15bit_wise_gemm_siiiPiPfS0_E14A_smem_ctl_seq+1264];
	mul.wide.s32 	%rd621, %r2972, 4;
	add.s64 	%rd622, %rd8, %rd621;
	ld.local.u32 	%r2973, [%rd622];
	shl.b32 	%r2974, %r2973, 28;
	cvt.rn.f32.s32 	%f884, %r2974;
	add.f32 	%f885, %f883, %f884;
	ld.shared.u32 	%r2975, [_ZZ15bit_wise_gemm_siiiPiPfS0_E14A_smem_ctl_seq+1268];
	mul.wide.s32 	%rd623, %r2975, 4;
	add.s64 	%rd624, %rd8, %rd623;
	ld.local.u32 	%r2976, [%rd624];
	shl.b32 	%r2977, %r2976, 29;
	cvt.rn.f32.s32 	%f886, %r2977;
	add.f32 	%f887, %f885, %f886;
	ld.shared.u32 	%r2978, [_ZZ15bit_wise_gemm_siiiPiPfS0_E14A_smem_ctl_seq+1272];
	mul.wide.s32 	%rd625, %r2978, 4;
	add.s64 	%rd626, %rd8, %rd625;
	ld.local.u32 	%r2979, [%rd626];
	shl.b32 	%r2980, %r2979, 30;
	cvt.rn.f32.s32 	%f888, %r2980;
	add.f32 	%f889, %f887, %f888;
	ld.shared.u32 	%r2981, [_ZZ15bit_wise_gemm_siiiPiPfS0_E14A_smem_ctl_seq+1276];
	mul.wide.s32 	%rd627, %r2981, 4;
	add.s64 	%rd628, %rd8, %rd627;
	ld.local.u32 	%r2982, [%rd628];
	shl.b32 	%r2983, %r2982, 31;
	cvt.rn.f32.s32 	%f890, %r2983;
	add.f32 	%f891, %f889, %f890;
	ld.shared.u32 	%r2984, [_ZZ15bit_wise_gemm_siiiPiPfS0_E14A_smem_ctl_seq+1284];
	mul.wide.s32 	%rd629, %r2984, 4;
	add.s64 	%rd630, %rd8, %rd629;
	ld.local.u32 	%r2985, [%rd630];
	shl.b32 	%r2986, %r2985, 1;
	cvt.rn.f32.s32 	%f892, %r2986;
	add.f32 	%f893, %f892, 0f7FC00000;
	ld.shared.u32 	%r2987, [_ZZ15bit_wise_gemm_siiiPiPfS0_E14A_smem_ctl_seq+1288];
	mul.wide.s32 	%rd631, %r2987, 4;
	add.s64 	%rd632, %rd8, %rd631;
	ld.local.u32 	%r2988, [%rd632];
	shl.b32 	%r2989, %r2988, 2;
	cvt.rn.f32.s32 	%f894, %r2989;
	add.f32 	%f895, %f893, %f894;
	ld.shared.u32 	%r2990, [_ZZ15bit_wise_gemm_siiiPiPfS0_E14A_smem_ctl_seq+1292];
	mul.wide.s32 	%rd633, %r2990, 4;
	add.s64 	%rd634, %rd8, %rd633;
	ld.local.u32 	%r2991, [%rd634];
	shl.b32 	%r2992, %r2991, 3;
	cvt.rn.f32.s32 	%f896, %r2992;
	add.f32 	%f897, %f895, %f896;
	ld.shared.u32 	%r2993, [_ZZ15bit_wise_gemm_siiiPiPfS0_E14A_smem_ctl_seq+1296];
	mul.wide.s32 	%rd635, %r2993, 4;
	add.s64 	%rd636, %rd8, %rd635;
	ld.local.u32 	%r2994, [%rd636];
	shl.b32 	%r2995, %r2994, 4;
	cvt.rn.f32.s32 	%f898, %r2995;
	add.f32 	%f899, %f897, %f898;
	ld.shared.u32 	%r2996, [_ZZ15bit_wise_gemm_siiiPiPfS0_E14A_smem_ctl_seq+1300];
	mul.wide.s32 	%rd637, %r2996, 4;
	add.s64 	%rd638, %rd8, %rd637;
	ld.local.u32 	%r2997, [%rd638];
	shl.b32 	%r2998, %r2997, 5;
	cvt.rn.f32.s32 	%f900, %r2998;
	add.f32 	%f901, %f899, %f900;
	ld.shared.u32 	%r2999, [_ZZ15bit_wise_gemm_siiiPiPfS0_E14A_smem_ctl_seq+1304];
	mul.wide.s32 	%rd639, %r2999, 4;
	add.s64 	%rd640, %rd8, %rd639;
	ld.local.u32 	%r3000, [%rd640];
	shl.b32 	%r3001, %r3000, 6;
	cvt.rn.f32.s32 	%f902, %r3001;
	add.f32 	%f903, %f901, %f902;
	ld.shared.u32 	%r3002, [_ZZ15bit_wise_gemm_siiiPiPfS0_E14A_smem_ctl_seq+1308];
	mul.wide.s32 	%rd641, %r3002, 4;
	add.s64 	%rd642, %rd8, %rd641;
	ld.local.u32 	%r3003, [%rd642];
	shl.b32 	%r3004, %r3003, 7;
	cvt.rn.f32.s32 	%f904, %r3004;
	add.f32 	%f905, %f903, %f904;
	ld.shared.u32 	%r3005, [_ZZ15bit_wise_gemm_siiiPiPfS0_E14A_smem_ctl_seq+1312];
	mul.wide.s32 	%rd643, %r3005, 4;
	add.s64 	%rd644, %rd8, %rd643;
	ld.local.u32 	%r3006, [%rd644];
	shl.b32 	%r3007, %r3006, 8;
	cvt.rn.f32.s32 	%f906, %r3007;
	add.f32 	%f907, %f905, %f906;
	ld.shared.u32 	%r3008, [_ZZ15bit_wise_gemm_siiiPiPfS0_E14A_smem_ctl_seq+1316];
	mul.wide.s32 	%rd645, %r3008, 4;
	add.s64 	%rd646, %rd8, %rd645;
	ld.local.u32 	%r3009, [%rd646];
	shl.b32 	%r3010, %r3009, 9;
	cvt.rn.f32.s32 	%f908, %r3010;
	add.f32 	%f909, %f907, %f908;
	ld.shared.u32 	%r3011, [_ZZ15bit_wise_gemm_siiiPiPfS0_E14A_smem_ctl_seq+1320];
	mul.wide.s32 	%rd647, %r3011, 4;
	add.s64 	%rd648, %rd8, %rd647;
	ld.local.u32 	%r3012, [%rd648];
	shl.b32 	%r3013, %r3012, 10;
	cvt.rn.f32.s32 	%f910, %r3013;
	add.f32 	%f911, %f909, %f910;
	ld.shared.u32 	%r3014, [_ZZ15bit_wise_gemm_siiiPiPfS0_E14A_smem_ctl_seq+1324];
	mul.wide.s32 	%rd649, %r3014, 4;
	add.s64 	%rd650, %rd8, %rd649;
	ld.local.u32 	%r3015, [%rd650];
	shl.b32 	%r3016, %r3015, 11;
	cvt.rn.f32.s32 	%f912, %r3016;
	add.f32 	%f913, %f911, %f912;
	ld.shared.u32 	%r3017, [_ZZ15bit_wise_gemm_siiiPiPfS0_E14A_smem_ctl_seq+1328];
	mul.wide.s32 	%rd651, %r3017, 4;
	add.s64 	%rd652, %rd8, %rd651;
	ld.local.u32 	%r3018, [%rd652];
	shl.b32 	%r3019, %r3018, 12;
	cvt.rn.f32.s32 	%f914, %r3019;
	add.f32 	%f915, %f913, %f914;
	ld.shared.u32 	%r3020, [_ZZ15bit_wise_gemm_siiiPiPfS0_E14A_smem_ctl_seq+1332];
	mul.wide.s32 	%rd653, %r3020, 4;
	add.s64 	%rd654, %rd8, %rd653;
	ld.local.u32 	%r3021, [%rd654];
	shl.b32 	%r3022, %r3021, 13;
	cvt.rn.f32.s32 	%f916, %r3022;
	add.f32 	%f917, %f915, %f916;
	ld.shared.u32 	%r3023, [_ZZ15bit_wise_gemm_siiiPiPfS0_E14A_smem_ctl_seq+1336];
	mul.wide.s32 	%rd655, %r3023, 4;
	add.s64 	%rd656, %rd8, %rd655;
	ld.local.u32 	%r3024, [%rd656];
	shl.b32 	%r3025, %r3024, 14;
	cvt.rn.f32.s32 	%f918, %r3025;
	add.f32 	%f919, %f917, %f918;
	ld.shared.u32 	%r3026, [_ZZ15bit_wise_gemm_siiiPiPfS0_E14A_smem_ctl_seq+1340];
	mul.wide.s32 	%rd657, %r3026, 4;
	add.s64 	%rd658, %rd8, %rd657;
	ld.local.u32 	%r3027, [%rd658];
	shl.b32 	%r3028, %r3027, 15;
	cvt.rn.f32.s32 	%f920, %r3028;
	add.f32 	%f921, %f919, %f920;
	ld.shared.u32 	%r3029, [_ZZ15bit_wise_gemm_siiiPiPfS0_E14A_smem_ctl_seq+1344];
	mul.wide.s32 	%rd659, %r3029, 4;
	add.s64 	%rd660, %rd8, %rd659;
	ld.local.u32 	%r3030, [%rd660];
	shl.b32 	%r3031, %r3030, 16;
	cvt.rn.f32.s32 	%f922, %r3031;
	add.f32 	%f923, %f921, %f922;
	ld.shared.u32 	%r3032, [_ZZ15bit_wise_gemm_siiiPiPfS0_E14A_smem_ctl_seq+1348];
	mul.wide.s32 	%rd661, %r3032, 4;
	add.s64 	%rd662, %rd8, %rd661;
	ld.local.u32 	%r3033, [%rd662];
	shl.b32 	%r3034, %r3033, 17;
	cvt.rn.f32.s32 	%f924, %r3034;
	add.f32 	%f925, %f923, %f924;
	ld.shared.u32 	%r3035, [_ZZ15bit_wise_gemm_siiiPiPfS0_E14A_smem_ctl_seq+1352];
	mul.wide.s32 	%rd663, %r3035, 4;
	add.s64 	%rd664, %rd8, %rd663;
	ld.local.u32 	%r3036, [%rd664];
	shl.b32 	%r3037, %r3036, 18;
	cvt.rn.f32.s32 	%f926, %r3037;
	add.f32 	%f927, %f925, %f926;
	ld.shared.u32 	%r3038, [_ZZ15bit_wise_gemm_siiiPiPfS0_E14A_smem_ctl_seq+1356];
	mul.wide.s32 	%rd665, %r3038, 4;
	add.s64 	%rd666, %rd8, %rd665;
	ld.local.u32 	%r3039, [%rd666];
	shl.b32 	%r3040, %r3039, 19;
	cvt.rn.f32.s32 	%f928, %r3040;
	add.f32 	%f929, %f927, %f928;
	ld.shared.u32 	%r3041, [_ZZ15bit_wise_gemm_siiiPiPfS0_E14A_smem_ctl_seq+1360];
	mul.wide.s32 	%rd667, %r3041, 4;
	add.s64 	%rd668, %rd8, %rd667;
	ld.local.u32 	%r3042, [%rd668];
	shl.b32 	%r3043, %r3042, 20;
	cvt.rn.f32.s32 	%f930, %r3043;
	add.f32 	%f931, %f929, %f930;
	ld.shared.u32 	%r3044, [_ZZ15bit_wise_gemm_siiiPiPfS0_E14A_smem_ctl_seq+1364];
	mul.wide.s32 	%rd669, %r3044, 4;
	add.s64 	%rd670, %rd8, %rd669;
	ld.local.u32 	%r3045, [%rd670];
	shl.b32 	%r3046, %r3045, 21;
	cvt.rn.f32.s32 	%f932, %r3046;
	add.f32 	%f933, %f931, %f932;
	ld.shared.u32 	%r3047, [_ZZ15bit_wise_gemm_siiiPiPfS0_E14A_smem_ctl_seq+1368];
	mul.wide.s32 	%rd671, %r3047, 4;
	add.s64 	%rd672, %rd8, %rd671;
	ld.local.u32 	%r3048, [%rd672];
	shl.b32 	%r3049, %r3048, 22;
	cvt.rn.f32.s32 	%f934, %r3049;
	add.f32 	%f935, %f933, %f934;
	ld.shared.u32 	%r3050, [_ZZ15bit_wise_gemm_siiiPiPfS0_E14A_smem_ctl_seq+1372];
	mul.wide.s32 	%rd673, %r3050, 4;
	add.s64 	%rd674, %rd8, %rd673;
	ld.local.u32 	%r3051, [%rd674];
	shl.b32 	%r3052, %r3051, 23;
	cvt.rn.f32.s32 	%f936, %r3052;
	add.f32 	%f937, %f935, %f936;
	ld.shared.u32 	%r3053, [_ZZ15bit_wise_gemm_siiiPiPfS0_E14A_smem_ctl_seq+1376];
	mul.wide.s32 	%rd675, %r3053, 4;
	add.s64 	%rd676, %rd8, %rd675;
	ld.local.u32 	%r3054, [%rd676];
	shl.b32 	%r3055, %r3054, 24;
	cvt.rn.f32.s32 	%f938, %r3055;
	add.f32 	%f939, %f937, %f938;
	ld.shared.u32 	%r3056, [_ZZ15bit_wise_gemm_siiiPiPfS0_E14A_smem_ctl_seq+1380];
	mul.wide.s32 	%rd677, %r3056, 4;
	add.s64 	%rd678, %rd8, %rd677;
	ld.local.u32 	%r3057, [%rd678];
	shl.b32 	%r3058, %r3057, 25;
	cvt.rn.f32.s32 	%f940, %r3058;
	add.f32 	%f941, %f939, %f940;
	ld.shared.u32 	%r3059, [_ZZ15bit_wise_gemm_siiiPiPfS0_E14A_smem_ctl_seq+1384];
	mul.wide.s32 	%rd679, %r3059, 4;
	add.s64 	%rd680, %rd8, %rd679;
	ld.local.u32 	%r3060, [%rd680];
	shl.b32 	%r3061, %r3060, 26;
	cvt.rn.f32.s32 	%f942, %r3061;
	add.f32 	%f943, %f941, %f942;
	ld.shared.u32 	%r3062, [_ZZ15bit_wise_gemm_siiiPiPfS0_E14A_smem_ctl_seq+1388];
	mul.wide.s32 	%rd681, %r3062, 4;
	add.s64 	%rd682, %rd8, %rd681;
	ld.local.u32 	%r3063, [%rd682];
	shl.b32 	%r3064, %r3063, 27;
	cvt.rn.f32.s32 	%f944, %r3064;
	add.f32 	%f945, %f943, %f944;
	ld.shared.u32 	%r3065, [_ZZ15bit_wise_gemm_siiiPiPfS0_E14A_smem_ctl_seq+1392];
	mul.wide.s32 	%rd683, %r3065, 4;
	add.s64 	%rd684, %rd8, %rd683;
	ld.local.u32 	%r3066, [%rd684];
	shl.b32 	%r3067, %r3066, 28;
	cvt.rn.f32.s32 	%f946, %r3067;
	add.f32 	%f947, %f945, %f946;
	ld.shared.u32 	%r3068, [_ZZ15bit_wise_gemm_siiiPiPfS0_E14A_smem_ctl_seq+1396];
	mul.wide.s32 	%rd685, %r3068, 4;
	add.s64 	%rd686, %rd8, %rd685;
	ld.local.u32 	%r3069, [%rd686];
	shl.b32 	%r3070, %r3069, 29;
	cvt.rn.f32.s32 	%f948, %r3070;
	add.f32 	%f949, %f947, %f948;
	ld.shared.u32 	%r3071, [_ZZ15bit_wise_gemm_siiiPiPfS0_E14A_smem_ctl_seq+1400];
	mul.wide.s32 	%rd687, %r3071, 4;
	add.s64 	%rd688, %rd8, %rd687;
	ld.local.u32 	%r3072, [%rd688];
	shl.b32 	%r3073, %r3072, 30;
	cvt.rn.f32.s32 	%f950, %r3073;
	add.f32 	%f951, %f949, %f950;
	ld.shared.u32 	%r3074, [_ZZ15bit_wise_gemm_siiiPiPfS0_E14A_smem_ctl_seq+1404];
	mul.wide.s32 	%rd689, %r3074, 4;
	add.s64 	%rd690, %rd8, %rd689;
	ld.local.u32 	%r3075, [%rd690];
	shl.b32 	%r3076, %r3075, 31;
	cvt.rn.f32.s32 	%f952, %r3076;
	add.f32 	%f953, %f951, %f952;
	ld.shared.u32 	%r3077, [_ZZ15bit_wise_gemm_siiiPiPfS0_E14A_smem_ctl_seq+1412];
	mul.wide.s32 	%rd691, %r3077, 4;
	add.s64 	%rd692, %rd8, %rd691;
	ld.local.u32 	%r3078, [%rd692];
	shl.b32 	%r3079, %r3078, 1;
	cvt.rn.f32.s32 	%f954, %r3079;
	add.f32 	%f955, %f954, 0f7FC00000;
	ld.shared.u32 	%r3080, [_ZZ15bit_wise_gemm_siiiPiPfS0_E14A_smem_ctl_seq+1416];
	mul.wide.s32 	%rd693, %r3080, 4;
	add.s64 	%rd694, %rd8, %rd693;
	ld.local.u32 	%r3081, [%rd694];
	shl.b32 	%r3082, %r3081, 2;
	cvt.rn.f32.s32 	%f956, %r3082;
	add.f32 	%f957, %f955, %f956;
	ld.shared.u32 	%r3083, [_ZZ15bit_wise_gemm_siiiPiPfS0_E14A_smem_ctl_seq+1420];
	mul.wide.s32 	%rd695, %r3083, 4;
	add.s64 	%rd696, %rd8, %rd695;
	ld.local.u32 	%r3084, [%rd696];
	shl.b32 	%r3085, %r3084, 3;
	cvt.rn.f32.s32 	%f958, %r3085;
	add.f32 	%f959, %f957, %f958;
	ld.shared.u32 	%r3086, [_ZZ15bit_wise_gemm_siiiPiPfS0_E14A_smem_ctl_seq+1424];
	mul.wide.s32 	%rd697, %r3086, 4;
	add.s64 	%rd698, %rd8, %rd697;
	ld.local.u32 	%r3087, [%rd698];
	shl.b32 	%r3088, %r3087, 4;
	cvt.rn.f32.s32 	%f960, %r3088;
	add.f32 	%f961, %f959, %f960;
	ld.shared.u32 	%r3089, [_ZZ15bit_wise_gemm_siiiPiPfS0_E14A_smem_ctl_seq+1428];
	mul.wide.s32 	%rd699, %r3089, 4;
	add.s64 	%rd700, %rd8, %rd699;
	ld.local.u32 	%r3090, [%rd700];
	shl.b32 	%r3091, %r3090, 5;
	cvt.rn.f32.s32 	%f962, %r3091;
	add.f32 	%f963, %f961, %f962;
	ld.shared.u32 	%r3092, [_ZZ15bit_wise_gemm_siiiPiPfS0_E14A_smem_ctl_seq+1432];
	mul.wide.s32 	%rd701, %r3092, 4;
	add.s64 	%rd702, %rd8, %rd701;
	ld.local.u32 	%r3093, [%rd702];
	shl.b32 	%r3094, %r3093, 6;
	cvt.rn.f32.s32 	%f964, %r3094;
	add.f32 	%f965, %f963, %f964;
	ld.shared.u32 	%r3095, [_ZZ15bit_wise_gemm_siiiPiPfS0_E14A_smem_ctl_seq+1436];
	mul.wide.s32 	%rd703, %r3095, 4;
	add.s64 	%rd704, %rd8, %rd703;
	ld.local.u32 	%r3096, [%rd704];
	shl.b32 	%r3097, %r3096, 7;
	cvt.rn.f32.s32 	%f966, %r3097;
	add.f32 	%f967, %f965, %f966;
	ld.shared.u32 	%r3098, [_ZZ15bit_wise_gemm_siiiPiPfS0_E14A_smem_ctl_seq+1440];
	mul.wide.s32 	%rd705, %r3098, 4;
	add.s64 	%rd706, %rd8, %rd705;
	ld.local.u32 	%r3099, [%rd706];
	shl.b32 	%r3100, %r3099, 8;
	cvt.rn.f32.s32 	%f968, %r3100;
	add.f32 	%f969, %f967, %f968;
	ld.shared.u32 	%r3101, [_ZZ15bit_wise_gemm_siiiPiPfS0_E14A_smem_ctl_seq+1444];
	mul.wide.s32 	%rd707, %r3101, 4;
	add.s64 	%rd708, %rd8, %rd707;
	ld.local.u32 	%r3102, [%rd708];
	shl.b32 	%r3103, %r3102, 9;
	cvt.rn.f32.s32 	%f970, %r3103;
	add.f32 	%f971, %f969, %f970;
	ld.shared.u32 	%r3104, [_ZZ15bit_wise_gemm_siiiPiPfS0_E14A_smem_ctl_seq+1448];
	mul.wide.s32 	%rd709, %r3104, 4;
	add.s64 	%rd710, %rd8, %rd709;
	ld.local.u32 	%r3105, [%rd710];
	shl.b32 	%r3106, %r3105, 10;
	cvt.rn.f32.s32 	%f972, %r3106;
	add.f32 	%f973, %f971, %f972;
	ld.shared.u32 	%r3107, [_ZZ15bit_wise_gemm_siiiPiPfS0_E14A_smem_ctl_seq+1452];
	mul.wide.s32 	%rd711, %r3107, 4;
	add.s64 	%rd712, %rd8, %rd711;
	ld.local.u32 	%r3108, [%rd712];
	shl.b32 	%r3109, %r3108, 11;
	cvt.rn.f32.s32 	%f974, %r3109;
	add.f32 	%f975, %f973, %f974;
	ld.shared.u32 	%r3110, [_ZZ15bit_wise_gemm_siiiPiPfS0_E14A_smem_ctl_seq+1456];
	mul.wide.s32 	%rd713, %r3110, 4;
	add.s64 	%rd714, %rd8, %rd713;
	ld.local.u32 	%r3111, [%rd714];
	shl.b32 	%r3112, %r3111, 12;
	cvt.rn.f32.s32 	%f976, %r3112;
	add.f32 	%f977, %f975, %f976;
	ld.shared.u32 	%r3113, [_ZZ15bit_wise_gemm_siiiPiPfS0_E14A_smem_ctl_seq+1460];
	mul.wide.s32 	%rd715, %r3113, 4;
	add.s64 	%rd716, %rd8, %rd715;
	ld.local.u32 	%r3114, [%rd716];
	shl.b32 	%r3115, %r3114, 13;
	cvt.rn.f32.s32 	%f978, %r3115;
	add.f32 	%f979, %f977, %f978;
	ld.shared.u32 	%r3116, [_ZZ15bit_wise_gemm_siiiPiPfS0_E14A_smem_ctl_seq+1464];
	mul.wide.s32 	%rd717, %r3116, 4;
	add.s64 	%rd718, %rd8, %rd717;
	ld.local.u32 	%r3117, [%rd718];
	shl.b32 	%r3118, %r3117, 14;
	cvt.rn.f32.s32 	%f980, %r3118;
	add.f32 	%f981, %f979, %f980;
	ld.shared.u32 	%r3119, [_ZZ15bit_wise_gemm_siiiPiPfS0_E14A_smem_ctl_seq+1468];
	mul.wide.s32 	%rd719, %r3119, 4;
	add.s64 	%rd720, %rd8, %rd719;
	ld.local.u32 	%r3120, [%rd720];
	shl.b32 	%r3121, %r3120, 15;
	cvt.rn.f32.s32 	%f982, %r3121;
	add.f32 	%f983, %f981, %f982;
	ld.shared.u32 	%r3122, [_ZZ15bit_wise_gemm_siiiPiPfS0_E14A_smem_ctl_seq+1472];
	mul.wide.s32 	%rd721, %r3122, 4;
	add.s64 	%rd722, %rd8, %rd721;
	ld.local.u32 	%r3123, [%rd722];
	shl.b32 	%r3124, %r3123, 16;
	cvt.rn.f32.s32 	%f984, %r3124;
	add.f32 	%f985, %f983, %f984;
	ld.shared.u32 	%r3125, [_ZZ15bit_wise_gemm_siiiPiPfS0_E14A_smem_ctl_seq+1476];
	mul.wide.s32 	%rd723, %r3125, 4;
	add.s64 	%rd724, %rd8, %rd723;
	ld.local.u32 	%r3126, [%rd724];
	shl.b32 	%r3127, %r3126, 17;
	cvt.rn.f32.s32 	%f986, %r3127;
	add.f32 	%f987, %f985, %f986;
	ld.shared.u32 	%r3128, [_ZZ15bit_wise_gemm_siiiPiPfS0_E14A_smem_ctl_seq+1480];
	mul.wide.s32 	%rd725, %r3128, 4;
	add.s64 	%rd726, %rd8, %rd725;
	ld.local.u32 	%r3129, [%rd726];
	shl.b32 	%r3130, %r3129, 18;
	cvt.rn.f32.s32 	%f988, %r3130;
	add.f32 	%f989, %f987, %f988;
	ld.shared.u32 	%r3131, [_ZZ15bit_wise_gemm_siiiPiPfS0_E14A_smem_ctl_seq+1484];
	mul.wide.s32 	%rd727, %r3131, 4;
	add.s64 	%rd728, %rd8, %rd727;
	ld.local.u32 	%r3132, [%rd728];
	shl.b32 	%r3133, %r3132, 19;
	cvt.rn.f32.s32 	%f990, %r3133;
	add.f32 	%f991, %f989, %f990;
	ld.shared.u32 	%r3134, [_ZZ15bit_wise_gemm_siiiPiPfS0_E14A_smem_ctl_seq+1488];
	mul.wide.s32 	%rd729, %r3134, 4;
	add.s64 	%rd730, %rd8, %rd729;
	ld.local.u32 	%r3135, [%rd730];
	shl.b32 	%r3136, %r3135, 20;
	cvt.rn.f32.s32 	%f992, %r3136;
	add.f32 	%f993, %f991, %f992;
	ld.shared.u32 	%r3137, [_ZZ15bit_wise_gemm_siiiPiPfS0_E14A_smem_ctl_seq+1492];
	mul.wide.s32 	%rd731, %r3137, 4;
	add.s64 	%rd732, %rd8, %rd731;
	ld.local.u32 	%r3138, [%rd732];
	shl.b32 	%r3139, %r3138, 21;
	cvt.rn.f32.s32 	%f994, %r3139;
	add.f32 	%f995, %f993, %f994;
	ld.shared.u32 	%r3140, [_ZZ15bit_wise_gemm_siiiPiPfS0_E14A_smem_ctl_seq+1496];
	mul.wide.s32 	%rd733, %r3140, 4;
	add.s64 	%rd734, %rd8, %rd733;
	ld.local.u32 	%r3141, [%rd734];
	shl.b32 	%r3142, %r3141, 22;
	cvt.rn.f32.s32 	%f996, %r3142;
	add.f32 	%f997, %f995, %f996;
	ld.shared.u32 	%r3143, [_ZZ15bit_wise_gemm_siiiPiPfS0_E14A_smem_ctl_seq+1500];
	mul.wide.s32 	%rd735, %r3143, 4;
	add.s64 	%rd736, %rd8, %rd735;
	ld.local.u32 	%r3144, [%rd736];
	shl.b32 	%r3145, %r3144, 23;
	cvt.rn.f32.s32 	%f998, %r3145;
	add.f32 	%f999, %f997, %f998;
	ld.shared.u32 	%r3146, [_ZZ15bit_wise_gemm_siiiPiPfS0_E14A_smem_ctl_seq+1504];
	mul.wide.s32 	%rd737, %r3146, 4;
	add.s64 	%rd738, %rd8, %rd737;
	ld.local.u32 	%r3147, [%rd738];
	shl.b32 	%r3148, %r3147, 24;
	cvt.rn.f32.s32 	%f1000, %r3148;
	add.f32 	%f1001, %f999, %f1000;
	ld.shared.u32 	%r3149, [_ZZ15bit_wise_gemm_siiiPiPfS0_E14A_smem_ctl_seq+1508];
	mul.wide.s32 	%rd739, %r3149, 4;
	add.s64 	%rd740, %rd8, %rd739;
	ld.local.u32 	%r3150, [%rd740];
	shl.b32 	%r3151, %r3150, 25;
	cvt.rn.f32.s32 	%f1002, %r3151;
	add.f32 	%f1003, %f1001, %f1002;
	ld.shared.u32 	%r3152, [_ZZ15bit_wise_gemm_siiiPiPfS0_E14A_smem_ctl_seq+1512];
	mul.wide.s32 	%rd741, %r3152, 4;
	add.s64 	%rd742, %rd8, %rd741;
	ld.local.u32 	%r3153, [%rd742];
	shl.b32 	%r3154, %r3153, 26;
	cvt.rn.f32.s32 	%f1004, %r3154;
	add.f32 	%f1005, %f1003, %f1004;
	ld.shared.u32 	%r3155, [_ZZ15bit_wise_gemm_siiiPiPfS0_E14A_smem_ctl_seq+1516];
	mul.wide.s32 	%rd743, %r3155, 4;
	add.s64 	%rd744, %rd8, %rd743;
	ld.local.u32 	%r3156, [%rd744];
	shl.b32 	%r3157, %r3156, 27;
	cvt.rn.f32.s32 	%f1006, %r3157;
	add.f32 	%f1007, %f1005, %f1006;
	ld.shared.u32 	%r3158, [_ZZ15bit_wise_gemm_siiiPiPfS0_E14A_smem_ctl_seq+1520];
	mul.wide.s32 	%rd745, %r3158, 4;
	add.s64 	%rd746, %rd8, %rd745;
	ld.local.u32 	%r3159, [%rd746];
	shl.b32 	%r3160, %r3159, 28;
	cvt.rn.f32.s32 	%f1008, %r3160;
	add.f32 	%f1009, %f1007, %f1008;
	ld.shared.u32 	%r3161, [_ZZ15bit_wise_gemm_siiiPiPfS0_E14A_smem_ctl_seq+1524];
	mul.wide.s32 	%rd747, %r3161, 4;
	add.s64 	%rd748, %rd8, %rd747;
	ld.local.u32 	%r3162, [%rd748];
	shl.b32 	%r3163, %r3162, 29;
	cvt.rn.f32.s32 	%f1010, %r3163;
	add.f32 	%f1011, %f1009, %f1010;
	ld.shared.u32 	%r3164, [_ZZ15bit_wise_gemm_siiiPiPfS0_E14A_smem_ctl_seq+1528];
	mul.wide.s32 	%rd749, %r3164, 4;
	add.s64 	%rd750, %rd8, %rd749;
	ld.local.u32 	%r3165, [%rd750];
	shl.b32 	%r3166, %r3165, 30;
	cvt.rn.f32.s32 	%f1012, %r3166;
	add.f32 	%f1013, %f1011, %f1012;
	ld.shared.u32 	%r3167, [_ZZ15bit_wise_gemm_siiiPiPfS0_E14A_smem_ctl_seq+1532];
	mul.wide.s32 	%rd751, %r3167, 4;
	add.s64 	%rd752, %rd8, %rd751;
	ld.local.u32 	%r3168, [%rd752];
	shl.b32 	%r3169, %r3168, 31;
	cvt.rn.f32.s32 	%f1014, %r3169;
	add.f32 	%f1015, %f1013, %f1014;
	ld.shared.u32 	%r3170, [_ZZ15bit_wise_gemm_siiiPiPfS0_E14A_smem_ctl_seq+1540];
	mul.wide.s32 	%rd753, %r3170, 4;
	add.s64 	%rd754, %rd8, %rd753;
	ld.local.u32 	%r3171, [%rd754];
	shl.b32 	%r3172, %r3171, 1;
	cvt.rn.f32.s32 	%f1016, %r3172;
	add.f32 	%f1017, %f1016, 0f7FC00000;
	ld.shared.u32 	%r3173, [_ZZ15bit_wise_gemm_siiiPiPfS0_E14A_smem_ctl_seq+1544];
	mul.wide.s32 	%rd755, %r3173, 4;
	add.s64 	%rd756, %rd8, %rd755;
	ld.local.u32 	%r3174, [%rd756];
	shl.b32 	%r3175, %r3174, 2;
	cvt.rn.f32.s32 	%f1018, %r3175;
	add.f32 	%f1019, %f1017, %f1018;
	ld.shared.u32 	%r3176, [_ZZ15bit_wise_gemm_siiiPiPfS0_E14A_smem_ctl_seq+1548];
	mul.wide.s32 	%rd757, %r3176, 4;
	add.s64 	%rd758, %rd8, %rd757;
	ld.local.u32 	%r3177, [%rd758];
	shl.b32 	%r3178, %r3177, 3;
	cvt.rn.f32.s32 	%f1020, %r3178;
	add.f32 	%f1021, %f1019, %f1020;
	ld.shared.u32 	%r3179, [_ZZ15bit_wise_gemm_siiiPiPfS0_E14A_smem_ctl_seq+1552];
	mul.wide.s32 	%rd759, %r3179, 4;
	add.s64 	%rd760, %rd8, %rd759;
	ld.local.u32 	%r3180, [%rd760];
	shl.b32 	%r3181, %r3180, 4;
	cvt.rn.f32.s32 	%f1022, %r3181;
	add.f32 	%f1023, %f1021, %f1022;
	ld.shared.u32 	%r3182, [_ZZ15bit_wise_gemm_siiiPiPfS0_E14A_smem_ctl_seq+1556];
	mul.wide.s32 	%rd761, %r3182, 4;
	add.s64 	%rd762, %rd8, %rd761;
	ld.local.u32 	%r3183, [%rd762];
	shl.b32 	%r3184, %r3183, 5;
	cvt.rn.f32.s32 	%f1024, %r3184;
	add.f32 	%f1025, %f1023, %f1024;
	ld.shared.u32 	%r3185, [_ZZ15bit_wise_gemm_siiiPiPfS0_E14A_smem_ctl_seq+1560];
	mul.wide.s32 	%rd763, %r3185, 4;
	add.s64 	%rd764, %rd8, %rd763;
	ld.local.u32 	%r3186, [%rd764];
	shl.b32 	%r3187, %r3186, 6;
	cvt.rn.f32.s32 	%f1026, %r3187;
	add.f32 	%f1027, %f1025, %f1026;
	ld.shared.u32 	%r3188, [_ZZ15bit_wise_gemm_siiiPiPfS0_E14A_smem_ctl_seq+1564];
	mul.wide.s32 	%rd765, %r3188, 4;
	add.s64 	%rd766, %rd8, %rd765;
	ld.local.u32 	%r3189, [%rd766];
	shl.b32 	%r3190, %r3189, 7;
	cvt.rn.f32.s32 	%f1028, %r3190;
	add.f32 	%f1029, %f1027, %f1028;
	ld.shared.u32 	%r3191, [_ZZ15bit_wise_gemm_siiiPiPfS0_E14A_smem_ctl_seq+1568];
	mul.wide.s32 	%rd767, %r3191, 4;
	add.s64 	%rd768, %rd8, %rd767;
	ld.local.u32 	%r3192, [%rd768];
	shl.b32 	%r3193, %r3192, 8;
	cvt.rn.f32.s32 	%f1030, %r3193;
	add.f32 	%f1031, %f1029, %f1030;
	ld.shared.u32 	%r3194, [_ZZ15bit_wise_gemm_siiiPiPfS0_E14A_smem_ctl_seq+1572];
	mul.wide.s32 	%rd769, %r3194, 4;
	add.s64 	%rd770, %rd8, %rd769;
	ld.local.u32 	%r3195, [%rd770];
	shl.b32 	%r3196, %r3195, 9;
	cvt.rn.f32.s32 	%f1032, %r3196;
	add.f32 	%f1033, %f1031, %f1032;
	ld.shared.u32 	%r3197, [_ZZ15bit_wise_gemm_siiiPiPfS0_E14A_smem_ctl_seq+1576];
	mul.wide.s32 	%rd771, %r3197, 4;
	add.s64 	%rd772, %rd8, %rd771;
	ld.local.u32 	%r3198, [%rd772];
	shl.b32 	%r3199, %r3198, 10;
	cvt.rn.f32.s32 	%f1034, %r3199;
	add.f32 	%f1035, %f1033, %f1034;
	ld.shared.u32 	%r3200, [_ZZ15bit_wise_gemm_siiiPiPfS0_E14A_smem_ctl_seq+1580];
	mul.wide.s32 	%rd773, %r3200, 4;
	add.s64 	%rd774, %rd8, %rd773;
	ld.local.u32 	%r3201, [%rd774];
	shl.b32 	%r3202, %r3201, 11;
	cvt.rn.f32.s32 	%f1036, %r3202;
	add.f32 	%f1037, %f1035, %f1036;
	ld.shared.u32 	%r3203, [_ZZ15bit_wise_gemm_siiiPiPfS0_E14A_smem_ctl_seq+1584];
	mul.wide.s32 	%rd775, %r3203, 4;
	add.s64 	%rd776, %rd8, %rd775;
	ld.local.u32 	%r3204, [%rd776];
	shl.b32 	%r3205, %r3204, 12;
	cvt.rn.f32.s32 	%f1038, %r3205;
	add.f32 	%f1039, %f1037, %f1038;
	ld.shared.u32 	%r3206, [_ZZ15bit_wise_gemm_siiiPiPfS0_E14A_smem_ctl_seq+1588];
	mul.wide.s32 	%rd777, %r3206, 4;
	add.s64 	%rd778, %rd8, %rd777;
	ld.local.u32 	%r3207, [%rd778];
	shl.b32 	%r3208, %r3207, 13;
	cvt.rn.f32.s32 	%f1040, %r3208;
	add.f32 	%f1041, %f1039, %f1040;
	ld.shared.u32 	%r3209, [_ZZ15bit_wise_gemm_siiiPiPfS0_E14A_smem_ctl_seq+1592];
	mul.wide.s32 	%rd779, %r3209, 4;
	add.s64 	%rd780, %rd8, %rd779;
	ld.local.u32 	%r3210, [%rd780];
	shl.b32 	%r3211, %r3210, 14;
	cvt.rn.f32.s32 	%f1042, %r3211;
	add.f32 	%f1043, %f1041, %f1042;
	ld.shared.u32 	%r3212, [_ZZ15bit_wise_gemm_siiiPiPfS0_E14A_smem_ctl_seq+1596];
	mul.wide.s32 	%rd781, %r3212, 4;
	add.s64 	%rd782, %rd8, %rd781;
	ld.local.u32 	%r3213, [%rd782];
	shl.b32 	%r3214, %r3213, 15;
	cvt.rn.f32.s32 	%f1044, %r3214;
	add.f32 	%f1045, %f1043, %f1044;
	ld.shared.u32 	%r3215, [_ZZ15bit_wise_gemm_siiiPiPfS0_E14A_smem_ctl_seq+1600];
	mul.wide.s32 	%rd783, %r3215, 4;
	add.s64 	%rd784, %rd8, %rd783;
	ld.local.u32 	%r3216, [%rd784];
	shl.b32 	%r3217, %r3216, 16;
	cvt.rn.f32.s32 	%f1046, %r3217;
	add.f32 	%f1047, %f1045, %f1046;
	ld.shared.u32 	%r3218, [_ZZ15bit_wise_gemm_siiiPiPfS0_E14A_smem_ctl_seq+1604];
	mul.wide.s32 	%rd785, %r3218, 4;
	add.s64 	%rd786, %rd8, %rd785;
	ld.local.u32 	%r3219, [%rd786];
	shl.b32 	%r3220, %r3219, 17;
	cvt.rn.f32.s32 	%f1048, %r3220;
	add.f32 	%f1049, %f1047, %f1048;
	ld.shared.u32 	%r3221, [_ZZ15bit_wise_gemm_siiiPiPfS0_E14A_smem_ctl_seq+1608];
	mul.wide.s32 	%rd787, %r3221, 4;
	add.s64 	%rd788, %rd8, %rd787;
	ld.local.u32 	%r3222, [%rd788];
	shl.b32 	%r3223, %r3222, 18;
	cvt.rn.f32.s32 	%f1050, %r3223;
	add.f32 	%f1051, %f1049, %f1050;
	ld.shared.u32 	%r3224, [_ZZ15bit_wise_gemm_siiiPiPfS0_E14A_smem_ctl_seq+1612];
	mul.wide.s32 	%rd789, %r3224, 4;
	add.s64 	%rd790, %rd8, %rd789;
	ld.local.u32 	%r3225, [%rd790];
	shl.b32 	%r3226, %r3225, 19;
	cvt.rn.f32.s32 	%f1052, %r3226;
	add.f32 	%f1053, %f1051, %f1052;
	ld.shared.u32 	%r3227, [_ZZ15bit_wise_gemm_siiiPiPfS0_E14A_smem_ctl_seq+1616];
	mul.wide.s32 	%rd791, %r3227, 4;
	add.s64 	%rd792, %rd8, %rd791;
	ld.local.u32 	%r3228, [%rd792];
	shl.b32 	%r3229, %r3228, 20;
	cvt.rn.f32.s32 	%f1054, %r3229;
	add.f32 	%f1055, %f1053, %f1054;
	ld.shared.u32 	%r3230, [_ZZ15bit_wise_gemm_siiiPiPfS0_E14A_smem_ctl_seq+1620];
	mul.wide.s32 	%rd793, %r3230, 4;
	add.s64 	%rd794, %rd8, %rd793;
	ld.local.u32 	%r3231, [%rd794];
	shl.b32 	%r3232, %r3231, 21;
	cvt.rn.f32.s32 	%f1056, %r3232;
	add.f32 	%f1057, %f1055, %f1056;
	ld.shared.u32 	%r3233, [_ZZ15bit_wise_gemm_siiiPiPfS0_E14A_smem_ctl_seq+1624];
	mul.wide.s32 	%rd795, %r3233, 4;
	add.s64 	%rd796, %rd8, %rd795;
	ld.local.u32 	%r3234, [%rd796];
	shl.b32 	%r3235, %r3234, 22;
	cvt.rn.f32.s32 	%f1058, %r3235;
	add.f32 	%f1059, %f1057, %f1058;
	ld.shared.u32 	%r3236, [_ZZ15bit_wise_gemm_siiiPiPfS0_E14A_smem_ctl_seq+1628];
	mul.wide.s32 	%rd797, %r3236, 4;
	add.s64 	%rd798, %rd8, %rd797;
	ld.local.u32 	%r3237, [%rd798];
	shl.b32 	%r3238, %r3237, 23;
	cvt.rn.f32.s32 	%f1060, %r3238;
	add.f32 	%f1061, %f1059, %f1060;
	ld.shared.u32 	%r3239, [_ZZ15bit_wise_gemm_siiiPiPfS0_E14A_smem_ctl_seq+1632];
	mul.wide.s32 	%rd799, %r3239, 4;
	add.s64 	%rd800, %rd8, %rd799;
	ld.local.u32 	%r3240, [%rd800];
	shl.b32 	%r3241, %r3240, 24;
	cvt.rn.f32.s32 	%f1062, %r3241;
	add.f32 	%f1063, %f1061, %f1062;
	ld.shared.u32 	%r3242, [_ZZ15bit_wise_gemm_siiiPiPfS0_E14A_smem_ctl_seq+1636];
	mul.wide.s32 	%rd801, %r3242, 4;
	add.s64 	%rd802, %rd8, %rd801;
	ld.local.u32 	%r3243, [%rd802];
	shl.b32 	%r3244, %r3243, 25;
	cvt.rn.f32.s32 	%f1064, %r3244;
	add.f32 	%f1065, %f1063, %f1064;
	ld.shared.u32 	%r3245, [_ZZ15bit_wise_gemm_siiiPiPfS0_E14A_smem_ctl_seq+1640];
	mul.wide.s32 	%rd803, %r3245, 4;
	add.s64 	%rd804, %rd8, %rd803;
	ld.local.u32 	%r3246, [%rd804];
	shl.b32 	%r3247, %r3246, 26;
	cvt.rn.f32.s32 	%f1066, %r3247;
	add.f32 	%f1067, %f1065, %f1066;
	ld.shared.u32 	%r3248, [_ZZ15bit_wise_gemm_siiiPiPfS0_E14A_smem_ctl_seq+1644];
	mul.wide.s32 	%rd805, %r3248, 4;
	add.s64 	%rd806, %rd8, %rd805;
	ld.local.u32 	%r3249, [%rd806];
	shl.b32 	%r3250, %r3249, 27;
	cvt.rn.f32.s32 	%f1068, %r3250;
	add.f32 	%f1069, %f1067, %f1068;
	ld.shared.u32 	%r3251, [_ZZ15bit_wise_gemm_siiiPiPfS0_E14A_smem_ctl_seq+1648];
	mul.wide.s32 	%rd807, %r3251, 4;
	add.s64 	%rd808, %rd8, %rd807;
	ld.local.u32 	%r3252, [%rd808];
	shl.b32 	%r3253, %r3252, 28;
	cvt.rn.f32.s32 	%f1070, %r3253;
	add.f32 	%f1071, %f1069, %f1070;
	ld.shared.u32 	%r3254, [_ZZ15bit_wise_gemm_siiiPiPfS0_E14A_smem_ctl_seq+1652];
	mul.wide.s32 	%rd809, %r3254, 4;
	add.s64 	%rd810, %rd8, %rd809;
	ld.local.u32 	%r3255, [%rd810];
	shl.b32 	%r3256, %r3255, 29;
	cvt.rn.f32.s32 	%f1072, %r3256;
	add.f32 	%f1073, %f1071, %f1072;
	ld.shared.u32 	%r3257, [_ZZ15bit_wise_gemm_siiiPiPfS0_E14A_smem_ctl_seq+1656];
	mul.wide.s32 	%rd811, %r3257, 4;
	add.s64 	%rd812, %rd8, %rd811;
	ld.local.u32 	%r3258, [%rd812];
	shl.b32 	%r3259, %r3258, 30;
	cvt.rn.f32.s32 	%f1074, %r3259;
	add.f32 	%f1075, %f1073, %f1074;
	ld.shared.u32 	%r3260, [_ZZ15bit_wise_gemm_siiiPiPfS0_E14A_smem_ctl_seq+1660];
	mul.wide.s32 	%rd813, %r3260, 4;
	add.s64 	%rd814, %rd8, %rd813;
	ld.local.u32 	%r3261, [%rd814];
	shl.b32 	%r3262, %r3261, 31;
	cvt.rn.f32.s32 	%f1076, %r3262;
	add.f32 	%f1077, %f1075, %f1076;
	ld.shared.u32 	%r3263, [_ZZ15bit_wise_gemm_siiiPiPfS0_E14A_smem_ctl_seq+1668];
	mul.wide.s32 	%rd815, %r3263, 4;
	add.s64 	%rd816, %rd8, %rd815;
	ld.local.u32 	%r3264, [%rd816];
	shl.b32 	%r3265, %r3264, 1;
	cvt.rn.f32.s32 	%f1078, %r3265;
	add.f32 	%f1079, %f1078, 0f7FC00000;
	ld.shared.u32 	%r3266, [_ZZ15bit_wise_gemm_siiiPiPfS0_E14A_smem_ctl_seq+1672];
	mul.wide.s32 	%rd817, %r3266, 4;
	add.s64 	%rd818, %rd8, %rd817;
	ld.local.u32 	%r3267, [%rd818];
	shl.b32 	%r3268, %r3267, 2;
	cvt.rn.f32.s32 	%f1080, %r3268;
	add.f32 	%f1081, %f1079, %f1080;
	ld.shared.u32 	%r3269, [_ZZ15bit_wise_gemm_siiiPiPfS0_E14A_smem_ctl_seq+1676];
	mul.wide.s32 	%rd819, %r3269, 4;
	add.s64 	%rd820, %rd8, %rd819;
	ld.local.u32 	%r3270, [%rd820];
	shl.b32 	%r3271, %r3270, 3;
	cvt.rn.f32.s32 	%f1082, %r3271;
	add.f32 	%f1083, %f1081, %f1082;
	ld.shared.u32 	%r3272, [_ZZ15bit_wise_gemm_siiiPiPfS0_E14A_smem_ctl_seq+1680];
	mul.wide.s32 	%rd821, %r3272, 4;
	add.s64 	%rd822, %rd8, %rd821;
	ld.local.u32 	%r3273, [%rd822];
	shl.b32 	%r3274, %r3273, 4;
	cvt.rn.f32.s32 	%f1084, %r3274;
	add.f32 	%f1085, %f1083, %f1084;
	ld.shared.u32 	%r3275, [_ZZ15bit_wise_gemm_siiiPiPfS0_E14A_smem_ctl_seq+1684];
	mul.wide.s32 	%rd823, %r3275, 4;
	add.s64 	%rd824, %rd8, %rd823;
	ld.local.u32 	%r3276, [%rd824];
	shl.b32 	%r3277, %r3276, 5;
	cvt.rn.f32.s32 	%f1086, %r3277;
	add.f32 	%f1087, %f1085, %f1086;
	ld.shared.u32 	%r3278, [_ZZ15bit_wise_gemm_siiiPiPfS0_E14A_smem_ctl_seq+1688];
	mul.wide.s32 	%rd825, %r3278, 4;
	add.s64 	%rd826, %rd8, %rd825;
	ld.local.u32 	%r3279, [%rd826];
	shl.b32 	%r3280, %r3279, 6;
	cvt.rn.f32.s32 	%f1088, %r3280;
	add.f32 	%f1089, %f1087, %f1088;
	ld.shared.u32 	%r3281, [_ZZ15bit_wise_gemm_siiiPiPfS0_E14A_smem_ctl_seq+1692];
	mul.wide.s32 	%rd827, %r3281, 4;
	add.s64 	%rd828, %rd8, %rd827;
	ld.local.u32 	%r3282, [%rd828];
	shl.b32 	%r3283, %r3282, 7;
	cvt.rn.f32.s32 	%f1090, %r3283;
	add.f32 	%f1091, %f1089, %f1090;
	ld.shared.u32 	%r3284, [_ZZ15bit_wise_gemm_siiiPiPfS0_E14A_smem_ctl_seq+1696];
	mul.wide.s32 	%rd829, %r3284, 4;
	add.s64 	%rd830, %rd8, %rd829;
	ld.local.u32 	%r3285, [%rd830];
	shl.b32 	%r3286, %r3285, 8;
	cvt.rn.f32.s32 	%f1092, %r3286;
	add.f32 	%f1093, %f1091, %f1092;
	ld.shared.u32 	%r3287, [_ZZ15bit_wise_gemm_siiiPiPfS0_E14A_smem_ctl_seq+1700];
	mul.wide.s32 	%rd831, %r3287, 4;
	add.s64 	%rd832, %rd8, %rd831;
	ld.local.u32 	%r3288, [%rd832];
	shl.b32 	%r3289, %r3288, 9;
	cvt.rn.f32.s32 	%f1094, %r3289;
	add.f32 	%f1095, %f1093, %f1094;
	ld.shared.u32 	%r3290, [_ZZ15bit_wise_gemm_siiiPiPfS0_E14A_smem_ctl_seq+1704];
	mul.wide.s32 	%rd833, %r3290, 4;
	add.s64 	%rd834, %rd8, %rd833;
	ld.local.u32 	%r3291, [%rd834];
	shl.b32 	%r3292, %r3291, 10;
	cvt.rn.f32.s32 	%f1096, %r3292;
	add.f32 	%f1097, %f1095, %f1096;
	ld.shared.u32 	%r3293, [_ZZ15bit_wise_gemm_siiiPiPfS0_E14A_smem_ctl_seq+1708];
	mul.wide.s32 	%rd835, %r3293, 4;
	add.s64 	%rd836, %rd8, %rd835;
	ld.local.u32 	%r3294, [%rd836];
	shl.b32 	%r3295, %r3294, 11;
	cvt.rn.f32.s32 	%f1098, %r3295;
	add.f32 	%f1099, %f1097, %f1098;
	ld.shared.u32 	%r3296, [_ZZ15bit_wise_gemm_siiiPiPfS0_E14A_smem_ctl_seq+1712];
	mul.wide.s32 	%rd837, %r3296, 4;
	add.s64 	%rd838, %rd8, %rd837;
	ld.local.u32 	%r3297, [%rd838];
	shl.b32 	%r3298, %r3297, 12;
	cvt.rn.f32.s32 	%f1100, %r3298;
	add.f32 	%f1101, %f1099, %f1100;
	ld.shared.u32 	%r3299, [_ZZ15bit_wise_gemm_siiiPiPfS0_E14A_smem_ctl_seq+1716];
	mul.wide.s32 	%rd839, %r3299, 4;
	add.s64 	%rd840, %rd8, %rd839;
	ld.local.u32 	%r3300, [%rd840];
	shl.b32 	%r3301, %r3300, 13;
	cvt.rn.f32.s32 	%f1102, %r3301;
	add.f32 	%f1103, %f1101, %f1102;
	ld.shared.u32 	%r3302, [_ZZ15bit_wise_gemm_siiiPiPfS0_E14A_smem_ctl_seq+1720];
	mul.wide.s32 	%rd841, %r3302, 4;
	add.s64 	%rd842, %rd8, %rd841;
	ld.local.u32 	%r3303, [%rd842];
	shl.b32 	%r3304, %r3303, 14;
	cvt.rn.f32.s32 	%f1104, %r3304;
	add.f32 	%f1105, %f1103, %f1104;
	ld.shared.u32 	%r3305, [_ZZ15bit_wise_gemm_siiiPiPfS0_E14A_smem_ctl_seq+1724];
	mul.wide.s32 	%rd843, %r3305, 4;
	add.s64 	%rd844, %rd8, %rd843;
	ld.local.u32 	%r3306, [%rd844];
	shl.b32 	%r3307, %r3306, 15;
	cvt.rn.f32.s32 	%f1106, %r3307;
	add.f32 	%f1107, %f1105, %f1106;
	ld.shared.u32 	%r3308, [_ZZ15bit_wise_gemm_siiiPiPfS0_E14A_smem_ctl_seq+1728];
	mul.wide.s32 	%rd845, %r3308, 4;
	add.s64 	%rd846, %rd8, %rd845;
	ld.local.u32 	%r3309, [%rd846];
	shl.b32 	%r3310, %r3309, 16;
	cvt.rn.f32.s32 	%f1108, %r3310;
	add.f32 	%f1109, %f1107, %f1108;
	ld.shared.u32 	%r3311, [_ZZ15bit_wise_gemm_siiiPiPfS0_E14A_smem_ctl_seq+1732];
	mul.wide.s32 	%rd847, %r3311, 4;
	add.s64 	%rd848, %rd8, %rd847;
	ld.local.u32 	%r3312, [%rd848];
	shl.b32 	%r3313, %r3312, 17;
	cvt.rn.f32.s32 	%f1110, %r3313;
	add.f32 	%f1111, %f1109, %f1110;
	ld.shared.u32 	%r3314, [_ZZ15bit_wise_gemm_siiiPiPfS0_E14A_smem_ctl_seq+1736];
	mul.wide.s32 	%rd849, %r3314, 4;
	add.s64 	%rd850, %rd8, %rd849;
	ld.local.u32 	%r3315, [%rd850];
	shl.b32 	%r3316, %r3315, 18;
	cvt.rn.f32.s32 	%f1112, %r3316;
	add.f32 	%f1113, %f1111, %f1112;
	ld.shared.u32 	%r3317, [_ZZ15bit_wise_gemm_siiiPiPfS0_E14A_smem_ctl_seq+1740];
	mul.wide.s32 	%rd851, %r3317, 4;
	add.s64 	%rd852, %rd8, %rd851;
	ld.local.u32 	%r3318, [%rd852];
	shl.b32 	%r3319, %r3318, 19;
	cvt.rn.f32.s32 	%f1114, %r3319;
	add.f32 	%f1115, %f1113, %f1114;
	ld.shared.u32 	%r3320, [_ZZ15bit_wise_gemm_siiiPiPfS0_E14A_smem_ctl_seq+1744];
	mul.wide.s32 	%rd853, %r3320, 4;
	add.s64 	%rd854, %rd8, %rd853;
	ld.local.u32 	%r3321, [%rd854];
	shl.b32 	%r3322, %r3321, 20;
	cvt.rn.f32.s32 	%f1116, %r3322;
	add.f32 	%f1117, %f1115, %f1116;
	ld.shared.u32 	%r3323, [_ZZ15bit_wise_gemm_siiiPiPfS0_E14A_smem_ctl_seq+1748];
	mul.wide.s32 	%rd855, %r3323, 4;
	add.s64 	%rd856, %rd8, %rd855;
	ld.local.u32 	%r3324, [%rd856];
	shl.b32 	%r3325, %r3324, 21;
	cvt.rn.f32.s32 	%f1118, %r3325;
	add.f32 	%f1119, %f1117, %f1118;
	ld.shared.u32 	%r3326, [_ZZ15bit_wise_gemm_siiiPiPfS0_E14A_smem_ctl_seq+1752];
	mul.wide.s32 	%rd857, %r3326, 4;
	add.s64 	%rd858, %rd8, %rd857;
	ld.local.u32 	%r3327, [%rd858];
	shl.b32 	%r3328, %r3327, 22;
	cvt.rn.f32.s32 	%f1120, %r3328;
	add.f32 	%f1121, %f1119, %f1120;
	ld.shared.u32 	%r3329, [_ZZ15bit_wise_gemm_siiiPiPfS0_E14A_smem_ctl_seq+1756];
	mul.wide.s32 	%rd859, %r3329, 4;
	add.s64 	%rd860, %rd8, %rd859;
	ld.local.u32 	%r3330, [%rd860];
	shl.b32 	%r3331, %r3330, 23;
	cvt.rn.f32.s32 	%f1122, %r3331;
	add.f32 	%f1123, %f1121, %f1122;
	ld.shared.u32 	%r3332, [_ZZ15bit_wise_gemm_siiiPiPfS0_E14A_smem_ctl_seq+1760];
	mul.wide.s32 	%rd861, %r3332, 4;
	add.s64 	%rd862, %rd8, %rd861;
	ld.local.u32 	%r3333, [%rd862];
	shl.b32 	%r3334, %r3333, 24;
	cvt.rn.f32.s32 	%f1124, %r3334;
	add.f32 	%f1125, %f1123, %f1124;
	ld.shared.u32 	%r3335, [_ZZ15bit_wise_gemm_siiiPiPfS0_E14A_smem_ctl_seq+1764];
	mul.wide.s32 	%rd863, %r3335, 4;
	add.s64 	%rd864, %rd8, %rd863;
	ld.local.u32 	%r3336, [%rd864];
	shl.b32 	%r3337, %r3336, 25;
	cvt.rn.f32.s32 	%f1126, %r3337;
	add.f32 	%f1127, %f1125, %f1126;
	ld.shared.u32 	%r3338, [_ZZ15bit_wise_gemm_siiiPiPfS0_E14A_smem_ctl_seq+1768];
	mul.wide.s32 	%rd865, %r3338, 4;
	add.s64 	%rd866, %rd8, %rd865;
	ld.local.u32 	%r3339, [%rd866];
	shl.b32 	%r3340, %r3339, 26;
	cvt.rn.f32.s32 	%f1128, %r3340;
	add.f32 	%f1129, %f1127, %f1128;
	ld.shared.u32 	%r3341, [_ZZ15bit_wise_gemm_siiiPiPfS0_E14A_smem_ctl_seq+1772];
	mul.wide.s32 	%rd867, %r3341, 4;
	add.s64 	%rd868, %rd8, %rd867;
	ld.local.u32 	%r3342, [%rd868];
	shl.b32 	%r3343, %r3342, 27;
	cvt.rn.f32.s32 	%f1130, %r3343;
	add.f32 	%f1131, %f1129, %f1130;
	ld.shared.u32 	%r3344, [_ZZ15bit_wise_gemm_siiiPiPfS0_E14A_smem_ctl_seq+1776];
	mul.wide.s32 	%rd869, %r3344, 4;
	add.s64 	%rd870, %rd8, %rd869;
	ld.local.u32 	%r3345, [%rd870];
	shl.b32 	%r3346, %r3345, 28;
	cvt.rn.f32.s32 	%f1132, %r3346;
	add.f32 	%f1133, %f1131, %f1132;
	ld.shared.u32 	%r3347, [_ZZ15bit_wise_gemm_siiiPiPfS0_E14A_smem_ctl_seq+1780];
	mul.wide.s32 	%rd871, %r3347, 4;
	add.s64 	%rd872, %rd8, %rd871;
	ld.local.u32 	%r3348, [%rd872];
	shl.b32 	%r3349, %r3348, 29;
	cvt.rn.f32.s32 	%f1134, %r3349;
	add.f32 	%f1135, %f1133, %f1134;
	ld.shared.u32 	%r3350, [_ZZ15bit_wise_gemm_siiiPiPfS0_E14A_smem_ctl_seq+1784];
	mul.wide.s32 	%rd873, %r3350, 4;
	add.s64 	%rd874, %rd8, %rd873;
	ld.local.u32 	%r3351, [%rd874];
	shl.b32 	%r3352, %r3351, 30;
	cvt.rn.f32.s32 	%f1136, %r3352;
	add.f32 	%f1137, %f1135, %f1136;
	ld.shared.u32 	%r3353, [_ZZ15bit_wise_gemm_siiiPiPfS0_E14A_smem_ctl_seq+1788];
	mul.wide.s32 	%rd875, %r3353, 4;
	add.s64 	%rd876, %rd8, %rd875;
	ld.local.u32 	%r3354, [%rd876];
	shl.b32 	%r3355, %r3354, 31;
	cvt.rn.f32.s32 	%f1138, %r3355;
	add.f32 	%f1139, %f1137, %f1138;
	ld.shared.u32 	%r3356, [_ZZ15bit_wise_gemm_siiiPiPfS0_E14A_smem_ctl_seq+1796];
	mul.wide.s32 	%rd877, %r3356, 4;
	add.s64 	%rd878, %rd8, %rd877;
	ld.local.u32 	%r3357, [%rd878];
	shl.b32 	%r3358, %r3357, 1;
	cvt.rn.f32.s32 	%f1140, %r3358;
	add.f32 	%f1141, %f1140, 0f7FC00000;
	ld.shared.u32 	%r3359, [_ZZ15bit_wise_gemm_siiiPiPfS0_E14A_smem_ctl_seq+1800];
	mul.wide.s32 	%rd879, %r3359, 4;
	add.s64 	%rd880, %rd8, %rd879;
	ld.local.u32 	%r3360, [%rd880];
	shl.b32 	%r3361, %r3360, 2;
	cvt.rn.f32.s32 	%f1142, %r3361;
	add.f32 	%f1143, %f1141, %f1142;
	ld.shared.u32 	%r3362, [_ZZ15bit_wise_gemm_siiiPiPfS0_E14A_smem_ctl_seq+1804];
	mul.wide.s32 	%rd881, %r3362, 4;
	add.s64 	%rd882, %rd8, %rd881;
	ld.local.u32 	%r3363, [%rd882];
	shl.b32 	%r3364, %r3363, 3;
	cvt.rn.f32.s32 	%f1144, %r3364;
	add.f32 	%f1145, %f1143, %f1144;
	ld.shared.u32 	%r3365, [_ZZ15bit_wise_gemm_siiiPiPfS0_E14A_smem_ctl_seq+1808];
	mul.wide.s32 	%rd883, %r3365, 4;
	add.s64 	%rd884, %rd8, %rd883;
	ld.local.u32 	%r3366, [%rd884];
	shl.b32 	%r3367, %r3366, 4;
	cvt.rn.f32.s32 	%f1146, %r3367;
	add.f32 	%f1147, %f1145, %f1146;
	ld.shared.u32 	%r3368, [_ZZ15bit_wise_gemm_siiiPiPfS0_E14A_smem_ctl_seq+1812];
	mul.wide.s32 	%rd885, %r3368, 4;
	add.s64 	%rd886, %rd8, %rd885;
	ld.local.u32 	%r3369, [%rd886];
	shl.b32 	%r3370, %r3369, 5;
	cvt.rn.f32.s32 	%f1148, %r3370;
	add.f32 	%f1149, %f1147, %f1148;
	ld.shared.u32 	%r3371, [_ZZ15bit_wise_gemm_siiiPiPfS0_E14A_smem_ctl_seq+1816];
	mul.wide.s32 	%rd887, %r3371, 4;
	add.s64 	%rd888, %rd8, %rd887;
	ld.local.u32 	%r3372, [%rd888];
	shl.b32 	%r3373, %r3372, 6;
	cvt.rn.f32.s32 	%f1150, %r3373;
	add.f32 	%f1151, %f1149, %f1150;
	ld.shared.u32 	%r3374, [_ZZ15bit_wise_gemm_siiiPiPfS0_E14A_smem_ctl_seq+1820];
	mul.wide.s32 	%rd889, %r3374, 4;
	add.s64 	%rd890, %rd8, %rd889;
	ld.local.u32 	%r3375, [%rd890];
	shl.b32 	%r3376, %r3375, 7;
	cvt.rn.f32.s32 	%f1152, %r3376;
	add.f32 	%f1153, %f1151, %f1152;
	ld.shared.u32 	%r3377, [_ZZ15bit_wise_gemm_siiiPiPfS0_E14A_smem_ctl_seq+1824];
	mul.wide.s32 	%rd891, %r3377, 4;
	add.s64 	%rd892, %rd8, %rd891;
	ld.local.u32 	%r3378, [%rd892];
	shl.b32 	%r3379, %r3378, 8;
	cvt.rn.f32.s32 	%f1154, %r3379;
	add.f32 	%f1155, %f1153, %f1154;
	ld.shared.u32 	%r3380, [_ZZ15bit_wise_gemm_siiiPiPfS0_E14A_smem_ctl_seq+1828];
	mul.wide.s32 	%rd893, %r3380, 4;
	add.s64 	%rd894, %rd8, %rd893;
	ld.local.u32 	%r3381, [%rd894];
	shl.b32 	%r3382, %r3381, 9;
	cvt.rn.f32.s32 	%f1156, %r3382;
	add.f32 	%f1157, %f1155, %f1156;
	ld.shared.u32 	%r3383, [_ZZ15bit_wise_gemm_siiiPiPfS0_E14A_smem_ctl_seq+1832];
	mul.wide.s32 	%rd895, %r3383, 4;
	add.s64 	%rd896, %rd8, %rd895;
	ld.local.u32 	%r3384, [%rd896];
	shl.b32 	%r3385, %r3384, 10;
	cvt.rn.f32.s32 	%f1158, %r3385;
	add.f32 	%f1159, %f1157, %f1158;
	ld.shared.u32 	%r3386, [_ZZ15bit_wise_gemm_siiiPiPfS0_E14A_smem_ctl_seq+1836];
	mul.wide.s32 	%rd897, %r3386, 4;
	add.s64 	%rd898, %rd8, %rd897;
	ld.local.u32 	%r3387, [%rd898];
	shl.b32 	%r3388, %r3387, 11;
	cvt.rn.f32.s32 	%f1160, %r3388;
	add.f32 	%f1161, %f1159, %f1160;
	ld.shared.u32 	%r3389, [_ZZ15bit_wise_gemm_siiiPiPfS0_E14A_smem_ctl_seq+1840];
	mul.wide.s32 	%rd899, %r3389, 4;
	add.s64 	%rd900, %rd8, %rd899;
	ld.local.u32 	%r3390, [%rd900];
	shl.b32 	%r3391, %r3390, 12;
	cvt.rn.f32.s32 	%f1162, %r3391;
	add.f32 	%f1163, %f1161, %f1162;
	ld.shared.u32 	%r3392, [_ZZ15bit_wise_gemm_siiiPiPfS0_E14A_smem_ctl_seq+1844];
	mul.wide.s32 	%rd901, %r3392, 4;
	add.s64 	%rd902, %rd8, %rd901;
	ld.local.u32 	%r3393, [%rd902];
	shl.b32 	%r3394, %r3393, 13;
	cvt.rn.f32.s32 	%f1164, %r3394;
	add.f32 	%f1165, %f1163, %f1164;
	ld.shared.u32 	%r3395, [_ZZ15bit_wise_gemm_siiiPiPfS0_E14A_smem_ctl_seq+1848];
	mul.wide.s32 	%rd903, %r3395, 4;
	add.s64 	%rd904, %rd8, %rd903;
	ld.local.u32 	%r3396, [%rd904];
	shl.b32 	%r3397, %r3396, 14;
	cvt.rn.f32.s32 	%f1166, %r3397;
	add.f32 	%f1167, %f1165, %f1166;
	ld.shared.u32 	%r3398, [_ZZ15bit_wise_gemm_siiiPiPfS0_E14A_smem_ctl_seq+1852];
	mul.wide.s32 	%rd905, %r3398, 4;
	add.s64 	%rd906, %rd8, %rd905;
	ld.local.u32 	%r3399, [%rd906];
	shl.b32 	%r3400, %r3399, 15;
	cvt.rn.f32.s32 	%f1168, %r3400;
	add.f32 	%f1169, %f1167, %f1168;
	ld.shared.u32 	%r3401, [_ZZ15bit_wise_gemm_siiiPiPfS0_E14A_smem_ctl_seq+1856];
	mul.wide.s32 	%rd907, %r3401, 4;
	add.s64 	%rd908, %rd8, %rd907;
	ld.local.u32 	%r3402, [%rd908];
	shl.b32 	%r3403, %r3402, 16;
	cvt.rn.f32.s32 	%f1170, %r3403;
	add.f32 	%f1171, %f1169, %f1170;
	ld.shared.u32 	%r3404, [_ZZ15bit_wise_gemm_siiiPiPfS0_E14A_smem_ctl_seq+1860];
	mul.wide.s32 	%rd909, %r3404, 4;
	add.s64 	%rd910, %rd8, %rd909;
	ld.local.u32 	%r3405, [%rd910];
	shl.b32 	%r3406, %r3405, 17;
	cvt.rn.f32.s32 	%f1172, %r3406;
	add.f32 	%f1173, %f1171, %f1172;
	ld.shared.u32 	%r3407, [_ZZ15bit_wise_gemm_siiiPiPfS0_E14A_smem_ctl_seq+1864];
	mul.wide.s32 	%rd911, %r3407, 4;
	add.s64 	%rd912, %rd8, %rd911;
	ld.local.u32 	%r3408, [%rd912];
	shl.b32 	%r3409, %r3408, 18;
	cvt.rn.f32.s32 	%f1174, %r3409;
	add.f32 	%f1175, %f1173, %f1174;
	ld.shared.u32 	%r3410, [_ZZ15bit_wise_gemm_siiiPiPfS0_E14A_smem_ctl_seq+1868];
	mul.wide.s32 	%rd913, %r3410, 4;
	add.s64 	%rd914, %rd8, %rd913;
	ld.local.u32 	%r3411, [%rd914];
	shl.b32 	%r3412, %r3411, 19;
	cvt.rn.f32.s32 	%f1176, %r3412;
	add.f32 	%f1177, %f1175, %f1176;
	ld.shared.u32 	%r3413, [_ZZ15bit_wise_gemm_siiiPiPfS0_E14A_smem_ctl_seq+1872];
	mul.wide.s32 	%rd915, %r3413, 4;
	add.s64 	%rd916, %rd8, %rd915;
	ld.local.u32 	%r3414, [%rd916];
	shl.b32 	%r3415, %r3414, 20;
	cvt.rn.f32.s32 	%f1178, %r3415;
	add.f32 	%f1179, %f1177, %f1178;
	ld.shared.u32 	%r3416, [_ZZ15bit_wise_gemm_siiiPiPfS0_E14A_smem_ctl_seq+1876];
	mul.wide.s32 	%rd917, %r3416, 4;
	add.s64 	%rd918, %rd8, %rd917;
	ld.local.u32 	%r3417, [%rd918];
	shl.b32 	%r3418, %r3417, 21;
	cvt.rn.f32.s32 	%f1180, %r3418;
	add.f32 	%f1181, %f1179, %f1180;
	ld.shared.u32 	%r3419, [_ZZ15bit_wise_gemm_siiiPiPfS0_E14A_smem_ctl_seq+1880];
	mul.wide.s32 	%rd919, %r3419, 4;
	add.s64 	%rd920, %rd8, %rd919;
	ld.local.u32 	%r3420, [%rd920];
	shl.b32 	%r3421, %r3420, 22;
	cvt.rn.f32.s32 	%f1182, %r3421;
	add.f32 	%f1183, %f1181, %f1182;
	ld.shared.u32 	%r3422, [_ZZ15bit_wise_gemm_siiiPiPfS0_E14A_smem_ctl_seq+1884];
	mul.wide.s32 	%rd921, %r3422, 4;
	add.s64 	%rd922, %rd8, %rd921;
	ld.local.u32 	%r3423, [%rd922];
	shl.b32 	%r3424, %r3423, 23;
	cvt.rn.f32.s32 	%f1184, %r3424;
	add.f32 	%f1185, %f1183, %f1184;
	ld.shared.u32 	%r3425, [_ZZ15bit_wise_gemm_siiiPiPfS0_E14A_smem_ctl_seq+1888];
	mul.wide.s32 	%rd923, %r3425, 4;
	add.s64 	%rd924, %rd8, %rd923;
	ld.local.u32 	%r3426, [%rd924];
	shl.b32 	%r3427, %r3426, 24;
	cvt.rn.f32.s32 	%f1186, %r3427;
	add.f32 	%f1187, %f1185, %f1186;
	ld.shared.u32 	%r3428, [_ZZ15bit_wise_gemm_siiiPiPfS0_E14A_smem_ctl_seq+1892];
	mul.wide.s32 	%rd925, %r3428, 4;
	add.s64 	%rd926, %rd8, %rd925;
	ld.local.u32 	%r3429, [%rd926];
	shl.b32 	%r3430, %r3429, 25;
	cvt.rn.f32.s32 	%f1188, %r3430;
	add.f32 	%f1189, %f1187, %f1188;
	ld.shared.u32 	%r3431, [_ZZ15bit_wise_gemm_siiiPiPfS0_E14A_smem_ctl_seq+1896];
	mul.wide.s32 	%rd927, %r3431, 4;
	add.s64 	%rd928, %rd8, %rd927;
	ld.local.u32 	%r3432, [%rd928];
	shl.b32 	%r3433, %r3432, 26;
	cvt.rn.f32.s32 	%f1190, %r3433;
	add.f32 	%f1191, %f1189, %f1190;
	ld.shared.u32 	%r3434, [_ZZ15bit_wise_gemm_siiiPiPfS0_E14A_smem_ctl_seq+1900];
	mul.wide.s32 	%rd929, %r3434, 4;
	add.s64 	%rd930, %rd8, %rd929;
	ld.local.u32 	%r3435, [%rd930];
	shl.b32 	%r3436, %r3435, 27;
	cvt.rn.f32.s32 	%f1192, %r3436;
	add.f32 	%f1193, %f1191, %f1192;
	ld.shared.u32 	%r3437, [_ZZ15bit_wise_gemm_siiiPiPfS0_E14A_smem_ctl_seq+1904];
	mul.wide.s32 	%rd931, %r3437, 4;
	add.s64 	%rd932, %rd8, %rd931;
	ld.local.u32 	%r3438, [%rd932];
	shl.b32 	%r3439, %r3438, 28;
	cvt.rn.f32.s32 	%f1194, %r3439;
	add.f32 	%f1195, %f1193, %f1194;
	ld.shared.u32 	%r3440, [_ZZ15bit_wise_gemm_siiiPiPfS0_E14A_smem_ctl_seq+1908];
	mul.wide.s32 	%rd933, %r3440, 4;
	add.s64 	%rd934, %rd8, %rd933;
	ld.local.u32 	%r3441, [%rd934];
	shl.b32 	%r3442, %r3441, 29;
	cvt.rn.f32.s32 	%f1196, %r3442;
	add.f32 	%f1197, %f1195, %f1196;
	ld.shared.u32 	%r3443, [_ZZ15bit_wise_gemm_siiiPiPfS0_E14A_smem_ctl_seq+1912];
	mul.wide.s32 	%rd935, %r3443, 4;
	add.s64 	%rd936, %rd8, %rd935;
	ld.local.u32 	%r3444, [%rd936];
	shl.b32 	%r3445, %r3444, 30;
	cvt.rn.f32.s32 	%f1198, %r3445;
	add.f32 	%f1199, %f1197, %f1198;
	ld.shared.u32 	%r3446, [_ZZ15bit_wise_gemm_siiiPiPfS0_E14A_smem_ctl_seq+1916];
	mul.wide.s32 	%rd937, %r3446, 4;
	add.s64 	%rd938, %rd8, %rd937;
	ld.local.u32 	%r3447, [%rd938];
	shl.b32 	%r3448, %r3447, 31;
	cvt.rn.f32.s32 	%f1200, %r3448;
	add.f32 	%f1201, %f1199, %f1200;
	ld.shared.u32 	%r3449, [_ZZ15bit_wise_gemm_siiiPiPfS0_E14A_smem_ctl_seq+1924];
	mul.wide.s32 	%rd939, %r3449, 4;
	add.s64 	%rd940, %rd8, %rd939;
	ld.local.u32 	%r3450, [%rd940];
	shl.b32 	%r3451, %r3450, 1;
	cvt.rn.f32.s32 	%f1202, %r3451;
	add.f32 	%f1203, %f1202, 0f7FC00000;
	ld.shared.u32 	%r3452, [_ZZ15bit_wise_gemm_siiiPiPfS0_E14A_smem_ctl_seq+1928];
	mul.wide.s32 	%rd941, %r3452, 4;
	add.s64 	%rd942, %rd8, %rd941;
	ld.local.u32 	%r3453, [%rd942];
	shl.b32 	%r3454, %r3453, 2;
	cvt.rn.f32.s32 	%f1204, %r3454;
	add.f32 	%f1205, %f1203, %f1204;
	ld.shared.u32 	%r3455, [_ZZ15bit_wise_gemm_siiiPiPfS0_E14A_smem_ctl_seq+1932];
	mul.wide.s32 	%rd943, %r3455, 4;
	add.s64 	%rd944, %rd8, %rd943;
	ld.local.u32 	%r3456, [%rd944];
	shl.b32 	%r3457, %r3456, 3;
	cvt.rn.f32.s32 	%f1206, %r3457;
	add.f32 	%f1207, %f1205, %f1206;
	ld.shared.u32 	%r3458, [_ZZ15bit_wise_gemm_siiiPiPfS0_E14A_smem_ctl_seq+1936];
	mul.wide.s32 	%rd945, %r3458, 4;
	add.s64 	%rd946, %rd8, %rd945;
	ld.local.u32 	%r3459, [%rd946];
	shl.b32 	%r3460, %r3459, 4;
	cvt.rn.f32.s32 	%f1208, %r3460;
	add.f32 	%f1209, %f1207, %f1208;
	ld.shared.u32 	%r3461, [_ZZ15bit_wise_gemm_siiiPiPfS0_E14A_smem_ctl_seq+1940];
	mul.wide.s32 	%rd947, %r3461, 4;
	add.s64 	%rd948, %rd8, %rd947;
	ld.local.u32 	%r3462, [%rd948];
	shl.b32 	%r3463, %r3462, 5;
	cvt.rn.f32.s32 	%f1210, %r3463;
	add.f32 	%f1211, %f1209, %f1210;
	ld.shared.u32 	%r3464, [_ZZ15bit_wise_gemm_siiiPiPfS0_E14A_smem_ctl_seq+1944];
	mul.wide.s32 	%rd949, %r3464, 4;
	add.s64 	%rd950, %rd8, %rd949;
	ld.local.u32 	%r3465, [%rd950];
	shl.b32 	%r3466, %r3465, 6;
	cvt.rn.f32.s32 	%f1212, %r3466;
	add.f32 	%f1213, %f1211, %f1212;
	ld.shared.u32 	%r3467, [_ZZ15bit_wise_gemm_siiiPiPfS0_E14A_smem_ctl_seq+1948];
	mul.wide.s32 	%rd951, %r3467, 4;
	add.s64 	%rd952, %rd8, %rd951;
	ld.local.u32 	%r3468, [%rd952];
	shl.b32 	%r3469, %r3468, 7;
	cvt.rn.f32.s32 	%f1214, %r3469;
	add.f32 	%f1215, %f1213, %f1214;
	ld.shared.u32 	%r3470, [_ZZ15bit_wise_gemm_siiiPiPfS0_E14A_smem_ctl_seq+1952];
	mul.wide.s32 	%rd953, %r3470, 4;
	add.s64 	%rd954, %rd8, %rd953;
	ld.local.u32 	%r3471, [%rd954];
	shl.b32 	%r3472, %r3471, 8;
	cvt.rn.f32.s32 	%f1216, %r3472;
	add.f32 	%f1217, %f1215, %f1216;
	ld.shared.u32 	%r3473, [_ZZ15bit_wise_gemm_siiiPiPfS0_E14A_smem_ctl_seq+1956];
	mul.wide.s32 	%rd955, %r3473, 4;
	add.s64 	%rd956, %rd8, %rd955;
	ld.local.u32 	%r3474, [%rd956];
	shl.b32 	%r3475, %r3474, 9;
	cvt.rn.f32.s32 	%f1218, %r3475;
	add.f32 	%f1219, %f1217, %f1218;
	ld.shared.u32 	%r3476, [_ZZ15bit_wise_gemm_siiiPiPfS0_E14A_smem_ctl_seq+1960];
	mul.wide.s32 	%rd957, %r3476, 4;
	add.s64 	%rd958, %rd8, %rd957;
	ld.local.u32 	%r3477, [%rd958];
	shl.b32 	%r3478, %r3477, 10;
	cvt.rn.f32.s32 	%f1220, %r3478;
	add.f32 	%f1221, %f1219, %f1220;
	ld.shared.u32 	%r3479, [_ZZ15bit_wise_gemm_siiiPiPfS0_E14A_smem_ctl_seq+1964];
	mul.wide.s32 	%rd959, %r3479, 4;
	add.s64 	%rd960, %rd8, %rd959;
	ld.local.u32 	%r3480, [%rd960];
	shl.b32 	%r3481, %r3480, 11;
	cvt.rn.f32.s32 	%f1222, %r3481;
	add.f32 	%f1223, %f1221, %f1222;
	ld.shared.u32 	%r3482, [_ZZ15bit_wise_gemm_siiiPiPfS0_E14A_smem_ctl_seq+1968];
	mul.wide.s32 	%rd961, %r3482, 4;
	add.s64 	%rd962, %rd8, %rd961;
	ld.local.u32 	%r3483, [%rd962];
	shl.b32 	%r3484, %r3483, 12;
	cvt.rn.f32.s32 	%f1224, %r3484;
	add.f32 	%f1225, %f1223, %f1224;
	ld.shared.u32 	%r3485, [_ZZ15bit_wise_gemm_siiiPiPfS0_E14A_smem_ctl_seq+1972];
	mul.wide.s32 	%rd963, %r3485, 4;
	add.s64 	%rd964, %rd8, %rd963;
	ld.local.u32 	%r3486, [%rd964];
	shl.b32 	%r3487, %r3486, 13;
	cvt.rn.f32.s32 	%f1226, %r3487;
	add.f32 	%f1227, %f1225, %f1226;
	ld.shared.u32 	%r3488, [_ZZ15bit_wise_gemm_siiiPiPfS0_E14A_smem_ctl_seq+1976];
	mul.wide.s32 	%rd965, %r3488, 4;
	add.s64 	%rd966, %rd8, %rd965;
	ld.local.u32 	%r3489, [%rd966];
	shl.b32 	%r3490, %r3489, 14;
	cvt.rn.f32.s32 	%f1228, %r3490;
	add.f32 	%f1229, %f1227, %f1228;
	ld.shared.u32 	%r3491, [_ZZ15bit_wise_gemm_siiiPiPfS0_E14A_smem_ctl_seq+1980];
	mul.wide.s32 	%rd967, %r3491, 4;
	add.s64 	%rd968, %rd8, %rd967;
	ld.local.u32 	%r3492, [%rd968];
	shl.b32 	%r3493, %r3492, 15;
	cvt.rn.f32.s32 	%f1230, %r3493;
	add.f32 	%f1231, %f1229, %f1230;
	ld.shared.u32 	%r3494, [_ZZ15bit_wise_gemm_siiiPiPfS0_E14A_smem_ctl_seq+1984];
	mul.wide.s32 	%rd969, %r3494, 4;
	add.s64 	%rd970, %rd8, %rd969;
	ld.local.u32 	%r3495, [%rd970];
	shl.b32 	%r3496, %r3495, 16;
	cvt.rn.f32.s32 	%f1232, %r3496;
	add.f32 	%f1233, %f1231, %f1232;
	ld.shared.u32 	%r3497, [_ZZ15bit_wise_gemm_siiiPiPfS0_E14A_smem_ctl_seq+1988];
	mul.wide.s32 	%rd971, %r3497, 4;
	add.s64 	%rd972, %rd8, %rd971;
	ld.local.u32 	%r3498, [%rd972];
	shl.b32 	%r3499, %r3498, 17;
	cvt.rn.f32.s32 	%f1234, %r3499;
	add.f32 	%f1235, %f1233, %f1234;
	ld.shared.u32 	%r3500, [_ZZ15bit_wise_gemm_siiiPiPfS0_E14A_smem_ctl_seq+1992];
	mul.wide.s32 	%rd973, %r3500, 4;
	add.s64 	%rd974, %rd8, %rd973;
	ld.local.u32 	%r3501, [%rd974];
	shl.b32 	%r3502, %r3501, 18;
	cvt.rn.f32.s32 	%f1236, %r3502;
	add.f32 	%f1237, %f1235, %f1236;
	ld.shared.u32 	%r3503, [_ZZ15bit_wise_gemm_siiiPiPfS0_E14A_smem_ctl_seq+1996];
	mul.wide.s32 	%rd975, %r3503, 4;
	add.s64 	%rd976, %rd8, %rd975;
	ld.local.u32 	%r3504, [%rd976];
	shl.b32 	%r3505, %r3504, 19;
	cvt.rn.f32.s32 	%f1238, %r3505;
	add.f32 	%f1239, %f1237, %f1238;
	ld.shared.u32 	%r3506, [_ZZ15bit_wise_gemm_siiiPiPfS0_E14A_smem_ctl_seq+2000];
	mul.wide.s32 	%rd977, %r3506, 4;
	add.s64 	%rd978, %rd8, %rd977;
	ld.local.u32 	%r3507, [%rd978];
	shl.b32 	%r3508, %r3507, 20;
	cvt.rn.f32.s32 	%f1240, %r3508;
	add.f32 	%f1241, %f1239, %f1240;
	ld.shared.u32 	%r3509, [_ZZ15bit_wise_gemm_siiiPiPfS0_E14A_smem_ctl_seq+2004];
	mul.wide.s32 	%rd979, %r3509, 4;
	add.s64 	%rd980, %rd8, %rd979;
	ld.local.u32 	%r3510, [%rd980];
	shl.b32 	%r3511, %r3510, 21;
	cvt.rn.f32.s32 	%f1242, %r3511;
	add.f32 	%f1243, %f1241, %f1242;
	ld.shared.u32 	%r3512, [_ZZ15bit_wise_gemm_siiiPiPfS0_E14A_smem_ctl_seq+2008];
	mul.wide.s32 	%rd981, %r3512, 4;
	add.s64 	%rd982, %rd8, %rd981;
	ld.local.u32 	%r3513, [%rd982];
	shl.b32 	%r3514, %r3513, 22;
	cvt.rn.f32.s32 	%f1244, %r3514;
	add.f32 	%f1245, %f1243, %f1244;
	ld.shared.u32 	%r3515, [_ZZ15bit_wise_gemm_siiiPiPfS0_E14A_smem_ctl_seq+2012];
	mul.wide.s32 	%rd983, %r3515, 4;
	add.s64 	%rd984, %rd8, %rd983;
	ld.local.u32 	%r3516, [%rd984];
	shl.b32 	%r3517, %r3516, 23;
	cvt.rn.f32.s32 	%f1246, %r3517;
	add.f32 	%f1247, %f1245, %f1246;
	ld.shared.u32 	%r3518, [_ZZ15bit_wise_gemm_siiiPiPfS0_E14A_smem_ctl_seq+2016];
	mul.wide.s32 	%rd985, %r3518, 4;
	add.s64 	%rd986, %rd8, %rd985;
	ld.local.u32 	%r3519, [%rd986];
	shl.b32 	%r3520, %r3519, 24;
	cvt.rn.f32.s32 	%f1248, %r3520;
	add.f32 	%f1249, %f1247, %f1248;
	ld.shared.u32 	%r3521, [_ZZ15bit_wise_gemm_siiiPiPfS0_E14A_smem_ctl_seq+2020];
	mul.wide.s32 	%rd987, %r3521, 4;
	add.s64 	%rd988, %rd8, %rd987;
	ld.local.u32 	%r3522, [%rd988];
	shl.b32 	%r3523, %r3522, 25;
	cvt.rn.f32.s32 	%f1250, %r3523;
	add.f32 	%f1251, %f1249, %f1250;
	ld.shared.u32 	%r3524, [_ZZ15bit_wise_gemm_siiiPiPfS0_E14A_smem_ctl_seq+2024];
	mul.wide.s32 	%rd989, %r3524, 4;
	add.s64 	%rd990, %rd8, %rd989;
	ld.local.u32 	%r3525, [%rd990];
	shl.b32 	%r3526, %r3525, 26;
	cvt.rn.f32.s32 	%f1252, %r3526;
	add.f32 	%f1253, %f1251, %f1252;
	ld.shared.u32 	%r3527, [_ZZ15bit_wise_gemm_siiiPiPfS0_E14A_smem_ctl_seq+2028];
	mul.wide.s32 	%rd991, %r3527, 4;
	add.s64 	%rd992, %rd8, %rd991;
	ld.local.u32 	%r3528, [%rd992];
	shl.b32 	%r3529, %r3528, 27;
	cvt.rn.f32.s32 	%f1254, %r3529;
	add.f32 	%f1255, %f1253, %f1254;
	ld.shared.u32 	%r3530, [_ZZ15bit_wise_gemm_siiiPiPfS0_E14A_smem_ctl_seq+2032];
	mul.wide.s32 	%rd993, %r3530, 4;
	add.s64 	%rd994, %rd8, %rd993;
	ld.local.u32 	%r3531, [%rd994];
	shl.b32 	%r3532, %r3531, 28;
	cvt.rn.f32.s32 	%f1256, %r3532;
	add.f32 	%f1257, %f1255, %f1256;
	ld.shared.u32 	%r3533, [_ZZ15bit_wise_gemm_siiiPiPfS0_E14A_smem_ctl_seq+2036];
	mul.wide.s32 	%rd995, %r3533, 4;
	add.s64 	%rd996, %rd8, %rd995;
	ld.local.u32 	%r3534, [%rd996];
	shl.b32 	%r3535, %r3534, 29;
	cvt.rn.f32.s32 	%f1258, %r3535;
	add.f32 	%f1259, %f1257, %f1258;
	ld.shared.u32 	%r3536, [_ZZ15bit_wise_gemm_siiiPiPfS0_E14A_smem_ctl_seq+2040];
	mul.wide.s32 	%rd997, %r3536, 4;
	add.s64 	%rd998, %rd8, %rd997;
	ld.local.u32 	%r3537, [%rd998];
	shl.b32 	%r3538, %r3537, 30;
	cvt.rn.f32.s32 	%f1260, %r3538;
	add.f32 	%f1261, %f1259, %f1260;
	ld.shared.u32 	%r3539, [_ZZ15bit_wise_gemm_siiiPiPfS0_E14A_smem_ctl_seq+2044];
	mul.wide.s32 	%rd999, %r3539, 4;
	add.s64 	%rd1000, %rd8, %rd999;
	ld.local.u32 	%r3540, [%rd1000];
	shl.b32 	%r3541, %r3540, 31;
	cvt.rn.f32.s32 	%f1262, %r3541;
	add.f32 	%f1263, %f1261, %f1262;
	ld.shared.u32 	%r3542, [_ZZ15bit_wise_gemm_siiiPiPfS0_E14A_smem_ctl_seq+2052];
	mul.wide.s32 	%rd1001, %r3542, 4;
	add.s64 	%rd1002, %rd8, %rd1001;
	ld.local.u32 	%r3543, [%rd1002];
	shl.b32 	%r3544, %r3543, 1;
	cvt.rn.f32.s32 	%f1264, %r3544;
	add.f32 	%f1265, %f1264, 0f7FC00000;
	ld.shared.u32 	%r3545, [_ZZ15bit_wise_gemm_siiiPiPfS0_E14A_smem_ctl_seq+2056];
	mul.wide.s32 	%rd1003, %r3545, 4;
	add.s64 	%rd1004, %rd8, %rd1003;
	ld.local.u32 	%r3546, [%rd1004];
	shl.b32 	%r3547, %r3546, 2;
	cvt.rn.f32.s32 	%f1266, %r3547;
	add.f32 	%f1267, %f1265, %f1266;
	ld.shared.u32 	%r3548, [_ZZ15bit_wise_gemm_siiiPiPfS0_E14A_smem_ctl_seq+2060];
	mul.wide.s32 	%rd1005, %r3548, 4;
	add.s64 	%rd1006, %rd8, %rd1005;
	ld.local.u32 	%r3549, [%rd1006];
	shl.b32 	%r3550, %r3549, 3;
	cvt.rn.f32.s32 	%f1268, %r3550;
	add.f32 	%f1269, %f1267, %f1268;
	ld.shared.u32 	%r3551, [_ZZ15bit_wise_gemm_siiiPiPfS0_E14A_smem_ctl_seq+2064];
	mul.wide.s32 	%rd1007, %r3551, 4;
	add.s64 	%rd1008, %rd8, %rd1007;
	ld.local.u32 	%r3552, [%rd1008];
	shl.b32 	%r3553, %r3552, 4;
	cvt.rn.f32.s32 	%f1270, %r3553;
	add.f32 	%f1271, %f1269, %f1270;
	ld.shared.u32 	%r3554, [_ZZ15bit_wise_gemm_siiiPiPfS0_E14A_smem_ctl_seq+2068];
	mul.wide.s32 	%rd1009, %r3554, 4;
	add.s64 	%rd1010, %rd8, %rd1009;
	ld.local.u32 	%r3555, [%rd1010];
	shl.b32 	%r3556, %r3555, 5;
	cvt.rn.f32.s32 	%f1272, %r3556;
	add.f32 	%f1273, %f1271, %f1272;
	ld.shared.u32 	%r3557, [_ZZ15bit_wise_gemm_siiiPiPfS0_E14A_smem_ctl_seq+2072];
	mul.wide.s32 	%rd1011, %r3557, 4;
	add.s64 	%rd1012, %rd8, %rd1011;
	ld.local.u32 	%r3558, [%rd1012];
	shl.b32 	%r3559, %r3558, 6;
	cvt.rn.f32.s32 	%f1274, %r3559;
	add.f32 	%f1275, %f1273, %f1274;
	ld.shared.u32 	%r3560, [_ZZ15bit_wise_gemm_siiiPiPfS0_E14A_smem_ctl_seq+2076];
	mul.wide.s32 	%rd1013, %r3560, 4;
	add.s64 	%rd1014, %rd8, %rd1013;
	ld.local.u32 	%r3561, [%rd1014];
	shl.b32 	%r3562, %r3561, 7;
	cvt.rn.f32.s32 	%f1276, %r3562;
	add.f32 	%f1277, %f1275, %f1276;
	ld.shared.u32 	%r3563, [_ZZ15bit_wise_gemm_siiiPiPfS0_E14A_smem_ctl_seq+2080];
	mul.wide.s32 	%rd1015, %r3563, 4;
	add.s64 	%rd1016, %rd8, %rd1015;
	ld.local.u32 	%r3564, [%rd1016];
	shl.b32 	%r3565, %r3564, 8;
	cvt.rn.f32.s32 	%f1278, %r3565;
	add.f32 	%f1279, %f1277, %f1278;
	ld.shared.u32 	%r3566, [_ZZ15bit_wise_gemm_siiiPiPfS0_E14A_smem_ctl_seq+2084];
	mul.wide.s32 	%rd1017, %r3566, 4;
	add.s64 	%rd1018, %rd8, %rd1017;
	ld.local.u32 	%r3567, [%rd1018];
	shl.b32 	%r3568, %r3567, 9;
	cvt.rn.f32.s32 	%f1280, %r3568;
	add.f32 	%f1281, %f1279, %f1280;
	ld.shared.u32 	%r3569, [_ZZ15bit_wise_gemm_siiiPiPfS0_E14A_smem_ctl_seq+2088];
	mul.wide.s32 	%rd1019, %r3569, 4;
	add.s64 	%rd1020, %rd8, %rd1019;
	ld.local.u32 	%r3570, [%rd1020];
	shl.b32 	%r3571, %r3570, 10;
	cvt.rn.f32.s32 	%f1282, %r3571;
	add.f32 	%f1283, %f1281, %f1282;
	ld.shared.u32 	%r3572, [_ZZ15bit_wise_gemm_siiiPiPfS0_E14A_smem_ctl_seq+2092];
	mul.wide.s32 	%rd1021, %r3572, 4;
	add.s64 	%rd1022, %rd8, %rd1021;
	ld.local.u32 	%r3573, [%rd1022];
	shl.b32 	%r3574, %r3573, 11;
	cvt.rn.f32.s32 	%f1284, %r3574;
	add.f32 	%f1285, %f1283, %f1284;
	ld.shared.u32 	%r3575, [_ZZ15bit_wise_gemm_siiiPiPfS0_E14A_smem_ctl_seq+2096];
	mul.wide.s32 	%rd1023, %r3575, 4;
	add.s64 	%rd1024, %rd8, %rd1023;
	ld.local.u32 	%r3576, [%rd1024];
	shl.b32 	%r3577, %r3576, 12;
	cvt.rn.f32.s32 	%f1286, %r3577;
	add.f32 	%f1287, %f1285, %f1286;
	ld.shared.u32 	%r3578, [_ZZ15bit_wise_gemm_siiiPiPfS0_E14A_smem_ctl_seq+2100];
	mul.wide.s32 	%rd1025, %r3578, 4;
	add.s64 	%rd1026, %rd8, %rd1025;
	ld.local.u32 	%r3579, [%rd1026];
	shl.b32 	%r3580, %r3579, 13;
	cvt.rn.f32.s32 	%f1288, %r3580;
	add.f32 	%f1289, %f1287, %f1288;
	ld.shared.u32 	%r3581, [_ZZ15bit_wise_gemm_siiiPiPfS0_E14A_smem_ctl_seq+2104];
	mul.wide.s32 	%rd1027, %r3581, 4;
	add.s64 	%rd1028, %rd8, %rd1027;
	ld.local.u32 	%r3582, [%rd1028];
	shl.b32 	%r3583, %r3582, 14;
	cvt.rn.f32.s32 	%f1290, %r3583;
	add.f32 	%f1291, %f1289, %f1290;
	ld.shared.u32 	%r3584, [_ZZ15bit_wise_gemm_siiiPiPfS0_E14A_smem_ctl_seq+2108];
	mul.wide.s32 	%rd1029, %r3584, 4;
	add.s64 	%rd1030, %rd8, %rd1029;
	ld.local.u32 	%r3585, [%rd1030];
	shl.b32 	%r3586, %r3585, 15;
	cvt.rn.f32.s32 	%f1292, %r3586;
	add.f32 	%f1293, %f1291, %f1292;
	ld.shared.u32 	%r3587, [_ZZ15bit_wise_gemm_siiiPiPfS0_E14A_smem_ctl_seq+2112];
	mul.wide.s32 	%rd1031, %r3587, 4;
	add.s64 	%rd1032, %rd8, %rd1031;
	ld.local.u32 	%r3588, [%rd1032];
	shl.b32 	%r3589, %r3588, 16;
	cvt.rn.f32.s32 	%f1294, %r3589;
	add.f32 	%f1295, %f1293, %f1294;
	ld.shared.u32 	%r3590, [_ZZ15bit_wise_gemm_siiiPiPfS0_E14A_smem_ctl_seq+2116];
	mul.wide.s32 	%rd1033, %r3590, 4;
	add.s64 	%rd1034, %rd8, %rd1033;
	ld.local.u32 	%r3591, [%rd1034];
	shl.b32 	%r3592, %r3591, 17;
	cvt.rn.f32.s32 	%f1296, %r3592;
	add.f32 	%f1297, %f1295, %f1296;
	ld.shared.u32 	%r3593, [_ZZ15bit_wise_gemm_siiiPiPfS0_E14A_smem_ctl_seq+2120];
	mul.wide.s32 	%rd1035, %r3593, 4;
	add.s64 	%rd1036, %rd8, %rd1035;
	ld.local.u32 	%r3594, [%rd1036];
	shl.b32 	%r3595, %r3594, 18;
	cvt.rn.f32.s32 	%f1298, %r3595;
	add.f32 	%f1299, %f1297, %f1298;
	ld.shared.u32 	%r3596, [_ZZ15bit_wise_gemm_siiiPiPfS0_E14A_smem_ctl_seq+2124];
	mul.wide.s32 	%rd1037, %r3596, 4;
	add.s64 	%rd1038, %rd8, %rd1037;
	ld.local.u32 	%r3597, [%rd1038];
	shl.b32 	%r3598, %r3597, 19;
	cvt.rn.f32.s32 	%f1300, %r3598;
	add.f32 	%f1301, %f1299, %f1300;
	ld.shared.u32 	%r3599, [_ZZ15bit_wise_gemm_siiiPiPfS0_E14A_smem_ctl_seq+2128];
	mul.wide.s32 	%rd1039, %r3599, 4;
	add.s64 	%rd1040, %rd8, %rd1039;
	ld.local.u32 	%r3600, [%rd1040];
	shl.b32 	%r3601, %r3600, 20;
	cvt.rn.f32.s32 	%f1302, %r3601;
	add.f32 	%f1303, %f1301, %f1302;
	ld.shared.u32 	%r3602, [_ZZ15bit_wise_gemm_siiiPiPfS0_E14A_smem_ctl_seq+2132];
	mul.wide.s32 	%rd1041, %r3602, 4;
	add.s64 	%rd1042, %rd8, %rd1041;
	ld.local.u32 	%r3603, [%rd1042];
	shl.b32 	%r3604, %r3603, 21;
	cvt.rn.f32.s32 	%f1304, %r3604;
	add.f32 	%f1305, %f1303, %f1304;
	ld.shared.u32 	%r3605, [_ZZ15bit_wise_gemm_siiiPiPfS0_E14A_smem_ctl_seq+2136];
	mul.wide.s32 	%rd1043, %r3605, 4;
	add.s64 	%rd1044, %rd8, %rd1043;
	ld.local.u32 	%r3606, [%rd1044];
	shl.b32 	%r3607, %r3606, 22;
	cvt.rn.f32.s32 	%f1306, %r3607;
	add.f32 	%f1307, %f1305, %f1306;
	ld.shared.u32 	%r3608, [_ZZ15bit_wise_gemm_siiiPiPfS0_E14A_smem_ctl_seq+2140];
	mul.wide.s32 	%rd1045, %r3608, 4;
	add.s64 	%rd1046, %rd8, %rd1045;
	ld.local.u32 	%r3609, [%rd1046];
	shl.b32 	%r3610, %r3609, 23;
	cvt.rn.f32.s32 	%f1308, %r3610;
	add.f32 	%f1309, %f1307, %f1308;
	ld.shared.u32 	%r3611, [_ZZ15bit_wise_gemm_siiiPiPfS0_E14A_smem_ctl_seq+2144];
	mul.wide.s32 	%rd1047, %r3611, 4;
	add.s64 	%rd1048, %rd8, %rd1047;
	ld.local.u32 	%r3612, [%rd1048];
	shl.b32 	%r3613, %r3612, 24;
	cvt.rn.f32.s32 	%f1310, %r3613;
	add.f32 	%f1311, %f1309, %f1310;
	ld.shared.u32 	%r3614, [_ZZ15bit_wise_gemm_siiiPiPfS0_E14A_smem_ctl_seq+2148];
	mul.wide.s32 	%rd1049, %r3614, 4;
	add.s64 	%rd1050, %rd8, %rd1049;
	ld.local.u32 	%r3615, [%rd1050];
	shl.b32 	%r3616, %r3615, 25;
	cvt.rn.f32.s32 	%f1312, %r3616;
	add.f32 	%f1313, %f1311, %f1312;
	ld.shared.u32 	%r3617, [_ZZ15bit_wise_gemm_siiiPiPfS0_E14A_smem_ctl_seq+2152];
	mul.wide.s32 	%rd1051, %r3617, 4;
	add.s64 	%rd1052, %rd8, %rd1051;
	ld.local.u32 	%r3618, [%rd1052];
	shl.b32 	%r3619, %r3618, 26;
	cvt.rn.f32.s32 	%f1314, %r3619;
	add.f32 	%f1315, %f1313, %f1314;
	ld.shared.u32 	%r3620, [_ZZ15bit_wise_gemm_siiiPiPfS0_E14A_smem_ctl_seq+2156];
	mul.wide.s32 	%rd1053, %r3620, 4;
	add.s64 	%rd1054, %rd8, %rd1053;
	ld.local.u32 	%r3621, [%rd1054];
	shl.b32 	%r3622, %r3621, 27;
	cvt.rn.f32.s32 	%f1316, %r3622;
	add.f32 	%f1317, %f1315, %f1316;
	ld.shared.u32 	%r3623, [_ZZ15bit_wise_gemm_siiiPiPfS0_E14A_smem_ctl_seq+2160];
	mul.wide.s32 	%rd1055, %r3623, 4;
	add.s64 	%rd1056, %rd8, %rd1055;
	ld.local.u32 	%r3624, [%rd1056];
	shl.b32 	%r3625, %r3624, 28;
	cvt.rn.f32.s32 	%f1318, %r3625;
	add.f32 	%f1319, %f1317, %f1318;
	ld.shared.u32 	%r3626, [_ZZ15bit_wise_gemm_siiiPiPfS0_E14A_smem_ctl_seq+2164];
	mul.wide.s32 	%rd1057, %r3626, 4;
	add.s64 	%rd1058, %rd8, %rd1057;
	ld.local.u32 	%r3627, [%rd1058];
	shl.b32 	%r3628, %r3627, 29;
	cvt.rn.f32.s32 	%f1320, %r3628;
	add.f32 	%f1321, %f1319, %f1320;
	ld.shared.u32 	%r3629, [_ZZ15bit_wise_gemm_siiiPiPfS0_E14A_smem_ctl_seq+2168];
	mul.wide.s32 	%rd1059, %r3629, 4;
	add.s64 	%rd1060, %rd8, %rd1059;
	ld.local.u32 	%r3630, [%rd1060];
	shl.b32 	%r3631, %r3630, 30;
	cvt.rn.f32.s32 	%f1322, %r3631;
	add.f32 	%f1323, %f1321, %f1322;
	ld.shared.u32 	%r3632, [_ZZ15bit_wise_gemm_siiiPiPfS0_E14A_smem_ctl_seq+2172];
	mul.wide.s32 	%rd1061, %r3632, 4;
	add.s64 	%rd1062, %rd8, %rd1061;
	ld.local.u32 	%r3633, [%rd1062];
	shl.b32 	%r3634, %r3633, 31;
	cvt.rn.f32.s32 	%f1324, %r3634;
	add.f32 	%f1325, %f1323, %f1324;
	ld.shared.u32 	%r3635, [_ZZ15bit_wise_gemm_siiiPiPfS0_E14A_smem_ctl_seq+2180];
	mul.wide.s32 	%rd1063, %r3635, 4;
	add.s64 	%rd1064, %rd8, %rd1063;
	ld.local.u32 	%r3636, [%rd1064];
	shl.b32 	%r3637, %r3636, 1;
	cvt.rn.f32.s32 	%f1326, %r3637;
	add.f32 	%f1327, %f1326, 0f7FC00000;
	ld.shared.u32 	%r3638, [_ZZ15bit_wise_gemm_siiiPiPfS0_E14A_smem_ctl_seq+2184];
	mul.wide.s32 	%rd1065, %r3638, 4;
	add.s64 	%rd1066, %rd8, %rd1065;
	ld.local.u32 	%r3639, [%rd1066];
	shl.b32 	%r3640, %r3639, 2;
	cvt.rn.f32.s32 	%f1328, %r3640;
	add.f32 	%f1329, %f1327, %f1328;
	ld.shared.u32 	%r3641, [_ZZ15bit_wise_gemm_siiiPiPfS0_E14A_smem_ctl_seq+2188];
	mul.wide.s32 	%rd1067, %r3641, 4;
	add.s64 	%rd1068, %rd8, %rd1067;
	ld.local.u32 	%r3642, [%rd1068];
	shl.b32 	%r3643, %r3642, 3;
	cvt.rn.f32.s32 	%f1330, %r3643;
	add.f32 	%f1331, %f1329, %f1330;
	ld.shared.u32 	%r3644, [_ZZ15bit_wise_gemm_siiiPiPfS0_E14A_smem_ctl_seq+2192];
	mul.wide.s32 	%rd1069, %r3644, 4;
	add.s64 	%rd1070, %rd8, %rd1069;
	ld.local.u32 	%r3645, [%rd1070];
	shl.b32 	%r3646, %r3645, 4;
	cvt.rn.f32.s32 	%f1332, %r3646;
	add.f32 	%f1333, %f1331, %f1332;
	ld.shared.u32 	%r3647, [_ZZ15bit_wise_gemm_siiiPiPfS0_E14A_smem_ctl_seq+2196];
	mul.wide.s32 	%rd1071, %r3647, 4;
	add.s64 	%rd1072, %rd8, %rd1071;
	ld.local.u32 	%r3648, [%rd1072];
	shl.b32 	%r3649, %r3648, 5;
	cvt.rn.f32.s32 	%f1334, %r3649;
	add.f32 	%f1335, %f1333, %f1334;
	ld.shared.u32 	%r3650, [_ZZ15bit_wise_gemm_siiiPiPfS0_E14A_smem_ctl_seq+2200];
	mul.wide.s32 	%rd1073, %r3650, 4;
	add.s64 	%rd1074, %rd8, %rd1073;
	ld.local.u32 	%r3651, [%rd1074];
	shl.b32 	%r3652, %r3651, 6;
	cvt.rn.f32.s32 	%f1336, %r3652;
	add.f32 	%f1337, %f1335, %f1336;
	ld.shared.u32 	%r3653, [_ZZ15bit_wise_gemm_siiiPiPfS0_E14A_smem_ctl_seq+2204];
	mul.wide.s32 	%rd1075, %r3653, 4;
	add.s64 	%rd1076, %rd8, %rd1075;
	ld.local.u32 	%r3654, [%rd1076];
	shl.b32 	%r3655, %r3654, 7;
	cvt.rn.f32.s32 	%f1338, %r3655;
	add.f32 	%f1339, %f1337, %f1338;
	ld.shared.u32 	%r3656, [_ZZ15bit_wise_gemm_siiiPiPfS0_E14A_smem_ctl_seq+2208];
	mul.wide.s32 	%rd1077, %r3656, 4;
	add.s64 	%rd1078, %rd8, %rd1077;
	ld.local.u32 	%r3657, [%rd1078];
	shl.b32 	%r3658, %r3657, 8;
	cvt.rn.f32.s32 	%f1340, %r3658;
	add.f32 	%f1341, %f1339, %f1340;
	ld.shared.u32 	%r3659, [_ZZ15bit_wise_gemm_siiiPiPfS0_E14A_smem_ctl_seq+2212];
	mul.wide.s32 	%rd1079, %r3659, 4;
	add.s64 	%rd1080, %rd8, %rd1079;
	ld.local.u32 	%r3660, [%rd1080];
	shl.b32 	%r3661, %r3660, 9;
	cvt.rn.f32.s32 	%f1342, %r3661;
	add.f32 	%f1343, %f1341, %f1342;
	ld.shared.u32 	%r3662, [_ZZ15bit_wise_gemm_siiiPiPfS0_E14A_smem_ctl_seq+2216];
	mul.wide.s32 	%rd1081, %r3662, 4;
	add.s64 	%rd1082, %rd8, %rd1081;
	ld.local.u32 	%r3663, [%rd1082];
	shl.b32 	%r3664, %r3663, 10;
	cvt.rn.f32.s32 	%f1344, %r3664;
	add.f32 	%f1345, %f1343, %f1344;
	ld.shared.u32 	%r3665, [_ZZ15bit_wise_gemm_siiiPiPfS0_E14A_smem_ctl_seq+2220];
	mul.wide.s32 	%rd1083, %r3665, 4;
	add.s64 	%rd1084, %rd8, %rd1083;
	ld.local.u32 	%r3666, [%rd1084];
	shl.b32 	%r3667, %r3666, 11;
	cvt.rn.f32.s32 	%f1346, %r3667;
	add.f32 	%f1347, %f1345, %f1346;
	ld.shared.u32 	%r3668, [_ZZ15bit_wise_gemm_siiiPiPfS0_E14A_smem_ctl_seq+2224];
	mul.wide.s32 	%rd1085, %r3668, 4;
	add.s64 	%rd1086, %rd8, %rd1085;
	ld.local.u32 	%r3669, [%rd1086];
	shl.b32 	%r3670, %r3669, 12;
	cvt.rn.f32.s32 	%f1348, %r3670;
	add.f32 	%f1349, %f1347, %f1348;
	ld.shared.u32 	%r3671, [_ZZ15bit_wise_gemm_siiiPiPfS0_E14A_smem_ctl_seq+2228];
	mul.wide.s32 	%rd1087, %r3671, 4;
	add.s64 	%rd1088, %rd8, %rd1087;
	ld.local.u32 	%r3672, [%rd1088];
	shl.b32 	%r3673, %r3672, 13;
	cvt.rn.f32.s32 	%f1350, %r3673;
	add.f32 	%f1351, %f1349, %f1350;
	ld.shared.u32 	%r3674, [_ZZ15bit_wise_gemm_siiiPiPfS0_E14A_smem_ctl_seq+2232];
	mul.wide.s32 	%rd1089, %r3674, 4;
	add.s64 	%rd1090, %rd8, %rd1089;
	ld.local.u32 	%r3675, [%rd1090];
	shl.b32 	%r3676, %r3675, 14;
	cvt.rn.f32.s32 	%f1352, %r3676;
	add.f32 	%f1353, %f1351, %f1352;
	ld.shared.u32 	%r3677, [_ZZ15bit_wise_gemm_siiiPiPfS0_E14A_smem_ctl_seq+2236];
	mul.wide.s32 	%rd1091, %r3677, 4;
	add.s64 	%rd1092, %rd8, %rd1091;
	ld.local.u32 	%r3678, [%rd1092];
	shl.b32 	%r3679, %r3678, 15;
	cvt.rn.f32.s32 	%f1354, %r3679;
	add.f32 	%f1355, %f1353, %f1354;
	ld.shared.u32 	%r3680, [_ZZ15bit_wise_gemm_siiiPiPfS0_E14A_smem_ctl_seq+2240];
	mul.wide.s32 	%rd1093, %r3680, 4;
	add.s64 	%rd1094, %rd8, %rd1093;
	ld.local.u32 	%r3681, [%rd1094];
	shl.b32 	%r3682, %r3681, 16;
	cvt.rn.f32.s32 	%f1356, %r3682;
	add.f32 	%f1357, %f1355, %f1356;
	ld.shared.u32 	%r3683, [_ZZ15bit_wise_gemm_siiiPiPfS0_E14A_smem_ctl_seq+2244];
	mul.wide.s32 	%rd1095, %r3683, 4;
	add.s64 	%rd1096, %rd8, %rd1095;
	ld.local.u32 	%r3684, [%rd1096];
	shl.b32 	%r3685, %r3684, 17;
	cvt.rn.f32.s32 	%f1358, %r3685;
	add.f32 	%f1359, %f1357, %f1358;
	ld.shared.u32 	%r3686, [_ZZ15bit_wise_gemm_siiiPiPfS0_E14A_smem_ctl_seq+2248];
	mul.wide.s32 	%rd1097, %r3686, 4;
	add.s64 	%rd1098, %rd8, %rd1097;
	ld.local.u32 	%r3687, [%rd1098];
	shl.b32 	%r3688, %r3687, 18;
	cvt.rn.f32.s32 	%f1360, %r3688;
	add.f32 	%f1361, %f1359, %f1360;
	ld.shared.u32 	%r3689, [_ZZ15bit_wise_gemm_siiiPiPfS0_E14A_smem_ctl_seq+2252];
	mul.wide.s32 	%rd1099, %r3689, 4;
	add.s64 	%rd1100, %rd8, %rd1099;
	ld.local.u32 	%r3690, [%rd1100];
	shl.b32 	%r3691, %r3690, 19;
	cvt.rn.f32.s32 	%f1362, %r3691;
	add.f32 	%f1363, %f1361, %f1362;
	ld.shared.u32 	%r3692, [_ZZ15bit_wise_gemm_siiiPiPfS0_E14A_smem_ctl_seq+2256];
	mul.wide.s32 	%rd1101, %r3692, 4;
	add.s64 	%rd1102, %rd8, %rd1101;
	ld.local.u32 	%r3693, [%rd1102];
	shl.b32 	%r3694, %r3693, 20;
	cvt.rn.f32.s32 	%f1364, %r3694;
	add.f32 	%f1365, %f1363, %f1364;
	ld.shared.u32 	%r3695, [_ZZ15bit_wise_gemm_siiiPiPfS0_E14A_smem_ctl_seq+2260];
	mul.wide.s32 	%rd1103, %r3695, 4;
	add.s64 	%rd1104, %rd8, %rd1103;
	ld.local.u32 	%r3696, [%rd1104];
	shl.b32 	%r3697, %r3696, 21;
	cvt.rn.f32.s32 	%f1366, %r3697;
	add.f32 	%f1367, %f1365, %f1366;
	ld.shared.u32 	%r3698, [_ZZ15bit_wise_gemm_siiiPiPfS0_E14A_smem_ctl_seq+2264];
	mul.wide.s32 	%rd1105, %r3698, 4;
	add.s64 	%rd1106, %rd8, %rd1105;
	ld.local.u32 	%r3699, [%rd1106];
	shl.b32 	%r3700, %r3699, 22;
	cvt.rn.f32.s32 	%f1368, %r3700;
	add.f32 	%f1369, %f1367, %f1368;
	ld.shared.u32 	%r3701, [_ZZ15bit_wise_gemm_siiiPiPfS0_E14A_smem_ctl_seq+2268];
	mul.wide.s32 	%rd1107, %r3701, 4;
	add.s64 	%rd1108, %rd8, %rd1107;
	ld.local.u32 	%r3702, [%rd1108];
	shl.b32 	%r3703, %r3702, 23;
	cvt.rn.f32.s32 	%f1370, %r3703;
	add.f32 	%f1371, %f1369, %f1370;
	ld.shared.u32 	%r3704, [_ZZ15bit_wise_gemm_siiiPiPfS0_E14A_smem_ctl_seq+2272];
	mul.wide.s32 	%rd1109, %r3704, 4;
	add.s64 	%rd1110, %rd8, %rd1109;
	ld.local.u32 	%r3705, [%rd1110];
	shl.b32 	%r3706, %r3705, 24;
	cvt.rn.f32.s32 	%f1372, %r3706;
	add.f32 	%f1373, %f1371, %f1372;
	ld.shared.u32 	%r3707, [_ZZ15bit_wise_gemm_siiiPiPfS0_E14A_smem_ctl_seq+2276];
	mul.wide.s32 	%rd1111, %r3707, 4;
	add.s64 	%rd1112, %rd8, %rd1111;
	ld.local.u32 	%r3708, [%rd1112];
	shl.b32 	%r3709, %r3708, 25;
	cvt.rn.f32.s32 	%f1374, %r3709;
	add.f32 	%f1375, %f1373, %f1374;
	ld.shared.u32 	%r3710, [_ZZ15bit_wise_gemm_siiiPiPfS0_E14A_smem_ctl_seq+2280];
	mul.wide.s32 	%rd1113, %r3710, 4;
	add.s64 	%rd1114, %rd8, %rd1113;
	ld.local.u32 	%r3711, [%rd1114];
	shl.b32 	%r3712, %r3711, 26;
	cvt.rn.f32.s32 	%f1376, %r3712;
	add.f32 	%f1377, %f1375, %f1376;
	ld.shared.u32 	%r3713, [_ZZ15bit_wise_gemm_siiiPiPfS0_E14A_smem_ctl_seq+2284];
	mul.wide.s32 	%rd1115, %r3713, 4;
	add.s64 	%rd1116, %rd8, %rd1115;
	ld.local.u32 	%r3714, [%rd1116];
	shl.b32 	%r3715, %r3714, 27;
	cvt.rn.f32.s32 	%f1378, %r3715;
	add.f32 	%f1379, %f1377, %f1378;
	ld.shared.u32 	%r3716, [_ZZ15bit_wise_gemm_siiiPiPfS0_E14A_smem_ctl_seq+2288];
	mul.wide.s32 	%rd1117, %r3716, 4;
	add.s64 	%rd1118, %rd8, %rd1117;
	ld.local.u32 	%r3717, [%rd1118];
	shl.b32 	%r3718, %r3717, 28;
	cvt.rn.f32.s32 	%f1380, %r3718;
	add.f32 	%f1381, %f1379, %f1380;
	ld.shared.u32 	%r3719, [_ZZ15bit_wise_gemm_siiiPiPfS0_E14A_smem_ctl_seq+2292];
	mul.wide.s32 	%rd1119, %r3719, 4;
	add.s64 	%rd1120, %rd8, %rd1119;
	ld.local.u32 	%r3720, [%rd1120];
	shl.b32 	%r3721, %r3720, 29;
	cvt.rn.f32.s32 	%f1382, %r3721;
	add.f32 	%f1383, %f1381, %f1382;
	ld.shared.u32 	%r3722, [_ZZ15bit_wise_gemm_siiiPiPfS0_E14A_smem_ctl_seq+2296];
	mul.wide.s32 	%rd1121, %r3722, 4;
	add.s64 	%rd1122, %rd8, %rd1121;
	ld.local.u32 	%r3723, [%rd1122];
	shl.b32 	%r3724, %r3723, 30;
	cvt.rn.f32.s32 	%f1384, %r3724;
	add.f32 	%f1385, %f1383, %f1384;
	ld.shared.u32 	%r3725, [_ZZ15bit_wise_gemm_siiiPiPfS0_E14A_smem_ctl_seq+2300];
	mul.wide.s32 	%rd1123, %r3725, 4;
	add.s64 	%rd1124, %rd8, %rd1123;
	ld.local.u32 	%r3726, [%rd1124];
	shl.b32 	%r3727, %r3726, 31;
	cvt.rn.f32.s32 	%f1386, %r3727;
	add.f32 	%f1387, %f1385, %f1386;
	ld.shared.u32 	%r3728, [_ZZ15bit_wise_gemm_siiiPiPfS0_E14A_smem_ctl_seq+2308];
	mul.wide.s32 	%rd1125, %r3728, 4;
	add.s64 	%rd1126, %rd8, %rd1125;
	ld.local.u32 	%r3729, [%rd1126];
	shl.b32 	%r3730, %r3729, 1;
	cvt.rn.f32.s32 	%f1388, %r3730;
	add.f32 	%f1389, %f1388, 0f7FC00000;
	ld.shared.u32 	%r3731, [_ZZ15bit_wise_gemm_siiiPiPfS0_E14A_smem_ctl_seq+2312];
	mul.wide.s32 	%rd1127, %r3731, 4;
	add.s64 	%rd1128, %rd8, %rd1127;
	ld.local.u32 	%r3732, [%rd1128];
	shl.b32 	%r3733, %r3732, 2;
	cvt.rn.f32.s32 	%f1390, %r3733;
	add.f32 	%f1391, %f1389, %f1390;
	ld.shared.u32 	%r3734, [_ZZ15bit_wise_gemm_siiiPiPfS0_E14A_smem_ctl_seq+2316];
	mul.wide.s32 	%rd1129, %r3734, 4;
	add.s64 	%rd1130, %rd8, %rd1129;
	ld.local.u32 	%r3735, [%rd1130];
	shl.b32 	%r3736, %r3735, 3;
	cvt.rn.f32.s32 	%f1392, %r3736;
	add.f32 	%f1393, %f1391, %f1392;
	ld.shared.u32 	%r3737, [_ZZ15bit_wise_gemm_siiiPiPfS0_E14A_smem_ctl_seq+2320];
	mul.wide.s32 	%rd1131, %r3737, 4;
	add.s64 	%rd1132, %rd8, %rd1131;
	ld.local.u32 	%r3738, [%rd1132];
	shl.b32 	%r3739, %r3738, 4;
	cvt.rn.f32.s32 	%f1394, %r3739;
	add.f32 	%f1395, %f1393, %f1394;
	ld.shared.u32 	%r3740, [_ZZ15bit_wise_gemm_siiiPiPfS0_E14A_smem_ctl_seq+2324];
	mul.wide.s32 	%rd1133, %r3740, 4;
	add.s64 	%rd1134, %rd8, %rd1133;
	ld.local.u32 	%r3741, [%rd1134];
	shl.b32 	%r3742, %r3741, 5;
	cvt.rn.f32.s32 	%f1396, %r3742;
	add.f32 	%f1397, %f1395, %f1396;
	ld.shared.u32 	%r3743, [_ZZ15bit_wise_gemm_siiiPiPfS0_E14A_smem_ctl_seq+2328];
	mul.wide.s32 	%rd1135, %r3743, 4;
	add.s64 	%rd1136, %rd8, %rd1135;
	ld.local.u32 	%r3744, [%rd1136];
	shl.b32 	%r3745, %r3744, 6;
	cvt.rn.f32.s32 	%f1398, %r3745;
	add.f32 	%f1399, %f1397, %f1398;
	ld.shared.u32 	%r3746, [_ZZ15bit_wise_gemm_siiiPiPfS0_E14A_smem_ctl_seq+2332];
	mul.wide.s32 	%rd1137, %r3746, 4;
	add.s64 	%rd1138, %rd8, %rd1137;
	ld.local.u32 	%r3747, [%rd1138];
	shl.b32 	%r3748, %r3747, 7;
	cvt.rn.f32.s32 	%f1400, %r3748;
	add.f32 	%f1401, %f1399, %f1400;
	ld.shared.u32 	%r3749, [_ZZ15bit_wise_gemm_siiiPiPfS0_E14A_smem_ctl_seq+2336];
	mul.wide.s32 	%rd1139, %r3749, 4;
	add.s64 	%rd1140, %rd8, %rd1139;
	ld.local.u32 	%r3750, [%rd1140];
	shl.b32 	%r3751, %r3750, 8;
	cvt.rn.f32.s32 	%f1402, %r3751;
	add.f32 	%f1403, %f1401, %f1402;
	ld.shared.u32 	%r3752, [_ZZ15bit_wise_gemm_siiiPiPfS0_E14A_smem_ctl_seq+2340];
	mul.wide.s32 	%rd1141, %r3752, 4;
	add.s64 	%rd1142, %rd8, %rd1141;
	ld.local.u32 	%r3753, [%rd1142];
	shl.b32 	%r3754, %r3753, 9;
	cvt.rn.f32.s32 	%f1404, %r3754;
	add.f32 	%f1405, %f1403, %f1404;
	ld.shared.u32 	%r3755, [_ZZ15bit_wise_gemm_siiiPiPfS0_E14A_smem_ctl_seq+2344];
	mul.wide.s32 	%rd1143, %r3755, 4;
	add.s64 	%rd1144, %rd8, %rd1143;
	ld.local.u32 	%r3756, [%rd1144];
	shl.b32 	%r3757, %r3756, 10;
	cvt.rn.f32.s32 	%f1406, %r3757;
	add.f32 	%f1407, %f1405, %f1406;
	ld.shared.u32 	%r3758, [_ZZ15bit_wise_gemm_siiiPiPfS0_E14A_smem_ctl_seq+2348];
	mul.wide.s32 	%rd1145, %r3758, 4;
	add.s64 	%rd1146, %rd8, %rd1145;
	ld.local.u32 	%r3759, [%rd1146];
	shl.b32 	%r3760, %r3759, 11;
	cvt.rn.f32.s32 	%f1408, %r3760;
	add.f32 	%f1409, %f1407, %f1408;
	ld.shared.u32 	%r3761, [_ZZ15bit_wise_gemm_siiiPiPfS0_E14A_smem_ctl_seq+2352];
	mul.wide.s32 	%rd1147, %r3761, 4;
	add.s64 	%rd1148, %rd8, %rd1147;
	ld.local.u32 	%r3762, [%rd1148];
	shl.b32 	%r3763, %r3762, 12;
	cvt.rn.f32.s32 	%f1410, %r3763;
	add.f32 	%f1411, %f1409, %f1410;
	ld.shared.u32 	%r3764, [_ZZ15bit_wise_gemm_siiiPiPfS0_E14A_smem_ctl_seq+2356];
	mul.wide.s32 	%rd1149, %r3764, 4;
	add.s64 	%rd1150, %rd8, %rd1149;
	ld.local.u32 	%r3765, [%rd1150];
	shl.b32 	%r3766, %r3765, 13;
	cvt.rn.f32.s32 	%f1412, %r3766;
	add.f32 	%f1413, %f1411, %f1412;
	ld.shared.u32 	%r3767, [_ZZ15bit_wise_gemm_siiiPiPfS0_E14A_smem_ctl_seq+2360];
	mul.wide.s32 	%rd1151, %r3767, 4;
	add.s64 	%rd1152, %rd8, %rd1151;
	ld.local.u32 	%r3768, [%rd1152];
	shl.b32 	%r3769, %r3768, 14;
	cvt.rn.f32.s32 	%f1414, %r3769;
	add.f32 	%f1415, %f1413, %f1414;
	ld.shared.u32 	%r3770, [_ZZ15bit_wise_gemm_siiiPiPfS0_E14A_smem_ctl_seq+2364];
	mul.wide.s32 	%rd1153, %r3770, 4;
	add.s64 	%rd1154, %rd8, %rd1153;
	ld.local.u32 	%r3771, [%rd1154];
	shl.b32 	%r3772, %r3771, 15;
	cvt.rn.f32.s32 	%f1416, %r3772;
	add.f32 	%f1417, %f1415, %f1416;
	ld.shared.u32 	%r3773, [_ZZ15bit_wise_gemm_siiiPiPfS0_E14A_smem_ctl_seq+2368];
	mul.wide.s32 	%rd1155, %r3773, 4;
	add.s64 	%rd1156, %rd8, %rd1155;
	ld.local.u32 	%r3774, [%rd1156];
	shl.b32 	%r3775, %r3774, 16;
	cvt.rn.f32.s32 	%f1418, %r3775;
	add.f32 	%f1419, %f1417, %f1418;
	ld.shared.u32 	%r3776, [_ZZ15bit_wise_gemm_siiiPiPfS0_E14A_smem_ctl_seq+2372];
	mul.wide.s32 	%rd1157, %r3776, 4;
	add.s64 	%rd1158, %rd8, %rd1157;
	ld.local.u32 	%r3777, [%rd1158];
	shl.b32 	%r3778, %r3777, 17;
	cvt.rn.f32.s32 	%f1420, %r3778;
	add.f32 	%f1421, %f1419, %f1420;
	ld.shared.u32 	%r3779, [_ZZ15bit_wise_gemm_siiiPiPfS0_E14A_smem_ctl_seq+2376];
	mul.wide.s32 	%rd1159, %r3779, 4;
	add.s64 	%rd1160, %rd8, %rd1159;
	ld.local.u32 	%r3780, [%rd1160];
	shl.b32 	%r3781, %r3780, 18;
	cvt.rn.f32.s32 	%f1422, %r3781;
	add.f32 	%f1423, %f1421, %f1422;
	ld.shared.u32 	%r3782, [_ZZ15bit_wise_gemm_siiiPiPfS0_E14A_smem_ctl_seq+2380];
	mul.wide.s32 	%rd1161, %r3782, 4;
	add.s64 	%rd1162, %rd8, %rd1161;
	ld.local.u32 	%r3783, [%rd1162];
	shl.b32 	%r3784, %r3783, 19;
	cvt.rn.f32.s32 	%f1424, %r3784;
	add.f32 	%f1425, %f1423, %f1424;
	ld.shared.u32 	%r3785, [_ZZ15bit_wise_gemm_siiiPiPfS0_E14A_smem_ctl_seq+2384];
	mul.wide.s32 	%rd1163, %r3785, 4;
	add.s64 	%rd1164, %rd8, %rd1163;
	ld.local.u32 	%r3786, [%rd1164];
	shl.b32 	%r3787, %r3786, 20;
	cvt.rn.f32.s32 	%f1426, %r3787;
	add.f32 	%f1427, %f1425, %f1426;
	ld.shared.u32 	%r3788, [_ZZ15bit_wise_gemm_siiiPiPfS0_E14A_smem_ctl_seq+2388];
	mul.wide.s32 	%rd1165, %r3788, 4;
	add.s64 	%rd1166, %rd8, %rd1165;
	ld.local.u32 	%r3789, [%rd1166];
	shl.b32 	%r3790, %r3789, 21;
	cvt.rn.f32.s32 	%f1428, %r3790;
	add.f32 	%f1429, %f1427, %f1428;
	ld.shared.u32 	%r3791, [_ZZ15bit_wise_gemm_siiiPiPfS0_E14A_smem_ctl_seq+2392];
	mul.wide.s32 	%rd1167, %r3791, 4;
	add.s64 	%rd1168, %rd8, %rd1167;
	ld.local.u32 	%r3792, [%rd1168];
	shl.b32 	%r3793, %r3792, 22;
	cvt.rn.f32.s32 	%f1430, %r3793;
	add.f32 	%f1431, %f1429, %f1430;
	ld.shared.u32 	%r3794, [_ZZ15bit_wise_gemm_siiiPiPfS0_E14A_smem_ctl_seq+2396];
	mul.wide.s32 	%rd1169, %r3794, 4;
	add.s64 	%rd1170, %rd8, %rd1169;
	ld.local.u32 	%r3795, [%rd1170];
	shl.b32 	%r3796, %r3795, 23;
	cvt.rn.f32.s32 	%f1432, %r3796;
	add.f32 	%f1433, %f1431, %f1432;
	ld.shared.u32 	%r3797, [_ZZ15bit_wise_gemm_siiiPiPfS0_E14A_smem_ctl_seq+2400];
	mul.wide.s32 	%rd1171, %r3797, 4;
	add.s64 	%rd1172, %rd8, %rd1171;
	ld.local.u32 	%r3798, [%rd1172];
	shl.b32 	%r3799, %r3798, 24;
	cvt.rn.f32.s32 	%f1434, %r3799;
	add.f32 	%f1435, %f1433, %f1434;
	ld.shared.u32 	%r3800, [_ZZ15bit_wise_gemm_siiiPiPfS0_E14A_smem_ctl_seq+2404];
	mul.wide.s32 	%rd1173, %r3800, 4;
	add.s64 	%rd1174, %rd8, %rd1173;
	ld.local.u32 	%r3801, [%rd1174];
	shl.b32 	%r3802, %r3801, 25;
	cvt.rn.f32.s32 	%f1436, %r3802;
	add.f32 	%f1437, %f1435, %f1436;
	ld.shared.u32 	%r3803, [_ZZ15bit_wise_gemm_siiiPiPfS0_E14A_smem_ctl_seq+2408];
	mul.wide.s32 	%rd1175, %r3803, 4;
	add.s64 	%rd1176, %rd8, %rd1175;
	ld.local.u32 	%r3804, [%rd1176];
	shl.b32 	%r3805, %r3804, 26;
	cvt.rn.f32.s32 	%f1438, %r3805;
	add.f32 	%f1439, %f1437, %f1438;
	ld.shared.u32 	%r3806, [_ZZ15bit_wise_gemm_siiiPiPfS0_E14A_smem_ctl_seq+2412];
	mul.wide.s32 	%rd1177, %r3806, 4;
	add.s64 	%rd1178, %rd8, %rd1177;
	ld.local.u32 	%r3807, [%rd1178];
	shl.b32 	%r3808, %r3807, 27;
	cvt.rn.f32.s32 	%f1440, %r3808;
	add.f32 	%f1441, %f1439, %f1440;
	ld.shared.u32 	%r3809, [_ZZ15bit_wise_gemm_siiiPiPfS0_E14A_smem_ctl_seq+2416];
	mul.wide.s32 	%rd1179, %r3809, 4;
	add.s64 	%rd1180, %rd8, %rd1179;
	ld.local.u32 	%r3810, [%rd1180];
	shl.b32 	%r3811, %r3810, 28;
	cvt.rn.f32.s32 	%f1442, %r3811;
	add.f32 	%f1443, %f1441, %f1442;
	ld.shared.u32 	%r3812, [_ZZ15bit_wise_gemm_siiiPiPfS0_E14A_smem_ctl_seq+2420];
	mul.wide.s32 	%rd1181, %r3812, 4;
	add.s64 	%rd1182, %rd8, %rd1181;
	ld.local.u32 	%r3813, [%rd1182];
	shl.b32 	%r3814, %r3813, 29;
	cvt.rn.f32.s32 	%f1444, %r3814;
	add.f32 	%f1445, %f1443, %f1444;
	ld.shared.u32 	%r3815, [_ZZ15bit_wise_gemm_siiiPiPfS0_E14A_smem_ctl_seq+2424];
	mul.wide.s32 	%rd1183, %r3815, 4;
	add.s64 	%rd1184, %rd8, %rd1183;
	ld.local.u32 	%r3816, [%rd1184];
	shl.b32 	%r3817, %r3816, 30;
	cvt.rn.f32.s32 	%f1446, %r3817;
	add.f32 	%f1447, %f1445, %f1446;
	ld.shared.u32 	%r3818, [_ZZ15bit_wise_gemm_siiiPiPfS0_E14A_smem_ctl_seq+2428];
	mul.wide.s32 	%rd1185, %r3818, 4;
	add.s64 	%rd1186, %rd8, %rd1185;
	ld.local.u32 	%r3819, [%rd1186];
	shl.b32 	%r3820, %r3819, 31;
	cvt.rn.f32.s32 	%f1448, %r3820;
	add.f32 	%f1449, %f1447, %f1448;
	ld.shared.u32 	%r3821, [_ZZ15bit_wise_gemm_siiiPiPfS0_E14A_smem_ctl_seq+2436];
	mul.wide.s32 	%rd1187, %r3821, 4;
	add.s64 	%rd1188, %rd8, %rd1187;
	ld.local.u32 	%r3822, [%rd1188];
	shl.b32 	%r3823, %r3822, 1;
	cvt.rn.f32.s32 	%f1450, %r3823;
	add.f32 	%f1451, %f1450, 0f7FC00000;
	ld.shared.u32 	%r3824, [_ZZ15bit_wise_gemm_siiiPiPfS0_E14A_smem_ctl_seq+2440];
	mul.wide.s32 	%rd1189, %r3824, 4;
	add.s64 	%rd1190, %rd8, %rd1189;
	ld.local.u32 	%r3825, [%rd1190];
	shl.b32 	%r3826, %r3825, 2;
	cvt.rn.f32.s32 	%f1452, %r3826;
	add.f32 	%f1453, %f1451, %f1452;
	ld.shared.u32 	%r3827, [_ZZ15bit_wise_gemm_siiiPiPfS0_E14A_smem_ctl_seq+2444];
	mul.wide.s32 	%rd1191, %r3827, 4;
	add.s64 	%rd1192, %rd8, %rd1191;
	ld.local.u32 	%r3828, [%rd1192];
	shl.b32 	%r3829, %r3828, 3;
	cvt.rn.f32.s32 	%f1454, %r3829;
	add.f32 	%f1455, %f1453, %f1454;
	ld.shared.u32 	%r3830, [_ZZ15bit_wise_gemm_siiiPiPfS0_E14A_smem_ctl_seq+2448];
	mul.wide.s32 	%rd1193, %r3830, 4;
	add.s64 	%rd1194, %rd8, %rd1193;
	ld.local.u32 	%r3831, [%rd1194];
	shl.b32 	%r3832, %r3831, 4;
	cvt.rn.f32.s32 	%f1456, %r3832;
	add.f32 	%f1457, %f1455, %f1456;
	ld.shared.u32 	%r3833, [_ZZ15bit_wise_gemm_siiiPiPfS0_E14A_smem_ctl_seq+2452];
	mul.wide.s32 	%rd1195, %r3833, 4;
	add.s64 	%rd1196, %rd8, %rd1195;
	ld.local.u32 	%r3834, [%rd1196];
	shl.b32 	%r3835, %r3834, 5;
	cvt.rn.f32.s32 	%f1458, %r3835;
	add.f32 	%f1459, %f1457, %f1458;
	ld.shared.u32 	%r3836, [_ZZ15bit_wise_gemm_siiiPiPfS0_E14A_smem_ctl_seq+2456];
	mul.wide.s32 	%rd1197, %r3836, 4;
	add.s64 	%rd1198, %rd8, %rd1197;
	ld.local.u32 	%r3837, [%rd1198];
	shl.b32 	%r3838, %r3837, 6;
	cvt.rn.f32.s32 	%f1460, %r3838;
	add.f32 	%f1461, %f1459, %f1460;
	ld.shared.u32 	%r3839, [_ZZ15bit_wise_gemm_siiiPiPfS0_E14A_smem_ctl_seq+2460];
	mul.wide.s32 	%rd1199, %r3839, 4;
	add.s64 	%rd1200, %rd8, %rd1199;
	ld.local.u32 	%r3840, [%rd1200];
	shl.b32 	%r3841, %r3840, 7;
	cvt.rn.f32.s32 	%f1462, %r3841;
	add.f32 	%f1463, %f1461, %f1462;
	ld.shared.u32 	%r3842, [_ZZ15bit_wise_gemm_siiiPiPfS0_E14A_smem_ctl_seq+2464];
	mul.wide.s32 	%rd1201, %r3842, 4;
	add.s64 	%rd1202, %rd8, %rd1201;
	ld.local.u32 	%r3843, [%rd1202];
	shl.b32 	%r3844, %r3843, 8;
	cvt.rn.f32.s32 	%f1464, %r3844;
	add.f32 	%f1465, %f1463, %f1464;
	ld.shared.u32 	%r3845, [_ZZ15bit_wise_gemm_siiiPiPfS0_E14A_smem_ctl_seq+2468];
	mul.wide.s32 	%rd1203, %r3845, 4;
	add.s64 	%rd1204, %rd8, %rd1203;
	ld.local.u32 	%r3846, [%rd1204];
	shl.b32 	%r3847, %r3846, 9;
	cvt.rn.f32.s32 	%f1466, %r3847;
	add.f32 	%f1467, %f1465, %f1466;
	ld.shared.u32 	%r3848, [_ZZ15bit_wise_gemm_siiiPiPfS0_E14A_smem_ctl_seq+2472];
	mul.wide.s32 	%rd1205, %r3848, 4;
	add.s64 	%rd1206, %rd8, %rd1205;
	ld.local.u32 	%r3849, [%rd1206];
	shl.b32 	%r3850, %r3849, 10;
	cvt.rn.f32.s32 	%f1468, %r3850;
	add.f32 	%f1469, %f1467, %f1468;
	ld.shared.u32 	%r3851, [_ZZ15bit_wise_gemm_siiiPiPfS0_E14A_smem_ctl_seq+2476];
	mul.wide.s32 	%rd1207, %r3851, 4;
	add.s64 	%rd1208, %rd8, %rd1207;
	ld.local.u32 	%r3852, [%rd1208];
	shl.b32 	%r3853, %r3852, 11;
	cvt.rn.f32.s32 	%f1470, %r3853;
	add.f32 	%f1471, %f1469, %f1470;
	ld.shared.u32 	%r3854, [_ZZ15bit_wise_gemm_siiiPiPfS0_E14A_smem_ctl_seq+2480];
	mul.wide.s32 	%rd1209, %r3854, 4;
	add.s64 	%rd1210, %rd8, %rd1209;
	ld.local.u32 	%r3855, [%rd1210];
	shl.b32 	%r3856, %r3855, 12;
	cvt.rn.f32.s32 	%f1472, %r3856;
	add.f32 	%f1473, %f1471, %f1472;
	ld.shared.u32 	%r3857, [_ZZ15bit_wise_gemm_siiiPiPfS0_E14A_smem_ctl_seq+2484];
	mul.wide.s32 	%rd1211, %r3857, 4;
	add.s64 	%rd1212, %rd8, %rd1211;
	ld.local.u32 	%r3858, [%rd1212];
	shl.b32 	%r3859, %r3858, 13;
	cvt.rn.f32.s32 	%f1474, %r3859;
	add.f32 	%f1475, %f1473, %f1474;
	ld.shared.u32 	%r3860, [_ZZ15bit_wise_gemm_siiiPiPfS0_E14A_smem_ctl_seq+2488];
	mul.wide.s32 	%rd1213, %r3860, 4;
	add.s64 	%rd1214, %rd8, %rd1213;
	ld.local.u32 	%r3861, [%rd1214];
	shl.b32 	%r3862, %r3861, 14;
	cvt.rn.f32.s32 	%f1476, %r3862;
	add.f32 	%f1477, %f1475, %f1476;
	ld.shared.u32 	%r3863, [_ZZ15bit_wise_gemm_siiiPiPfS0_E14A_smem_ctl_seq+2492];
	mul.wide.s32 	%rd1215, %r3863, 4;
	add.s64 	%rd1216, %rd8, %rd1215;
	ld.local.u32 	%r3864, [%rd1216];
	shl.b32 	%r3865, %r3864, 15;
	cvt.rn.f32.s32 	%f1478, %r3865;
	add.f32 	%f1479, %f1477, %f1478;
	ld.shared.u32 	%r3866, [_ZZ15bit_wise_gemm_siiiPiPfS0_E14A_smem_ctl_seq+2496];
	mul.wide.s32 	%rd1217, %r3866, 4;
	add.s64 	%rd1218, %rd8, %rd1217;
	ld.local.u32 	%r3867, [%rd1218];
	shl.b32 	%r3868, %r3867, 16;
	cvt.rn.f32.s32 	%f1480, %r3868;
	add.f32 	%f1481, %f1479, %f1480;
	ld.shared.u32 	%r3869, [_ZZ15bit_wise_gemm_siiiPiPfS0_E14A_smem_ctl_seq+2500];
	mul.wide.s32 	%rd1219, %r3869, 4;
	add.s64 	%rd1220, %rd8, %rd1219;
	ld.local.u32 	%r3870, [%rd1220];
	shl.b32 	%r3871, %r3870, 17;
	cvt.rn.f32.s32 	%f1482, %r3871;
	add.f32 	%f1483, %f1481, %f1482;
	ld.shared.u32 	%r3872, [_ZZ15bit_wise_gemm_siiiPiPfS0_E14A_smem_ctl_seq+2504];
	mul.wide.s32 	%rd1221, %r3872, 4;
	add.s64 	%rd1222, %rd8, %rd1221;
	ld.local.u32 	%r3873, [%rd1222];
	shl.b32 	%r3874, %r3873, 18;
	cvt.rn.f32.s32 	%f1484, %r3874;
	add.f32 	%f1485, %f1483, %f1484;
	ld.shared.u32 	%r3875, [_ZZ15bit_wise_gemm_siiiPiPfS0_E14A_smem_ctl_seq+2508];
	mul.wide.s32 	%rd1223, %r3875, 4;
	add.s64 	%rd1224, %rd8, %rd1223;
	ld.local.u32 	%r3876, [%rd1224];
	shl.b32 	%r3877, %r3876, 19;
	cvt.rn.f32.s32 	%f1486, %r3877;
	add.f32 	%f1487, %f1485, %f1486;
	ld.shared.u32 	%r3878, [_ZZ15bit_wise_gemm_siiiPiPfS0_E14A_smem_ctl_seq+2512];
	mul.wide.s32 	%rd1225, %r3878, 4;
	add.s64 	%rd1226, %rd8, %rd1225;
	ld.local.u32 	%r3879, [%rd1226];
	shl.b32 	%r3880, %r3879, 20;
	cvt.rn.f32.s32 	%f1488, %r3880;
	add.f32 	%f1489, %f1487, %f1488;
	ld.shared.u32 	%r3881, [_ZZ15bit_wise_gemm_siiiPiPfS0_E14A_smem_ctl_seq+2516];
	mul.wide.s32 	%rd1227, %r3881, 4;
	add.s64 	%rd1228, %rd8, %rd1227;
	ld.local.u32 	%r3882, [%rd1228];
	shl.b32 	%r3883, %r3882, 21;
	cvt.rn.f32.s32 	%f1490, %r3883;
	add.f32 	%f1491, %f1489, %f1490;
	ld.shared.u32 	%r3884, [_ZZ15bit_wise_gemm_siiiPiPfS0_E14A_smem_ctl_seq+2520];
	mul.wide.s32 	%rd1229, %r3884, 4;
	add.s64 	%rd1230, %rd8, %rd1229;
	ld.local.u32 	%r3885, [%rd1230];
	shl.b32 	%r3886, %r3885, 22;
	cvt.rn.f32.s32 	%f1492, %r3886;
	add.f32 	%f1493, %f1491, %f1492;
	ld.shared.u32 	%r3887, [_ZZ15bit_wise_gemm_siiiPiPfS0_E14A_smem_ctl_seq+2524];
	mul.wide.s32 	%rd1231, %r3887, 4;
	add.s64 	%rd1232, %rd8, %rd1231;
	ld.local.u32 	%r3888, [%rd1232];
	shl.b32 	%r3889, %r3888, 23;
	cvt.rn.f32.s32 	%f1494, %r3889;
	add.f32 	%f1495, %f1493, %f1494;
	ld.shared.u32 	%r3890, [_ZZ15bit_wise_gemm_siiiPiPfS0_E14A_smem_ctl_seq+2528];
	mul.wide.s32 	%rd1233, %r3890, 4;
	add.s64 	%rd1234, %rd8, %rd1233;
	ld.local.u32 	%r3891, [%rd1234];
	shl.b32 	%r3892, %r3891, 24;
	cvt.rn.f32.s32 	%f1496, %r3892;
	add.f32 	%f1497, %f1495, %f1496;
	ld.shared.u32 	%r3893, [_ZZ15bit_wise_gemm_siiiPiPfS0_E14A_smem_ctl_seq+2532];
	mul.wide.s32 	%rd1235, %r3893, 4;
	add.s64 	%rd1236, %rd8, %rd1235;
	ld.local.u32 	%r3894, [%rd1236];
	shl.b32 	%r3895, %r3894, 25;
	cvt.rn.f32.s32 	%f1498, %r3895;
	add.f32 	%f1499, %f1497, %f1498;
	ld.shared.u32 	%r3896, [_ZZ15bit_wise_gemm_siiiPiPfS0_E14A_smem_ctl_seq+2536];
	mul.wide.s32 	%rd1237, %r3896, 4;
	add.s64 	%rd1238, %rd8, %rd1237;
	ld.local.u32 	%r3897, [%rd1238];
	shl.b32 	%r3898, %r3897, 26;
	cvt.rn.f32.s32 	%f1500, %r3898;
	add.f32 	%f1501, %f1499, %f1500;
	ld.shared.u32 	%r3899, [_ZZ15bit_wise_gemm_siiiPiPfS0_E14A_smem_ctl_seq+2540];
	mul.wide.s32 	%rd1239, %r3899, 4;
	add.s64 	%rd1240, %rd8, %rd1239;
	ld.local.u32 	%r3900, [%rd1240];
	shl.b32 	%r3901, %r3900, 27;
	cvt.rn.f32.s32 	%f1502, %r3901;
	add.f32 	%f1503, %f1501, %f1502;
	ld.shared.u32 	%r3902, [_ZZ15bit_wise_gemm_siiiPiPfS0_E14A_smem_ctl_seq+2544];
	mul.wide.s32 	%rd1241, %r3902, 4;
	add.s64 	%rd1242, %rd8, %rd1241;
	ld.local.u32 	%r3903, [%rd1242];
	shl.b32 	%r3904, %r3903, 28;
	cvt.rn.f32.s32 	%f1504, %r3904;
	add.f32 	%f1505, %f1503, %f1504;
	ld.shared.u32 	%r3905, [_ZZ15bit_wise_gemm_siiiPiPfS0_E14A_smem_ctl_seq+2548];
	mul.wide.s32 	%rd1243, %r3905, 4;
	add.s64 	%rd1244, %rd8, %rd1243;
	ld.local.u32 	%r3906, [%rd1244];
	shl.b32 	%r3907, %r3906, 29;
	cvt.rn.f32.s32 	%f1506, %r3907;
	add.f32 	%f1507, %f1505, %f1506;
	ld.shared.u32 	%r3908, [_ZZ15bit_wise_gemm_siiiPiPfS0_E14A_smem_ctl_seq+2552];
	mul.wide.s32 	%rd1245, %r3908, 4;
	add.s64 	%rd1246, %rd8, %rd1245;
	ld.local.u32 	%r3909, [%rd1246];
	shl.b32 	%r3910, %r3909, 30;
	cvt.rn.f32.s32 	%f1508, %r3910;
	add.f32 	%f1509, %f1507, %f1508;
	ld.shared.u32 	%r3911, [_ZZ15bit_wise_gemm_siiiPiPfS0_E14A_smem_ctl_seq+2556];
	mul.wide.s32 	%rd1247, %r3911, 4;
	add.s64 	%rd1248, %rd8, %rd1247;
	ld.local.u32 	%r3912, [%rd1248];
	shl.b32 	%r3913, %r3912, 31;
	cvt.rn.f32.s32 	%f1510, %r3913;
	add.f32 	%f1511, %f1509, %f1510;
	ld.shared.u32 	%r3914, [_ZZ15bit_wise_gemm_siiiPiPfS0_E14A_smem_ctl_seq+2564];
	mul.wide.s32 	%rd1249, %r3914, 4;
	add.s64 	%rd1250, %rd8, %rd1249;
	ld.local.u32 	%r3915, [%rd1250];
	shl.b32 	%r3916, %r3915, 1;
	cvt.rn.f32.s32 	%f1512, %r3916;
	add.f32 	%f1513, %f1512, 0f7FC00000;
	ld.shared.u32 	%r3917, [_ZZ15bit_wise_gemm_siiiPiPfS0_E14A_smem_ctl_seq+2568];
	mul.wide.s32 	%rd1251, %r3917, 4;
	add.s64 	%rd1252, %rd8, %rd1251;
	ld.local.u32 	%r3918, [%rd1252];
	shl.b32 	%r3919, %r3918, 2;
	cvt.rn.f32.s32 	%f1514, %r3919;
	add.f32 	%f1515, %f1513, %f1514;
	ld.shared.u32 	%r3920, [_ZZ15bit_wise_gemm_siiiPiPfS0_E14A_smem_ctl_seq+2572];
	mul.wide.s32 	%rd1253, %r3920, 4;
	add.s64 	%rd1254, %rd8, %rd1253;
	ld.local.u32 	%r3921, [%rd1254];
	shl.b32 	%r3922, %r3921, 3;
	cvt.rn.f32.s32 	%f1516, %r3922;
	add.f32 	%f1517, %f1515, %f1516;
	ld.shared.u32 	%r3923, [_ZZ15bit_wise_gemm_siiiPiPfS0_E14A_smem_ctl_seq+2576];
	mul.wide.s32 	%rd1255, %r3923, 4;
	add.s64 	%rd1256, %rd8, %rd1255;
	ld.local.u32 	%r3924, [%rd1256];
	shl.b32 	%r3925, %r3924, 4;
	cvt.rn.f32.s32 	%f1518, %r3925;
	add.f32 	%f1519, %f1517, %f1518;
	ld.shared.u32 	%r3926, [_ZZ15bit_wise_gemm_siiiPiPfS0_E14A_smem_ctl_seq+2580];
	mul.wide.s32 	%rd1257, %r3926, 4;
	add.s64 	%rd1258, %rd8, %rd1257;
	ld.local.u32 	%r3927, [%rd1258];
	shl.b32 	%r3928, %r3927, 5;
	cvt.rn.f32.s32 	%f1520, %r3928;
	add.f32 	%f1521, %f1519, %f1520;
	ld.shared.u32 	%r3929, [_ZZ15bit_wise_gemm_siiiPiPfS0_E14A_smem_ctl_seq+2584];
	mul.wide.s32 	%rd1259, %r3929, 4;
	add.s64 	%rd1260, %rd8, %rd1259;
	ld.local.u32 	%r3930, [%rd1260];
	shl.b32 	%r3931, %r3930, 6;
	cvt.rn.f32.s32 	%f1522, %r3931;
	add.f32 	%f1523, %f1521, %f1522;
	ld.shared.u32 	%r3932, [_ZZ15bit_wise_gemm_siiiPiPfS0_E14A_smem_ctl_seq+2588];
	mul.wide.s32 	%rd1261, %r3932, 4;
	add.s64 	%rd1262, %rd8, %rd1261;
	ld.local.u32 	%r3933, [%rd1262];
	shl.b32 	%r3934, %r3933, 7;
	cvt.rn.f32.s32 	%f1524, %r3934;
	add.f32 	%f1525, %f1523, %f1524;
	ld.shared.u32 	%r3935, [_ZZ15bit_wise_gemm_siiiPiPfS0_E14A_smem_ctl_seq+2592];
	mul.wide.s32 	%rd1263, %r3935, 4;
	add.s64 	%rd1264, %rd8, %rd1263;
	ld.local.u32 	%r3936, [%rd1264];
	shl.b32 	%r3937, %r3936, 8;
	cvt.rn.f32.s32 	%f1526, %r3937;
	add.f32 	%f1527, %f1525, %f1526;
	ld.shared.u32 	%r3938, [_ZZ15bit_wise_gemm_siiiPiPfS0_E14A_smem_ctl_seq+2596];
	mul.wide.s32 	%rd1265, %r3938, 4;
	add.s64 	%rd1266, %rd8, %rd1265;
	ld.local.u32 	%r3939, [%rd1266];
	shl.b32 	%r3940, %r3939, 9;
	cvt.rn.f32.s32 	%f1528, %r3940;
	add.f32 	%f1529, %f1527, %f1528;
	ld.shared.u32 	%r3941, [_ZZ15bit_wise_gemm_siiiPiPfS0_E14A_smem_ctl_seq+2600];
	mul.wide.s32 	%rd1267, %r3941, 4;
	add.s64 	%rd1268, %rd8, %rd1267;
	ld.local.u32 	%r3942, [%rd1268];
	shl.b32 	%r3943, %r3942, 10;
	cvt.rn.f32.s32 	%f1530, %r3943;
	add.f32 	%f1531, %f1529, %f1530;
	ld.shared.u32 	%r3944, [_ZZ15bit_wise_gemm_siiiPiPfS0_E14A_smem_ctl_seq+2604];
	mul.wide.s32 	%rd1269, %r3944, 4;
	add.s64 	%rd1270, %rd8, %rd1269;
	ld.local.u32 	%r3945, [%rd1270];
	shl.b32 	%r3946, %r3945, 11;
	cvt.rn.f32.s32 	%f1532, %r3946;
	add.f32 	%f1533, %f1531, %f1532;
	ld.shared.u32 	%r3947, [_ZZ15bit_wise_gemm_siiiPiPfS0_E14A_smem_ctl_seq+2608];
	mul.wide.s32 	%rd1271, %r3947, 4;
	add.s64 	%rd1272, %rd8, %rd1271;
	ld.local.u32 	%r3948, [%rd1272];
	shl.b32 	%r3949, %r3948, 12;
	cvt.rn.f32.s32 	%f1534, %r3949;
	add.f32 	%f1535, %f1533, %f1534;
	ld.shared.u32 	%r3950, [_ZZ15bit_wise_gemm_siiiPiPfS0_E14A_smem_ctl_seq+2612];
	mul.wide.s32 	%rd1273, %r3950, 4;
	add.s64 	%rd1274, %rd8, %rd1273;
	ld.local.u32 	%r3951, [%rd1274];
	shl.b32 	%r3952, %r3951, 13;
	cvt.rn.f32.s32 	%f1536, %r3952;
	add.f32 	%f1537, %f1535, %f1536;
	ld.shared.u32 	%r3953, [_ZZ15bit_wise_gemm_siiiPiPfS0_E14A_smem_ctl_seq+2616];
	mul.wide.s32 	%rd1275, %r3953, 4;
	add.s64 	%rd1276, %rd8, %rd1275;
	ld.local.u32 	%r3954, [%rd1276];
	shl.b32 	%r3955, %r3954, 14;
	cvt.rn.f32.s32 	%f1538, %r3955;
	add.f32 	%f1539, %f1537, %f1538;
	ld.shared.u32 	%r3956, [_ZZ15bit_wise_gemm_siiiPiPfS0_E14A_smem_ctl_seq+2620];
	mul.wide.s32 	%rd1277, %r3956, 4;
	add.s64 	%rd1278, %rd8, %rd1277;
	ld.local.u32 	%r3957, [%rd1278];
	shl.b32 	%r3958, %r3957, 15;
	cvt.rn.f32.s32 	%f1540, %r3958;
	add.f32 	%f1541, %f1539, %f1540;
	ld.shared.u32 	%r3959, [_ZZ15bit_wise_gemm_siiiPiPfS0_E14A_smem_ctl_seq+2624];
	mul.wide.s32 	%rd1279, %r3959, 4;
	add.s64 	%rd1280, %rd8, %rd1279;
	ld.local.u32 	%r3960, [%rd1280];
	shl.b32 	%r3961, %r3960, 16;
	cvt.rn.f32.s32 	%f1542, %r3961;
	add.f32 	%f1543, %f1541, %f1542;
	ld.shared.u32 	%r3962, [_ZZ15bit_wise_gemm_siiiPiPfS0_E14A_smem_ctl_seq+2628];
	mul.wide.s32 	%rd1281, %r3962, 4;
	add.s64 	%rd1282, %rd8, %rd1281;
	ld.local.u32 	%r3963, [%rd1282];
	shl.b32 	%r3964, %r3963, 17;
	cvt.rn.f32.s32 	%f1544, %r3964;
	add.f32 	%f1545, %f1543, %f1544;
	ld.shared.u32 	%r3965, [_ZZ15bit_wise_gemm_siiiPiPfS0_E14A_smem_ctl_seq+2632];
	mul.wide.s32 	%rd1283, %r3965, 4;
	add.s64 	%rd1284, %rd8, %rd1283;
	ld.local.u32 	%r3966, [%rd1284];
	shl.b32 	%r3967, %r3966, 18;
	cvt.rn.f32.s32 	%f1546, %r3967;
	add.f32 	%f1547, %f1545, %f1546;
	ld.shared.u32 	%r3968, [_ZZ15bit_wise_gemm_siiiPiPfS0_E14A_smem_ctl_seq+2636];
	mul.wide.s32 	%rd1285, %r3968, 4;
	add.s64 	%rd1286, %rd8, %rd1285;
	ld.local.u32 	%r3969, [%rd1286];
	shl.b32 	%r3970, %r3969, 19;
	cvt.rn.f32.s32 	%f1548, %r3970;
	add.f32 	%f1549, %f1547, %f1548;
	ld.shared.u32 	%r3971, [_ZZ15bit_wise_gemm_siiiPiPfS0_E14A_smem_ctl_seq+2640];
	mul.wide.s32 	%rd1287, %r3971, 4;
	add.s64 	%rd1288, %rd8, %rd1287;
	ld.local.u32 	%r3972, [%rd1288];
	shl.b32 	%r3973, %r3972, 20;
	cvt.rn.f32.s32 	%f1550, %r3973;
	add.f32 	%f1551, %f1549, %f1550;
	ld.shared.u32 	%r3974, [_ZZ15bit_wise_gemm_siiiPiPfS0_E14A_smem_ctl_seq+2644];
	mul.wide.s32 	%rd1289, %r3974, 4;
	add.s64 	%rd1290, %rd8, %rd1289;
	ld.local.u32 	%r3975, [%rd1290];
	shl.b32 	%r3976, %r3975, 21;
	cvt.rn.f32.s32 	%f1552, %r3976;
	add.f32 	%f1553, %f1551, %f1552;
	ld.shared.u32 	%r3977, [_ZZ15bit_wise_gemm_siiiPiPfS0_E14A_smem_ctl_seq+2648];
	mul.wide.s32 	%rd1291, %r3977, 4;
	add.s64 	%rd1292, %rd8, %rd1291;
	ld.local.u32 	%r3978, [%rd1292];
	shl.b32 	%r3979, %r3978, 22;
	cvt.rn.f32.s32 	%f1554, %r3979;
	add.f32 	%f1555, %f1553, %f1554;
	ld.shared.u32 	%r3980, [_ZZ15bit_wise_gemm_siiiPiPfS0_E14A_smem_ctl_seq+2652];
	mul.wide.s32 	%rd1293, %r3980, 4;
	add.s64 	%rd1294, %rd8, %rd1293;
	ld.local.u32 	%r3981, [%rd1294];
	shl.b32 	%r3982, %r3981, 23;
	cvt.rn.f32.s32 	%f1556, %r3982;
	add.f32 	%f1557, %f1555, %f1556;
	ld.shared.u32 	%r3983, [_ZZ15bit_wise_gemm_siiiPiPfS0_E14A_smem_ctl_seq+2656];
	mul.wide.s32 	%rd1295, %r3983, 4;
	add.s64 	%rd1296, %rd8, %rd1295;
	ld.local.u32 	%r3984, [%rd1296];
	shl.b32 	%r3985, %r3984, 24;
	cvt.rn.f32.s32 	%f1558, %r3985;
	add.f32 	%f1559, %f1557, %f1558;
	ld.shared.u32 	%r3986, [_ZZ15bit_wise_gemm_siiiPiPfS0_E14A_smem_ctl_seq+2660];
	mul.wide.s32 	%rd1297, %r3986, 4;
	add.s64 	%rd1298, %rd8, %rd1297;
	ld.local.u32 	%r3987, [%rd1298];
	shl.b32 	%r3988, %r3987, 25;
	cvt.rn.f32.s32 	%f1560, %r3988;
	add.f32 	%f1561, %f1559, %f1560;
	ld.shared.u32 	%r3989, [_ZZ15bit_wise_gemm_siiiPiPfS0_E14A_smem_ctl_seq+2664];
	mul.wide.s32 	%rd1299, %r3989, 4;
	add.s64 	%rd1300, %rd8, %rd1299;
	ld.local.u32 	%r3990, [%rd1300];
	shl.b32 	%r3991, %r3990, 26;
	cvt.rn.f32.s32 	%f1562, %r3991;
	add.f32 	%f1563, %f1561, %f1562;
	ld.shared.u32 	%r3992, [_ZZ15bit_wise_gemm_siiiPiPfS0_E14A_smem_ctl_seq+2668];
	mul.wide.s32 	%rd1301, %r3992, 4;
	add.s64 	%rd1302, %rd8, %rd1301;
	ld.local.u32 	%r3993, [%rd1302];
	shl.b32 	%r3994, %r3993, 27;
	cvt.rn.f32.s32 	%f1564, %r3994;
	add.f32 	%f1565, %f1563, %f1564;
	ld.shared.u32 	%r3995, [_ZZ15bit_wise_gemm_siiiPiPfS0_E14A_smem_ctl_seq+2672];
	mul.wide.s32 	%rd1303, %r3995, 4;
	add.s64 	%rd1304, %rd8, %rd1303;
	ld.local.u32 	%r3996, [%rd1304];
	shl.b32 	%r3997, %r3996, 28;
	cvt.rn.f32.s32 	%f1566, %r3997;
	add.f32 	%f1567, %f1565, %f1566;
	ld.shared.u32 	%r3998, [_ZZ15bit_wise_gemm_siiiPiPfS0_E14A_smem_ctl_seq+2676];
	mul.wide.s32 	%rd1305, %r3998, 4;
	add.s64 	%rd1306, %rd8, %rd1305;
	ld.local.u32 	%r3999, [%rd1306];
	shl.b32 	%r4000, %r3999, 29;
	cvt.rn.f32.s32 	%f1568, %r4000;
	add.f32 	%f1569, %f1567, %f1568;
	ld.shared.u32 	%r4001, [_ZZ15bit_wise_gemm_siiiPiPfS0_E14A_smem_ctl_seq+2680];
	mul.wide.s32 	%rd1307, %r4001, 4;
	add.s64 	%rd1308, %rd8, %rd1307;
	ld.local.u32 	%r4002, [%rd1308];
	shl.b32 	%r4003, %r4002, 30;
	cvt.rn.f32.s32 	%f1570, %r4003;
	add.f32 	%f1571, %f1569, %f1570;
	ld.shared.u32 	%r4004, [_ZZ15bit_wise_gemm_siiiPiPfS0_E14A_smem_ctl_seq+2684];
	mul.wide.s32 	%rd1309, %r4004, 4;
	add.s64 	%rd1310, %rd8, %rd1309;
	ld.local.u32 	%r4005, [%rd1310];
	shl.b32 	%r4006, %r4005, 31;
	cvt.rn.f32.s32 	%f1572, %r4006;
	add.f32 	%f1573, %f1571, %f1572;
	ld.shared.u32 	%r4007, [_ZZ15bit_wise_gemm_siiiPiPfS0_E14A_smem_ctl_seq+2692];
	mul.wide.s32 	%rd1311, %r4007, 4;
	add.s64 	%rd1312, %rd8, %rd1311;
	ld.local.u32 	%r4008, [%rd1312];
	shl.b32 	%r4009, %r4008, 1;
	cvt.rn.f32.s32 	%f1574, %r4009;
	add.f32 	%f1575, %f1574, 0f7FC00000;
	ld.shared.u32 	%r4010, [_ZZ15bit_wise_gemm_siiiPiPfS0_E14A_smem_ctl_seq+2696];
	mul.wide.s32 	%rd1313, %r4010, 4;
	add.s64 	%rd1314, %rd8, %rd1313;
	ld.local.u32 	%r4011, [%rd1314];
	shl.b32 	%r4012, %r4011, 2;
	cvt.rn.f32.s32 	%f1576, %r4012;
	add.f32 	%f1577, %f1575, %f1576;
	ld.shared.u32 	%r4013, [_ZZ15bit_wise_gemm_siiiPiPfS0_E14A_smem_ctl_seq+2700];
	mul.wide.s32 	%rd1315, %r4013, 4;
	add.s64 	%rd1316, %rd8, %rd1315;
	ld.local.u32 	%r4014, [%rd1316];
	shl.b32 	%r4015, %r4014, 3;
	cvt.rn.f32.s32 	%f1578, %r4015;
	add.f32 	%f1579, %f1577, %f1578;
	ld.shared.u32 	%r4016, [_ZZ15bit_wise_gemm_siiiPiPfS0_E14A_smem_ctl_seq+2704];
	mul.wide.s32 	%rd1317, %r4016, 4;
	add.s64 	%rd1318, %rd8, %rd1317;
	ld.local.u32 	%r4017, [%rd1318];
	shl.b32 	%r4018, %r4017, 4;
	cvt.rn.f32.s32 	%f1580, %r4018;
	add.f32 	%f1581, %f1579, %f1580;
	ld.shared.u32 	%r4019, [_ZZ15bit_wise_gemm_siiiPiPfS0_E14A_smem_ctl_seq+2708];
	mul.wide.s32 	%rd1319, %r4019, 4;
	add.s64 	%rd1320, %rd8, %rd1319;
	ld.local.u32 	%r4020, [%rd1320];
	shl.b32 	%r4021, %r4020, 5;
	cvt.rn.f32.s32 	%f1582, %r4021;
	add.f32 	%f1583, %f1581, %f1582;
	ld.shared.u32 	%r4022, [_ZZ15bit_wise_gemm_siiiPiPfS0_E14A_smem_ctl_seq+2712];
	mul.wide.s32 	%rd1321, %r4022, 4;
	add.s64 	%rd1322, %rd8, %rd1321;
	ld.local.u32 	%r4023, [%rd1322];
	shl.b32 	%r4024, %r4023, 6;
	cvt.rn.f32.s32 	%f1584, %r4024;
	add.f32 	%f1585, %f1583, %f1584;
	ld.shared.u32 	%r4025, [_ZZ15bit_wise_gemm_siiiPiPfS0_E14A_smem_ctl_seq+2716];
	mul.wide.s32 	%rd1323, %r4025, 4;
	add.s64 	%rd1324, %rd8, %rd1323;
	ld.local.u32 	%r4026, [%rd1324];
	shl.b32 	%r4027, %r4026, 7;
	cvt.rn.f32.s32 	%f1586, %r4027;
	add.f32 	%f1587, %f1585, %f1586;
	ld.shared.u32 	%r4028, [_ZZ15bit_wise_gemm_siiiPiPfS0_E14A_smem_ctl_seq+2720];
	mul.wide.s32 	%rd1325, %r4028, 4;
	add.s64 	%rd1326, %rd8, %rd1325;
	ld.local.u32 	%r4029, [%rd1326];
	shl.b32 	%r4030, %r4029, 8;
	cvt.rn.f32.s32 	%f1588, %r4030;
	add.f32 	%f1589, %f1587, %f1588;
	ld.shared.u32 	%r4031, [_ZZ15bit_wise_gemm_siiiPiPfS0_E14A_smem_ctl_seq+2724];
	mul.wide.s32 	%rd1327, %r4031, 4;
	add.s64 	%rd1328, %rd8, %rd1327;
	ld.local.u32 	%r4032, [%rd1328];
	shl.b32 	%r4033, %r4032, 9;
	cvt.rn.f32.s32 	%f1590, %r4033;
	add.f32 	%f1591, %f1589, %f1590;
	ld.shared.u32 	%r4034, [_ZZ15bit_wise_gemm_siiiPiPfS0_E14A_smem_ctl_seq+2728];
	mul.wide.s32 	%rd1329, %r4034, 4;
	add.s64 	%rd1330, %rd8, %rd1329;
	ld.local.u32 	%r4035, [%rd1330];
	shl.b32 	%r4036, %r4035, 10;
	cvt.rn.f32.s32 	%f1592, %r4036;
	add.f32 	%f1593, %f1591, %f1592;
	ld.shared.u32 	%r4037, [_ZZ15bit_wise_gemm_siiiPiPfS0_E14A_smem_ctl_seq+2732];
	mul.wide.s32 	%rd1331, %r4037, 4;
	add.s64 	%rd1332, %rd8, %rd1331;
	ld.local.u32 	%r4038, [%rd1332];
	shl.b32 	%r4039, %r4038, 11;
	cvt.rn.f32.s32 	%f1594, %r4039;
	add.f32 	%f1595, %f1593, %f1594;
	ld.shared.u32 	%r4040, [_ZZ15bit_wise_gemm_siiiPiPfS0_E14A_smem_ctl_seq+2736];
	mul.wide.s32 	%rd1333, %r4040, 4;
	add.s64 	%rd1334, %rd8, %rd1333;
	ld.local.u32 	%r4041, [%rd1334];
	shl.b32 	%r4042, %r4041, 12;
	cvt.rn.f32.s32 	%f1596, %r4042;
	add.f32 	%f1597, %f1595, %f1596;
	ld.shared.u32 	%r4043, [_ZZ15bit_wise_gemm_siiiPiPfS0_E14A_smem_ctl_seq+2740];
	mul.wide.s32 	%rd1335, %r4043, 4;
	add.s64 	%rd1336, %rd8, %rd1335;
	ld.local.u32 	%r4044, [%rd1336];
	shl.b32 	%r4045, %r4044, 13;
	cvt.rn.f32.s32 	%f1598, %r4045;
	add.f32 	%f1599, %f1597, %f1598;
	ld.shared.u32 	%r4046, [_ZZ15bit_wise_gemm_siiiPiPfS0_E14A_smem_ctl_seq+2744];
	mul.wide.s32 	%rd1337, %r4046, 4;
	add.s64 	%rd1338, %rd8, %rd1337;
	ld.local.u32 	%r4047, [%rd1338];
	shl.b32 	%r4048, %r4047, 14;
	cvt.rn.f32.s32 	%f1600, %r4048;
	add.f32 	%f1601, %f1599, %f1600;
	ld.shared.u32 	%r4049, [_ZZ15bit_wise_gemm_siiiPiPfS0_E14A_smem_ctl_seq+2748];
	mul.wide.s32 	%rd1339, %r4049, 4;
	add.s64 	%rd1340, %rd8, %rd1339;
	ld.local.u32 	%r4050, [%rd1340];
	shl.b32 	%r4051, %r4050, 15;
	cvt.rn.f32.s32 	%f1602, %r4051;
	add.f32 	%f1603, %f1601, %f1602;
	ld.shared.u32 	%r4052, [_ZZ15bit_wise_gemm_siiiPiPfS0_E14A_smem_ctl_seq+2752];
	mul.wide.s32 	%rd1341, %r4052, 4;
	add.s64 	%rd1342, %rd8, %rd1341;
	ld.local.u32 	%r4053, [%rd1342];
	shl.b32 	%r4054, %r4053, 16;
	cvt.rn.f32.s32 	%f1604, %r4054;
	add.f32 	%f1605, %f1603, %f1604;
	ld.shared.u32 	%r4055, [_ZZ15bit_wise_gemm_siiiPiPfS0_E14A_smem_ctl_seq+2756];
	mul.wide.s32 	%rd1343, %r4055, 4;
	add.s64 	%rd1344, %rd8, %rd1343;
	ld.local.u32 	%r4056, [%rd1344];
	shl.b32 	%r4057, %r4056, 17;
	cvt.rn.f32.s32 	%f1606, %r4057;
	add.f32 	%f1607, %f1605, %f1606;
	ld.shared.u32 	%r4058, [_ZZ15bit_wise_gemm_siiiPiPfS0_E14A_smem_ctl_seq+2760];
	mul.wide.s32 	%rd1345, %r4058, 4;
	add.s64 	%rd1346, %rd8, %rd1345;
	ld.local.u32 	%r4059, [%rd1346];
	shl.b32 	%r4060, %r4059, 18;
	cvt.rn.f32.s32 	%f1608, %r4060;
	add.f32 	%f1609, %f1607, %f1608;
	ld.shared.u32 	%r4061, [_ZZ15bit_wise_gemm_siiiPiPfS0_E14A_smem_ctl_seq+2764];
	mul.wide.s32 	%rd1347, %r4061, 4;
	add.s64 	%rd1348, %rd8, %rd1347;
	ld.local.u32 	%r4062, [%rd1348];
	shl.b32 	%r4063, %r4062, 19;
	cvt.rn.f32.s32 	%f1610, %r4063;
	add.f32 	%f1611, %f1609, %f1610;
	ld.shared.u32 	%r4064, [_ZZ15bit_wise_gemm_siiiPiPfS0_E14A_smem_ctl_seq+2768];
	mul.wide.s32 	%rd1349, %r4064, 4;
	add.s64 	%rd1350, %rd8, %rd1349;
	ld.local.u32 	%r4065, [%rd1350];
	shl.b32 	%r4066, %r4065, 20;
	cvt.rn.f32.s32 	%f1612, %r4066;
	add.f32 	%f1613, %f1611, %f1612;
	ld.shared.u32 	%r4067, [_ZZ15bit_wise_gemm_siiiPiPfS0_E14A_smem_ctl_seq+2772];
	mul.wide.s32 	%rd1351, %r4067, 4;
	add.s64 	%rd1352, %rd8, %rd1351;
	ld.local.u32 	%r4068, [%rd1352];
	shl.b32 	%r4069, %r4068, 21;
	cvt.rn.f32.s32 	%f1614, %r4069;
	add.f32 	%f1615, %f1613, %f1614;
	ld.shared.u32 	%r4070, [_ZZ15bit_wise_gemm_siiiPiPfS0_E14A_smem_ctl_seq+2776];
	mul.wide.s32 	%rd1353, %r4070, 4;
	add.s64 	%rd1354, %rd8, %rd1353;
	ld.local.u32 	%r4071, [%rd1354];
	shl.b32 	%r4072, %r4071, 22;
	cvt.rn.f32.s32 	%f1616, %r4072;
	add.f32 	%f1617, %f1615, %f1616;
	ld.shared.u32 	%r4073, [_ZZ15bit_wise_gemm_siiiPiPfS0_E14A_smem_ctl_seq+2780];
	mul.wide.s32 	%rd1355, %r4073, 4;
	add.s64 	%rd1356, %rd8, %rd1355;
	ld.local.u32 	%r4074, [%rd1356];
	shl.b32 	%r4075, %r4074, 23;
	cvt.rn.f32.s32 	%f1618, %r4075;
	add.f32 	%f1619, %f1617, %f1618;
	ld.shared.u32 	%r4076, [_ZZ15bit_wise_gemm_siiiPiPfS0_E14A_smem_ctl_seq+2784];
	mul.wide.s32 	%rd1357, %r4076, 4;
	add.s64 	%rd1358, %rd8, %rd1357;
	ld.local.u32 	%r4077, [%rd1358];
	shl.b32 	%r4078, %r4077, 24;
	cvt.rn.f32.s32 	%f1620, %r4078;
	add.f32 	%f1621, %f1619, %f1620;
	ld.shared.u32 	%r4079, [_ZZ15bit_wise_gemm_siiiPiPfS0_E14A_smem_ctl_seq+2788];
	mul.wide.s32 	%rd1359, %r4079, 4;
	add.s64 	%rd1360, %rd8, %rd1359;
	ld.local.u32 	%r4080, [%rd1360];
	shl.b32 	%r4081, %r4080, 25;
	cvt.rn.f32.s32 	%f1622, %r4081;
	add.f32 	%f1623, %f1621, %f1622;
	ld.shared.u32 	%r4082, [_ZZ15bit_wise_gemm_siiiPiPfS0_E14A_smem_ctl_seq+2792];
	mul.wide.s32 	%rd1361, %r4082, 4;
	add.s64 	%rd1362, %rd8, %rd1361;
	ld.local.u32 	%r4083, [%rd1362];
	shl.b32 	%r4084, %r4083, 26;
	cvt.rn.f32.s32 	%f1624, %r4084;
	add.f32 	%f1625, %f1623, %f1624;
	ld.shared.u32 	%r4085, [_ZZ15bit_wise_gemm_siiiPiPfS0_E14A_smem_ctl_seq+2796];
	mul.wide.s32 	%rd1363, %r4085, 4;
	add.s64 	%rd1364, %rd8, %rd1363;
	ld.local.u32 	%r4086, [%rd1364];
	shl.b32 	%r4087, %r4086, 27;
	cvt.rn.f32.s32 	%f1626, %r4087;
	add.f32 	%f1627, %f1625, %f1626;
	ld.shared.u32 	%r4088, [_ZZ15bit_wise_gemm_siiiPiPfS0_E14A_smem_ctl_seq+2800];
	mul.wide.s32 	%rd1365, %r4088, 4;
	add.s64 	%rd1366, %rd8, %rd1365;
	ld.local.u32 	%r4089, [%rd1366];
	shl.b32 	%r4090, %r4089, 28;
	cvt.rn.f32.s32 	%f1628, %r4090;
	add.f32 	%f1629, %f1627, %f1628;
	ld.shared.u32 	%r4091, [_ZZ15bit_wise_gemm_siiiPiPfS0_E14A_smem_ctl_seq+2804];
	mul.wide.s32 	%rd1367, %r4091, 4;
	add.s64 	%rd1368, %rd8, %rd1367;
	ld.local.u32 	%r4092, [%rd1368];
	shl.b32 	%r4093, %r4092, 29;
	cvt.rn.f32.s32 	%f1630, %r4093;
	add.f32 	%f1631, %f1629, %f1630;
	ld.shared.u32 	%r4094, [_ZZ15bit_wise_gemm_siiiPiPfS0_E14A_smem_ctl_seq+2808];
	mul.wide.s32 	%rd1369, %r4094, 4;
	add.s64 	%rd1370, %rd8, %rd1369;
	ld.local.u32 	%r4095, [%rd1370];
	shl.b32 	%r4096, %r4095, 30;
	cvt.rn.f32.s32 	%f1632, %r4096;
	add.f32 	%f1633, %f1631, %f1632;
	ld.shared.u32 	%r4097, [_ZZ15bit_wise_gemm_siiiPiPfS0_E14A_smem_ctl_seq+2812];
	mul.wide.s32 	%rd1371, %r4097, 4;
	add.s64 	%rd1372, %rd8, %rd1371;
	ld.local.u32 	%r4098, [%rd1372];
	shl.b32 	%r4099, %r4098, 31;
	cvt.rn.f32.s32 	%f1634, %r4099;
	add.f32 	%f1635, %f1633, %f1634;
	ld.shared.u32 	%r4100, [_ZZ15bit_wise_gemm_siiiPiPfS0_E14A_smem_ctl_seq+2820];
	mul.wide.s32 	%rd1373, %r4100, 4;
	add.s64 	%rd1374, %rd8, %rd1373;
	ld.local.u32 	%r4101, [%rd1374];
	shl.b32 	%r4102, %r4101, 1;
	cvt.rn.f32.s32 	%f1636, %r4102;
	add.f32 	%f1637, %f1636, 0f7FC00000;
	ld.shared.u32 	%r4103, [_ZZ15bit_wise_gemm_siiiPiPfS0_E14A_smem_ctl_seq+2824];
	mul.wide.s32 	%rd1375, %r4103, 4;
	add.s64 	%rd1376, %rd8, %rd1375;
	ld.local.u32 	%r4104, [%rd1376];
	shl.b32 	%r4105, %r4104, 2;
	cvt.rn.f32.s32 	%f1638, %r4105;
	add.f32 	%f1639, %f1637, %f1638;
	ld.shared.u32 	%r4106, [_ZZ15bit_wise_gemm_siiiPiPfS0_E14A_smem_ctl_seq+2828];
	mul.wide.s32 	%rd1377, %r4106, 4;
	add.s64 	%rd1378, %rd8, %rd1377;
	ld.local.u32 	%r4107, [%rd1378];
	shl.b32 	%r4108, %r4107, 3;
	cvt.rn.f32.s32 	%f1640, %r4108;
	add.f32 	%f1641, %f1639, %f1640;
	ld.shared.u32 	%r4109, [_ZZ15bit_wise_gemm_siiiPiPfS0_E14A_smem_ctl_seq+2832];
	mul.wide.s32 	%rd1379, %r4109, 4;
	add.s64 	%rd1380, %rd8, %rd1379;
	ld.local.u32 	%r4110, [%rd1380];
	shl.b32 	%r4111, %r4110, 4;
	cvt.rn.f32.s32 	%f1642, %r4111;
	add.f32 	%f1643, %f1641, %f1642;
	ld.shared.u32 	%r4112, [_ZZ15bit_wise_gemm_siiiPiPfS0_E14A_smem_ctl_seq+2836];
	mul.wide.s32 	%rd1381, %r4112, 4;
	add.s64 	%rd1382, %rd8, %rd1381;
	ld.local.u32 	%r4113, [%rd1382];
	shl.b32 	%r4114, %r4113, 5;
	cvt.rn.f32.s32 	%f1644, %r4114;
	add.f32 	%f1645, %f1643, %f1644;
	ld.shared.u32 	%r4115, [_ZZ15bit_wise_gemm_siiiPiPfS0_E14A_smem_ctl_seq+2840];
	mul.wide.s32 	%rd1383, %r4115, 4;
	add.s64 	%rd1384, %rd8, %rd1383;
	ld.local.u32 	%r4116, [%rd1384];
	shl.b32 	%r4117, %r4116, 6;
	cvt.rn.f32.s32 	%f1646, %r4117;
	add.f32 	%f1647, %f1645, %f1646;
	ld.shared.u32 	%r4118, [_ZZ15bit_wise_gemm_siiiPiPfS0_E14A_smem_ctl_seq+2844];
	mul.wide.s32 	%rd1385, %r4118, 4;
	add.s64 	%rd1386, %rd8, %rd1385;
	ld.local.u32 	%r4119, [%rd1386];
	shl.b32 	%r4120, %r4119, 7;
	cvt.rn.f32.s32 	%f1648, %r4120;
	add.f32 	%f1649, %f1647, %f1648;
	ld.shared.u32 	%r4121, [_ZZ15bit_wise_gemm_siiiPiPfS0_E14A_smem_ctl_seq+2848];
	mul.wide.s32 	%rd1387, %r4121, 4;
	add.s64 	%rd1388, %rd8, %rd1387;
	ld.local.u32 	%r4122, [%rd1388];
	shl.b32 	%r4123, %r4122, 8;
	cvt.rn.f32.s32 	%f1650, %r4123;
	add.f32 	%f1651, %f1649, %f1650;
	ld.shared.u32 	%r4124, [_ZZ15bit_wise_gemm_siiiPiPfS0_E14A_smem_ctl_seq+2852];
	mul.wide.s32 	%rd1389, %r4124, 4;
	add.s64 	%rd1390, %rd8, %rd1389;
	ld.local.u32 	%r4125, [%rd1390];
	shl.b32 	%r4126, %r4125, 9;
	cvt.rn.f32.s32 	%f1652, %r4126;
	add.f32 	%f1653, %f1651, %f1652;
	ld.shared.u32 	%r4127, [_ZZ15bit_wise_gemm_siiiPiPfS0_E14A_smem_ctl_seq+2856];
	mul.wide.s32 	%rd1391, %r4127, 4;
	add.s64 	%rd1392, %rd8, %rd1391;
	ld.local.u32 	%r4128, [%rd1392];
	shl.b32 	%r4129, %r4128, 10;
	cvt.rn.f32.s32 	%f1654, %r4129;
	add.f32 	%f1655, %f1653, %f1654;
	ld.shared.u32 	%r4130, [_ZZ15bit_wise_gemm_siiiPiPfS0_E14A_smem_ctl_seq+2860];
	mul.wide.s32 	%rd1393, %r4130, 4;
	add.s64 	%rd1394, %rd8, %rd1393;
	ld.local.u32 	%r4131, [%rd1394];
	shl.b32 	%r4132, %r4131, 11;
	cvt.rn.f32.s32 	%f1656, %r4132;
	add.f32 	%f1657, %f1655, %f1656;
	ld.shared.u32 	%r4133, [_ZZ15bit_wise_gemm_siiiPiPfS0_E14A_smem_ctl_seq+2864];
	mul.wide.s32 	%rd1395, %r4133, 4;
	add.s64 	%rd1396, %rd8, %rd1395;
	ld.local.u32 	%r4134, [%rd1396];
	shl.b32 	%r4135, %r4134, 12;
	cvt.rn.f32.s32 	%f1658, %r4135;
	add.f32 	%f1659, %f1657, %f1658;
	ld.shared.u32 	%r4136, [_ZZ15bit_wise_gemm_siiiPiPfS0_E14A_smem_ctl_seq+2868];
	mul.wide.s32 	%rd1397, %r4136, 4;
	add.s64 	%rd1398, %rd8, %rd1397;
	ld.local.u32 	%r4137, [%rd1398];
	shl.b32 	%r4138, %r4137, 13;
	cvt.rn.f32.s32 	%f1660, %r4138;
	add.f32 	%f1661, %f1659, %f1660;
	ld.shared.u32 	%r4139, [_ZZ15bit_wise_gemm_siiiPiPfS0_E14A_smem_ctl_seq+2872];
	mul.wide.s32 	%rd1399, %r4139, 4;
	add.s64 	%rd1400, %rd8, %rd1399;
	ld.local.u32 	%r4140, [%rd1400];
	shl.b32 	%r4141, %r4140, 14;
	cvt.rn.f32.s32 	%f1662, %r4141;
	add.f32 	%f1663, %f1661, %f1662;
	ld.shared.u32 	%r4142, [_ZZ15bit_wise_gemm_siiiPiPfS0_E14A_smem_ctl_seq+2876];
	mul.wide.s32 	%rd1401, %r4142, 4;
	add.s64 	%rd1402, %rd8, %rd1401;
	ld.local.u32 	%r4143, [%rd1402];
	shl.b32 	%r4144, %r4143, 15;
	cvt.rn.f32.s32 	%f1664, %r4144;
	add.f32 	%f1665, %f1663, %f1664;
	ld.shared.u32 	%r4145, [_ZZ15bit_wise_gemm_siiiPiPfS0_E14A_smem_ctl_seq+2880];
	mul.wide.s32 	%rd1403, %r4145, 4;
	add.s64 	%rd1404, %rd8, %rd1403;
	ld.local.u32 	%r4146, [%rd1404];
	shl.b32 	%r4147, %r4146, 16;
	cvt.rn.f32.s32 	%f1666, %r4147;
	add.f32 	%f1667, %f1665, %f1666;
	ld.shared.u32 	%r4148, [_ZZ15bit_wise_gemm_siiiPiPfS0_E14A_smem_ctl_seq+2884];
	mul.wide.s32 	%rd1405, %r4148, 4;
	add.s64 	%rd1406, %rd8, %rd1405;
	ld.local.u32 	%r4149, [%rd1406];
	shl.b32 	%r4150, %r4149, 17;
	cvt.rn.f32.s32 	%f1668, %r4150;
	add.f32 	%f1669, %f1667, %f1668;
	ld.shared.u32 	%r4151, [_ZZ15bit_wise_gemm_siiiPiPfS0_E14A_smem_ctl_seq+2888];
	mul.wide.s32 	%rd1407, %r4151, 4;
	add.s64 	%rd1408, %rd8, %rd1407;
	ld.local.u32 	%r4152, [%rd1408];
	shl.b32 	%r4153, %r4152, 18;
	cvt.rn.f32.s32 	%f1670, %r4153;
	add.f32 	%f1671, %f1669, %f1670;
	ld.shared.u32 	%r4154, [_ZZ15bit_wise_gemm_siiiPiPfS0_E14A_smem_ctl_seq+2892];
	mul.wide.s32 	%rd1409, %r4154, 4;
	add.s64 	%rd1410, %rd8, %rd1409;
	ld.local.u32 	%r4155, [%rd1410];
	shl.b32 	%r4156, %r4155, 19;
	cvt.rn.f32.s32 	%f1672, %r4156;
	add.f32 	%f1673, %f1671, %f1672;
	ld.shared.u32 	%r4157, [_ZZ15bit_wise_gemm_siiiPiPfS0_E14A_smem_ctl_seq+2896];
	mul.wide.s32 	%rd1411, %r4157, 4;
	add.s64 	%rd1412, %rd8, %rd1411;
	ld.local.u32 	%r4158, [%rd1412];
	shl.b32 	%r4159, %r4158, 20;
	cvt.rn.f32.s32 	%f1674, %r4159;
	add.f32 	%f1675, %f1673, %f1674;
	ld.shared.u32 	%r4160, [_ZZ15bit_wise_gemm_siiiPiPfS0_E14A_smem_ctl_seq+2900];
	mul.wide.s32 	%rd1413, %r4160, 4;
	add.s64 	%rd1414, %rd8, %rd1413;
	ld.local.u32 	%r4161, [%rd1414];
	shl.b32 	%r4162, %r4161, 21;
	cvt.rn.f32.s32 	%f1676, %r4162;
	add.f32 	%f1677, %f1675, %f1676;
	ld.shared.u32 	%r4163, [_ZZ15bit_wise_gemm_siiiPiPfS0_E14A_smem_ctl_seq+2904];
	mul.wide.s32 	%rd1415, %r4163, 4;
	add.s64 	%rd1416, %rd8, %rd1415;
	ld.local.u32 	%r4164, [%rd1416];
	shl.b32 	%r4165, %r4164, 22;
	cvt.rn.f32.s32 	%f1678, %r4165;
	add.f32 	%f1679, %f1677, %f1678;
	ld.shared.u32 	%r4166, [_ZZ15bit_wise_gemm_siiiPiPfS0_E14A_smem_ctl_seq+2908];
	mul.wide.s32 	%rd1417, %r4166, 4;
	add.s64 	%rd1418, %rd8, %rd1417;
	ld.local.u32 	%r4167, [%rd1418];
	shl.b32 	%r4168, %r4167, 23;
	cvt.rn.f32.s32 	%f1680, %r4168;
	add.f32 	%f1681, %f1679, %f1680;
	ld.shared.u32 	%r4169, [_ZZ15bit_wise_gemm_siiiPiPfS0_E14A_smem_ctl_seq+2912];
	mul.wide.s32 	%rd1419, %r4169, 4;
	add.s64 	%rd1420, %rd8, %rd1419;
	ld.local.u32 	%r4170, [%rd1420];
	shl.b32 	%r4171, %r4170, 24;
	cvt.rn.f32.s32 	%f1682, %r4171;
	add.f32 	%f1683, %f1681, %f1682;
	ld.shared.u32 	%r4172, [_ZZ15bit_wise_gemm_siiiPiPfS0_E14A_smem_ctl_seq+2916];
	mul.wide.s32 	%rd1421, %r4172, 4;
	add.s64 	%rd1422, %rd8, %rd1421;
	ld.local.u32 	%r4173, [%rd1422];
	shl.b32 	%r4174, %r4173, 25;
	cvt.rn.f32.s32 	%f1684, %r4174;
	add.f32 	%f1685, %f1683, %f1684;
	ld.shared.u32 	%r4175, [_ZZ15bit_wise_gemm_siiiPiPfS0_E14A_smem_ctl_seq+2920];
	mul.wide.s32 	%rd1423, %r4175, 4;
	add.s64 	%rd1424, %rd8, %rd1423;
	ld.local.u32 	%r4176, [%rd1424];
	shl.b32 	%r4177, %r4176, 26;
	cvt.rn.f32.s32 	%f1686, %r4177;
	add.f32 	%f1687, %f1685, %f1686;
	ld.shared.u32 	%r4178, [_ZZ15bit_wise_gemm_siiiPiPfS0_E14A_smem_ctl_seq+2924];
	mul.wide.s32 	%rd1425, %r4178, 4;
	add.s64 	%rd1426, %rd8, %rd1425;
	ld.local.u32 	%r4179, [%rd1426];
	shl.b32 	%r4180, %r4179, 27;
	cvt.rn.f32.s32 	%f1688, %r4180;
	add.f32 	%f1689, %f1687, %f1688;
	ld.shared.u32 	%r4181, [_ZZ15bit_wise_gemm_siiiPiPfS0_E14A_smem_ctl_seq+2928];
	mul.wide.s32 	%rd1427, %r4181, 4;
	add.s64 	%rd1428, %rd8, %rd1427;
	ld.local.u32 	%r4182, [%rd1428];
	shl.b32 	%r4183, %r4182, 28;
	cvt.rn.f32.s32 	%f1690, %r4183;
	add.f32 	%f1691, %f1689, %f1690;
	ld.shared.u32 	%r4184, [_ZZ15bit_wise_gemm_siiiPiPfS0_E14A_smem_ctl_seq+2932];
	mul.wide.s32 	%rd1429, %r4184, 4;
	add.s64 	%rd1430, %rd8, %rd1429;
	ld.local.u32 	%r4185, [%rd1430];
	shl.b32 	%r4186, %r4185, 29;
	cvt.rn.f32.s32 	%f1692, %r4186;
	add.f32 	%f1693, %f1691, %f1692;
	ld.shared.u32 	%r4187, [_ZZ15bit_wise_gemm_siiiPiPfS0_E14A_smem_ctl_seq+2936];
	mul.wide.s32 	%rd1431, %r4187, 4;
	add.s64 	%rd1432, %rd8, %rd1431;
	ld.local.u32 	%r4188, [%rd1432];
	shl.b32 	%r4189, %r4188, 30;
	cvt.rn.f32.s32 	%f1694, %r4189;
	add.f32 	%f1695, %f1693, %f1694;
	ld.shared.u32 	%r4190, [_ZZ15bit_wise_gemm_siiiPiPfS0_E14A_smem_ctl_seq+2940];
	mul.wide.s32 	%rd1433, %r4190, 4;
	add.s64 	%rd1434, %rd8, %rd1433;
	ld.local.u32 	%r4191, [%rd1434];
	shl.b32 	%r4192, %r4191, 31;
	cvt.rn.f32.s32 	%f1696, %r4192;
	add.f32 	%f1697, %f1695, %f1696;
	ld.shared.u32 	%r4193, [_ZZ15bit_wise_gemm_siiiPiPfS0_E14A_smem_ctl_seq+2948];
	mul.wide.s32 	%rd1435, %r4193, 4;
	add.s64 	%rd1436, %rd8, %rd1435;
	ld.local.u32 	%r4194, [%rd1436];
	shl.b32 	%r4195, %r4194, 1;
	cvt.rn.f32.s32 	%f1698, %r4195;
	add.f32 	%f1699, %f1698, 0f7FC00000;
	ld.shared.u32 	%r4196, [_ZZ15bit_wise_gemm_siiiPiPfS0_E14A_smem_ctl_seq+2952];
	mul.wide.s32 	%rd1437, %r4196, 4;
	add.s64 	%rd1438, %rd8, %rd1437;
	ld.local.u32 	%r4197, [%rd1438];
	shl.b32 	%r4198, %r4197, 2;
	cvt.rn.f32.s32 	%f1700, %r4198;
	add.f32 	%f1701, %f1699, %f1700;
	ld.shared.u32 	%r4199, [_ZZ15bit_wise_gemm_siiiPiPfS0_E14A_smem_ctl_seq+2956];
	mul.wide.s32 	%rd1439, %r4199, 4;
	add.s64 	%rd1440, %rd8, %rd1439;
	ld.local.u32 	%r4200, [%rd1440];
	shl.b32 	%r4201, %r4200, 3;
	cvt.rn.f32.s32 	%f1702, %r4201;
	add.f32 	%f1703, %f1701, %f1702;
	ld.shared.u32 	%r4202, [_ZZ15bit_wise_gemm_siiiPiPfS0_E14A_smem_ctl_seq+2960];
	mul.wide.s32 	%rd1441, %r4202, 4;
	add.s64 	%rd1442, %rd8, %rd1441;
	ld.local.u32 	%r4203, [%rd1442];
	shl.b32 	%r4204, %r4203, 4;
	cvt.rn.f32.s32 	%f1704, %r4204;
	add.f32 	%f1705, %f1703, %f1704;
	ld.shared.u32 	%r4205, [_ZZ15bit_wise_gemm_siiiPiPfS0_E14A_smem_ctl_seq+2964];
	mul.wide.s32 	%rd1443, %r4205, 4;
	add.s64 	%rd1444, %rd8, %rd1443;
	ld.local.u32 	%r4206, [%rd1444];
	shl.b32 	%r4207, %r4206, 5;
	cvt.rn.f32.s32 	%f1706, %r4207;
	add.f32 	%f1707, %f1705, %f1706;
	ld.shared.u32 	%r4208, [_ZZ15bit_wise_gemm_siiiPiPfS0_E14A_smem_ctl_seq+2968];
	mul.wide.s32 	%rd1445, %r4208, 4;
	add.s64 	%rd1446, %rd8, %rd1445;
	ld.local.u32 	%r4209, [%rd1446];
	shl.b32 	%r4210, %r4209, 6;
	cvt.rn.f32.s32 	%f1708, %r4210;
	add.f32 	%f1709, %f1707, %f1708;
	ld.shared.u32 	%r4211, [_ZZ15bit_wise_gemm_siiiPiPfS0_E14A_smem_ctl_seq+2972];
	mul.wide.s32 	%rd1447, %r4211, 4;
	add.s64 	%rd1448, %rd8, %rd1447;
	ld.local.u32 	%r4212, [%rd1448];
	shl.b32 	%r4213, %r4212, 7;
	cvt.rn.f32.s32 	%f1710, %r4213;
	add.f32 	%f1711, %f1709, %f1710;
	ld.shared.u32 	%r4214, [_ZZ15bit_wise_gemm_siiiPiPfS0_E14A_smem_ctl_seq+2976];
	mul.wide.s32 	%rd1449, %r4214, 4;
	add.s64 	%rd1450, %rd8, %rd1449;
	ld.local.u32 	%r4215, [%rd1450];
	shl.b32 	%r4216, %r4215, 8;
	cvt.rn.f32.s32 	%f1712, %r4216;
	add.f32 	%f1713, %f1711, %f1712;
	ld.shared.u32 	%r4217, [_ZZ15bit_wise_gemm_siiiPiPfS0_E14A_smem_ctl_seq+2980];
	mul.wide.s32 	%rd1451, %r4217, 4;
	add.s64 	%rd1452, %rd8, %rd1451;
	ld.local.u32 	%r4218, [%rd1452];
	shl.b32 	%r4219, %r4218, 9;
	cvt.rn.f32.s32 	%f1714, %r4219;
	add.f32 	%f1715, %f1713, %f1714;
	ld.shared.u32 	%r4220, [_ZZ15bit_wise_gemm_siiiPiPfS0_E14A_smem_ctl_seq+2984];
	mul.wide.s32 	%rd1453, %r4220, 4;
	add.s64 	%rd1454, %rd8, %rd1453;
	ld.local.u32 	%r4221, [%rd1454];
	shl.b32 	%r4222, %r4221, 10;
	cvt.rn.f32.s32 	%f1716, %r4222;
	add.f32 	%f1717, %f1715, %f1716;
	ld.shared.u32 	%r4223, [_ZZ15bit_wise_gemm_siiiPiPfS0_E14A_smem_ctl_seq+2988];
	mul.wide.s32 	%rd1455, %r4223, 4;
	add.s64 	%rd1456, %rd8, %rd1455;
	ld.local.u32 	%r4224, [%rd1456];
	shl.b32 	%r4225, %r4224, 11;
	cvt.rn.f32.s32 	%f1718, %r4225;
	add.f32 	%f1719, %f1717, %f1718;
	ld.shared.u32 	%r4226, [_ZZ15bit_wise_gemm_siiiPiPfS0_E14A_smem_ctl_seq+2992];
	mul.wide.s32 	%rd1457, %r4226, 4;
	add.s64 	%rd1458, %rd8, %rd1457;
	ld.local.u32 	%r4227, [%rd1458];
	shl.b32 	%r4228, %r4227, 12;
	cvt.rn.f32.s32 	%f1720, %r4228;
	add.f32 	%f1721, %f1719, %f1720;
	ld.shared.u32 	%r4229, [_ZZ15bit_wise_gemm_siiiPiPfS0_E14A_smem_ctl_seq+2996];
	mul.wide.s32 	%rd1459, %r4229, 4;
	add.s64 	%rd1460, %rd8, %rd1459;
	ld.local.u32 	%r4230, [%rd1460];
	shl.b32 	%r4231, %r4230, 13;
	cvt.rn.f32.s32 	%f1722, %r4231;
	add.f32 	%f1723, %f1721, %f1722;
	ld.shared.u32 	%r4232, [_ZZ15bit_wise_gemm_siiiPiPfS0_E14A_smem_ctl_seq+3000];
	mul.wide.s32 	%rd1461, %r4232, 4;
	add.s64 	%rd1462, %rd8, %rd1461;
	ld.local.u32 	%r4233, [%rd1462];
	shl.b32 	%r4234, %r4233, 14;
	cvt.rn.f32.s32 	%f1724, %r4234;
	add.f32 	%f1725, %f1723, %f1724;
	ld.shared.u32 	%r4235, [_ZZ15bit_wise_gemm_siiiPiPfS0_E14A_smem_ctl_seq+3004];
	mul.wide.s32 	%rd1463, %r4235, 4;
	add.s64 	%rd1464, %rd8, %rd1463;
	ld.local.u32 	%r4236, [%rd1464];
	shl.b32 	%r4237, %r4236, 15;
	cvt.rn.f32.s32 	%f1726, %r4237;
	add.f32 	%f1727, %f1725, %f1726;
	ld.shared.u32 	%r4238, [_ZZ15bit_wise_gemm_siiiPiPfS0_E14A_smem_ctl_seq+3008];
	mul.wide.s32 	%rd1465, %r4238, 4;
	add.s64 	%rd1466, %rd8, %rd1465;
	ld.local.u32 	%r4239, [%rd1466];
	shl.b32 	%r4240, %r4239, 16;
	cvt.rn.f32.s32 	%f1728, %r4240;
	add.f32 	%f1729, %f1727, %f1728;
	ld.shared.u32 	%r4241, [_ZZ15bit_wise_gemm_siiiPiPfS0_E14A_smem_ctl_seq+3012];
	mul.wide.s32 	%rd1467, %r4241, 4;
	add.s64 	%rd1468, %rd8, %rd1467;
	ld.local.u32 	%r4242, [%rd1468];
	shl.b32 	%r4243, %r4242, 17;
	cvt.rn.f32.s32 	%f1730, %r4243;
	add.f32 	%f1731, %f1729, %f1730;
	ld.shared.u32 	%r4244, [_ZZ15bit_wise_gemm_siiiPiPfS0_E14A_smem_ctl_seq+3016];
	mul.wide.s32 	%rd1469, %r4244, 4;
	add.s64 	%rd1470, %rd8, %rd1469;
	ld.local.u32 	%r4245, [%rd1470];
	shl.b32 	%r4246, %r4245, 18;
	cvt.rn.f32.s32 	%f1732, %r4246;
	add.f32 	%f1733, %f1731, %f1732;
	ld.shared.u32 	%r4247, [_ZZ15bit_wise_gemm_siiiPiPfS0_E14A_smem_ctl_seq+3020];
	mul.wide.s32 	%rd1471, %r4247, 4;
	add.s64 	%rd1472, %rd8, %rd1471;
	ld.local.u32 	%r4248, [%rd1472];
	shl.b32 	%r4249, %r4248, 19;
	cvt.rn.f32.s32 	%f1734, %r4249;
	add.f32 	%f1735, %f1733, %f1734;
	ld.shared.u32 	%r4250, [_ZZ15bit_wise_gemm_siiiPiPfS0_E14A_smem_ctl_seq+3024];
	mul.wide.s32 	%rd1473, %r4250, 4;
	add.s64 	%rd1474, %rd8, %rd1473;
	ld.local.u32 	%r4251, [%rd1474];
	shl.b32 	%r4252, %r4251, 20;
	cvt.rn.f32.s32 	%f1736, %r4252;
	add.f32 	%f1737, %f1735, %f1736;
	ld.shared.u32 	%r4253, [_ZZ15bit_wise_gemm_siiiPiPfS0_E14A_smem_ctl_seq+3028];
	mul.wide.s32 	%rd1475, %r4253, 4;
	add.s64 	%rd1476, %rd8, %rd1475;
	ld.local.u32 	%r4254, [%rd1476];
	shl.b32 	%r4255, %r4254, 21;
	cvt.rn.f32.s32 	%f1738, %r4255;
	add.f32 	%f1739, %f1737, %f1738;
	ld.shared.u32 	%r4256, [_ZZ15bit_wise_gemm_siiiPiPfS0_E14A_smem_ctl_seq+3032];
	mul.wide.s32 	%rd1477, %r4256, 4;
	add.s64 	%rd1478, %rd8, %rd1477;
	ld.local.u32 	%r4257, [%rd1478];
	shl.b32 	%r4258, %r4257, 22;
	cvt.rn.f32.s32 	%f1740, %r4258;
	add.f32 	%f1741, %f1739, %f1740;
	ld.shared.u32 	%r4259, [_ZZ15bit_wise_gemm_siiiPiPfS0_E14A_smem_ctl_seq+3036];
	mul.wide.s32 	%rd1479, %r4259, 4;
	add.s64 	%rd1480, %rd8, %rd1479;
	ld.local.u32 	%r4260, [%rd1480];
	shl.b32 	%r4261, %r4260, 23;
	cvt.rn.f32.s32 	%f1742, %r4261;
	add.f32 	%f1743, %f1741, %f1742;
	ld.shared.u32 	%r4262, [_ZZ15bit_wise_gemm_siiiPiPfS0_E14A_smem_ctl_seq+3040];
	mul.wide.s32 	%rd1481, %r4262, 4;
	add.s64 	%rd1482, %rd8, %rd1481;
	ld.local.u32 	%r4263, [%rd1482];
	shl.b32 	%r4264, %r4263, 24;
	cvt.rn.f32.s32 	%f1744, %r4264;
	add.f32 	%f1745, %f1743, %f1744;
	ld.shared.u32 	%r4265, [_ZZ15bit_wise_gemm_siiiPiPfS0_E14A_smem_ctl_seq+3044];
	mul.wide.s32 	%rd1483, %r4265, 4;
	add.s64 	%rd1484, %rd8, %rd1483;
	ld.local.u32 	%r4266, [%rd1484];
	shl.b32 	%r4267, %r4266, 25;
	cvt.rn.f32.s32 	%f1746, %r4267;
	add.f32 	%f1747, %f1745, %f1746;
	ld.shared.u32 	%r4268, [_ZZ15bit_wise_gemm_siiiPiPfS0_E14A_smem_ctl_seq+3048];
	mul.wide.s32 	%rd1485, %r4268, 4;
	add.s64 	%rd1486, %rd8, %rd1485;
	ld.local.u32 	%r4269, [%rd1486];
	shl.b32 	%r4270, %r4269, 26;
	cvt.rn.f32.s32 	%f1748, %r4270;
	add.f32 	%f1749, %f1747, %f1748;
	ld.shared.u32 	%r4271, [_ZZ15bit_wise_gemm_siiiPiPfS0_E14A_smem_ctl_seq+3052];
	mul.wide.s32 	%rd1487, %r4271, 4;
	add.s64 	%rd1488, %rd8, %rd1487;
	ld.local.u32 	%r4272, [%rd1488];
	shl.b32 	%r4273, %r4272, 27;
	cvt.rn.f32.s32 	%f1750, %r4273;
	add.f32 	%f1751, %f1749, %f1750;
	ld.shared.u32 	%r4274, [_ZZ15bit_wise_gemm_siiiPiPfS0_E14A_smem_ctl_seq+3056];
	mul.wide.s32 	%rd1489, %r4274, 4;
	add.s64 	%rd1490, %rd8, %rd1489;
	ld.local.u32 	%r4275, [%rd1490];
	shl.b32 	%r4276, %r4275, 28;
	cvt.rn.f32.s32 	%f1752, %r4276;
	add.f32 	%f1753, %f1751, %f1752;
	ld.shared.u32 	%r4277, [_ZZ15bit_wise_gemm_siiiPiPfS0_E14A_smem_ctl_seq+3060];
	mul.wide.s32 	%rd1491, %r4277, 4;
	add.s64 	%rd1492, %rd8, %rd1491;
	ld.local.u32 	%r4278, [%rd1492];
	shl.b32 	%r4279, %r4278, 29;
	cvt.rn.f32.s32 	%f1754, %r4279;
	add.f32 	%f1755, %f1753, %f1754;
	ld.shared.u32 	%r4280, [_ZZ15bit_wise_gemm_siiiPiPfS0_E14A_smem_ctl_seq+3064];
	mul.wide.s32 	%rd1493, %r4280, 4;
	add.s64 	%rd1494, %rd8, %rd1493;
	ld.local.u32 	%r4281, [%rd1494];
	shl.b32 	%r4282, %r4281, 30;
	cvt.rn.f32.s32 	%f1756, %r4282;
	add.f32 	%f1757, %f1755, %f1756;
	ld.shared.u32 	%r4283, [_ZZ15bit_wise_gemm_siiiPiPfS0_E14A_smem_ctl_seq+3068];
	mul.wide.s32 	%rd1495, %r4283, 4;
	add.s64 	%rd1496, %rd8, %rd1495;
	ld.local.u32 	%r4284, [%rd1496];
	shl.b32 	%r4285, %r4284, 31;
	cvt.rn.f32.s32 	%f1758, %r4285;
	add.f32 	%f1759, %f1757, %f1758;
	ld.shared.u32 	%r4286, [_ZZ15bit_wise_gemm_siiiPiPfS0_E14A_smem_ctl_seq+3076];
	mul.wide.s32 	%rd1497, %r4286, 4;
	add.s64 	%rd1498, %rd8, %rd1497;
	ld.local.u32 	%r4287, [%rd1498];
	shl.b32 	%r4288, %r4287, 1;
	cvt.rn.f32.s32 	%f1760, %r4288;
	add.f32 	%f1761, %f1760, 0f7FC00000;
	ld.shared.u32 	%r4289, [_ZZ15bit_wise_gemm_siiiPiPfS0_E14A_smem_ctl_seq+3080];
	mul.wide.s32 	%rd1499, %r4289, 4;
	add.s64 	%rd1500, %rd8, %rd1499;
	ld.local.u32 	%r4290, [%rd1500];
	shl.b32 	%r4291, %r4290, 2;
	cvt.rn.f32.s32 	%f1762, %r4291;
	add.f32 	%f1763, %f1761, %f1762;
	ld.shared.u32 	%r4292, [_ZZ15bit_wise_gemm_siiiPiPfS0_E14A_smem_ctl_seq+3084];
	mul.wide.s32 	%rd1501, %r4292, 4;
	add.s64 	%rd1502, %rd8, %rd1501;
	ld.local.u32 	%r4293, [%rd1502];
	shl.b32 	%r4294, %r4293, 3;
	cvt.rn.f32.s32 	%f1764, %r4294;
	add.f32 	%f1765, %f1763, %f1764;
	ld.shared.u32 	%r4295, [_ZZ15bit_wise_gemm_siiiPiPfS0_E14A_smem_ctl_seq+3088];
	mul.wide.s32 	%rd1503, %r4295, 4;
	add.s64 	%rd1504, %rd8, %rd1503;
	ld.local.u32 	%r4296, [%rd1504];
	shl.b32 	%r4297, %r4296, 4;
	cvt.rn.f32.s32 	%f1766, %r4297;
	add.f32 	%f1767, %f1765, %f1766;
	ld.shared.u32 	%r4298, [_ZZ15bit_wise_gemm_siiiPiPfS0_E14A_smem_ctl_seq+3092];
	mul.wide.s32 	%rd1505, %r4298, 4;
	add.s64 	%rd1506, %rd8, %rd1505;
	ld.local.u32 	%r4299, [%rd1506];
	shl.b32 	%r4300, %r4299, 5;
	cvt.rn.f32.s32 	%f1768, %r4300;
	add.f32 	%f1769, %f1767, %f1768;
	ld.shared.u32 	%r4301, [_ZZ15bit_wise_gemm_siiiPiPfS0_E14A_smem_ctl_seq+3096];
	mul.wide.s32 	%rd1507, %r4301, 4;
	add.s64 	%rd1508, %rd8, %rd1507;
	ld.local.u32 	%r4302, [%rd1508];
	shl.b32 	%r4303, %r4302, 6;
	cvt.rn.f32.s32 	%f1770, %r4303;
	add.f32 	%f1771, %f1769, %f1770;
	ld.shared.u32 	%r4304, [_ZZ15bit_wise_gemm_siiiPiPfS0_E14A_smem_ctl_seq+3100];
	mul.wide.s32 	%rd1509, %r4304, 4;
	add.s64 	%rd1510, %rd8, %rd1509;
	ld.local.u32 	%r4305, [%rd1510];
	shl.b32 	%r4306, %r4305, 7;
	cvt.rn.f32.s32 	%f1772, %r4306;
	add.f32 	%f1773, %f1771, %f1772;
	ld.shared.u32 	%r4307, [_ZZ15bit_wise_gemm_siiiPiPfS0_E14A_smem_ctl_seq+3104];
	mul.wide.s32 	%rd1511, %r4307, 4;
	add.s64 	%rd1512, %rd8, %rd1511;
	ld.local.u32 	%r4308, [%rd1512];
	shl.b32 	%r4309, %r4308, 8;
	cvt.rn.f32.s32 	%f1774, %r4309;
	add.f32 	%f1775, %f1773, %f1774;
	ld.shared.u32 	%r4310, [_ZZ15bit_wise_gemm_siiiPiPfS0_E14A_smem_ctl_seq+3108];
	mul.wide.s32 	%rd1513, %r4310, 4;
	add.s64 	%rd1514, %rd8, %rd1513;
	ld.local.u32 	%r4311, [%rd1514];
	shl.b32 	%r4312, %r4311, 9;
	cvt.rn.f32.s32 	%f1776, %r4312;
	add.f32 	%f1777, %f1775, %f1776;
	ld.shared.u32 	%r4313, [_ZZ15bit_wise_gemm_siiiPiPfS0_E14A_smem_ctl_seq+3112];
	mul.wide.s32 	%rd1515, %r4313, 4;
	add.s64 	%rd1516, %rd8, %rd1515;
	ld.local.u32 	%r4314, [%rd1516];
	shl.b32 	%r4315, %r4314, 10;
	cvt.rn.f32.s32 	%f1778, %r4315;
	add.f32 	%f1779, %f1777, %f1778;
	ld.shared.u32 	%r4316, [_ZZ15bit_wise_gemm_siiiPiPfS0_E14A_smem_ctl_seq+3116];
	mul.wide.s32 	%rd1517, %r4316, 4;
	add.s64 	%rd1518, %rd8, %rd1517;
	ld.local.u32 	%r4317, [%rd1518];
	shl.b32 	%r4318, %r4317, 11;
	cvt.rn.f32.s32 	%f1780, %r4318;
	add.f32 	%f1781, %f1779, %f1780;
	ld.shared.u32 	%r4319, [_ZZ15bit_wise_gemm_siiiPiPfS0_E14A_smem_ctl_seq+3120];
	mul.wide.s32 	%rd1519, %r4319, 4;
	add.s64 	%rd1520, %rd8, %rd1519;
	ld.local.u32 	%r4320, [%rd1520];
	shl.b32 	%r4321, %r4320, 12;
	cvt.rn.f32.s32 	%f1782, %r4321;
	add.f32 	%f1783, %f1781, %f1782;
	ld.shared.u32 	%r4322, [_ZZ15bit_wise_gemm_siiiPiPfS0_E14A_smem_ctl_seq+3124];
	mul.wide.s32 	%rd1521, %r4322, 4;
	add.s64 	%rd1522, %rd8, %rd1521;
	ld.local.u32 	%r4323, [%rd1522];
	shl.b32 	%r4324, %r4323, 13;
	cvt.rn.f32.s32 	%f1784, %r4324;
	add.f32 	%f1785, %f1783, %f1784;
	ld.shared.u32 	%r4325, [_ZZ15bit_wise_gemm_siiiPiPfS0_E14A_smem_ctl_seq+3128];
	mul.wide.s32 	%rd1523, %r4325, 4;
	add.s64 	%rd1524, %rd8, %rd1523;
	ld.local.u32 	%r4326, [%rd1524];
	shl.b32 	%r4327, %r4326, 14;
	cvt.rn.f32.s32 	%f1786, %r4327;
	add.f32 	%f1787, %f1785, %f1786;
	ld.shared.u32 	%r4328, [_ZZ15bit_wise_gemm_siiiPiPfS0_E14A_smem_ctl_seq+3132];
	mul.wide.s32 	%rd1525, %r4328, 4;
	add.s64 	%rd1526, %rd8, %rd1525;
	ld.local.u32 	%r4329, [%rd1526];
	shl.b32 	%r4330, %r4329, 15;
	cvt.rn.f32.s32 	%f1788, %r4330;
	add.f32 	%f1789, %f1787, %f1788;
	ld.shared.u32 	%r4331, [_ZZ15bit_wise_gemm_siiiPiPfS0_E14A_smem_ctl_seq+3136];
	mul.wide.s32 	%rd1527, %r4331, 4;
	add.s64 	%rd1528, %rd8, %rd1527;
	ld.local.u32 	%r4332, [%rd1528];
	shl.b32 	%r4333, %r4332, 16;
	cvt.rn.f32.s32 	%f1790, %r4333;
	add.f32 	%f1791, %f1789, %f1790;
	ld.shared.u32 	%r4334, [_ZZ15bit_wise_gemm_siiiPiPfS0_E14A_smem_ctl_seq+3140];
	mul.wide.s32 	%rd1529, %r4334, 4;
	add.s64 	%rd1530, %rd8, %rd1529;
	ld.local.u32 	%r4335, [%rd1530];
	shl.b32 	%r4336, %r4335, 17;
	cvt.rn.f32.s32 	%f1792, %r4336;
	add.f32 	%f1793, %f1791, %f1792;
	ld.shared.u32 	%r4337, [_ZZ15bit_wise_gemm_siiiPiPfS0_E14A_smem_ctl_seq+3144];
	mul.wide.s32 	%rd1531, %r4337, 4;
	add.s64 	%rd1532, %rd8, %rd1531;
	ld.local.u32 	%r4338, [%rd1532];
	shl.b32 	%r4339, %r4338, 18;
	cvt.rn.f32.s32 	%f1794, %r4339;
	add.f32 	%f1795, %f1793, %f1794;
	ld.shared.u32 	%r4340, [_ZZ15bit_wise_gemm_siiiPiPfS0_E14A_smem_ctl_seq+3148];
	mul.wide.s32 	%rd1533, %r4340, 4;
	add.s64 	%rd1534, %rd8, %rd1533;
	ld.local.u32 	%r4341, [%rd1534];
	shl.b32 	%r4342, %r4341, 19;
	cvt.rn.f32.s32 	%f1796, %r4342;
	add.f32 	%f1797, %f1795, %f1796;
	ld.shared.u32 	%r4343, [_ZZ15bit_wise_gemm_siiiPiPfS0_E14A_smem_ctl_seq+3152];
	mul.wide.s32 	%rd1535, %r4343, 4;
	add.s64 	%rd1536, %rd8, %rd1535;
	ld.local.u32 	%r4344, [%rd1536];
	shl.b32 	%r4345, %r4344, 20;
	cvt.rn.f32.s32 	%f1798, %r4345;
	add.f32 	%f1799, %f1797, %f1798;
	ld.shared.u32 	%r4346, [_ZZ15bit_wise_gemm_siiiPiPfS0_E14A_smem_ctl_seq+3156];
	mul.wide.s32 	%rd1537, %r4346, 4;
	add.s64 	%rd1538, %rd8, %rd1537;
	ld.local.u32 	%r4347, [%rd1538];
	shl.b32 	%r4348, %r4347, 21;
	cvt.rn.f32.s32 	%f1800, %r4348;
	add.f32 	%f1801, %f1799, %f1800;
	ld.shared.u32 	%r4349, [_ZZ15bit_wise_gemm_siiiPiPfS0_E14A_smem_ctl_seq+3160];
	mul.wide.s32 	%rd1539, %r4349, 4;
	add.s64 	%rd1540, %rd8, %rd1539;
	ld.local.u32 	%r4350, [%rd1540];
	shl.b32 	%r4351, %r4350, 22;
	cvt.rn.f32.s32 	%f1802, %r4351;
	add.f32 	%f1803, %f1801, %f1802;
	ld.shared.u32 	%r4352, [_ZZ15bit_wise_gemm_siiiPiPfS0_E14A_smem_ctl_seq+3164];
	mul.wide.s32 	%rd1541, %r4352, 4;
	add.s64 	%rd1542, %rd8, %rd1541;
	ld.local.u32 	%r4353, [%rd1542];
	shl.b32 	%r4354, %r4353, 23;
	cvt.rn.f32.s32 	%f1804, %r4354;
	add.f32 	%f1805, %f1803, %f1804;
	ld.shared.u32 	%r4355, [_ZZ15bit_wise_gemm_siiiPiPfS0_E14A_smem_ctl_seq+3168];
	mul.wide.s32 	%rd1543, %r4355, 4;
	add.s64 	%rd1544, %rd8, %rd1543;
	ld.local.u32 	%r4356, [%rd1544];
	shl.b32 	%r4357, %r4356, 24;
	cvt.rn.f32.s32 	%f1806, %r4357;
	add.f32 	%f1807, %f1805, %f1806;
	ld.shared.u32 	%r4358, [_ZZ15bit_wise_gemm_siiiPiPfS0_E14A_smem_ctl_seq+3172];
	mul.wide.s32 	%rd1545, %r4358, 4;
	add.s64 	%rd1546, %rd8, %rd1545;
	ld.local.u32 	%r4359, [%rd1546];
	shl.b32 	%r4360, %r4359, 25;
	cvt.rn.f32.s32 	%f1808, %r4360;
	add.f32 	%f1809, %f1807, %f1808;
	ld.shared.u32 	%r4361, [_ZZ15bit_wise_gemm_siiiPiPfS0_E14A_smem_ctl_seq+3176];
	mul.wide.s32 	%rd1547, %r4361, 4;
	add.s64 	%rd1548, %rd8, %rd1547;
	ld.local.u32 	%r4362, [%rd1548];
	shl.b32 	%r4363, %r4362, 26;
	cvt.rn.f32.s32 	%f1810, %r4363;
	add.f32 	%f1811, %f1809, %f1810;
	ld.shared.u32 	%r4364, [_ZZ15bit_wise_gemm_siiiPiPfS0_E14A_smem_ctl_seq+3180];
	mul.wide.s32 	%rd1549, %r4364, 4;
	add.s64 	%rd1550, %rd8, %rd1549;
	ld.local.u32 	%r4365, [%rd1550];
	shl.b32 	%r4366, %r4365, 27;
	cvt.rn.f32.s32 	%f1812, %r4366;
	add.f32 	%f1813, %f1811, %f1812;
	ld.shared.u32 	%r4367, [_ZZ15bit_wise_gemm_siiiPiPfS0_E14A_smem_ctl_seq+3184];
	mul.wide.s32 	%rd1551, %r4367, 4;
	add.s64 	%rd1552, %rd8, %rd1551;
	ld.local.u32 	%r4368, [%rd1552];
	shl.b32 	%r4369, %r4368, 28;
	cvt.rn.f32.s32 	%f1814, %r4369;
	add.f32 	%f1815, %f1813, %f1814;
	ld.shared.u32 	%r4370, [_ZZ15bit_wise_gemm_siiiPiPfS0_E14A_smem_ctl_seq+3188];
	mul.wide.s32 	%rd1553, %r4370, 4;
	add.s64 	%rd1554, %rd8, %rd1553;
	ld.local.u32 	%r4371, [%rd1554];
	shl.b32 	%r4372, %r4371, 29;
	cvt.rn.f32.s32 	%f1816, %r4372;
	add.f32 	%f1817, %f1815, %f1816;
	ld.shared.u32 	%r4373, [_ZZ15bit_wise_gemm_siiiPiPfS0_E14A_smem_ctl_seq+3192];
	mul.wide.s32 	%rd1555, %r4373, 4;
	add.s64 	%rd1556, %rd8, %rd1555;
	ld.local.u32 	%r4374, [%rd1556];
	shl.b32 	%r4375, %r4374, 30;
	cvt.rn.f32.s32 	%f1818, %r4375;
	add.f32 	%f1819, %f1817, %f1818;
	ld.shared.u32 	%r4376, [_ZZ15bit_wise_gemm_siiiPiPfS0_E14A_smem_ctl_seq+3196];
	mul.wide.s32 	%rd1557, %r4376, 4;
	add.s64 	%rd1558, %rd8, %rd1557;
	ld.local.u32 	%r4377, [%rd1558];
	shl.b32 	%r4378, %r4377, 31;
	cvt.rn.f32.s32 	%f1820, %r4378;
	add.f32 	%f1821, %f1819, %f1820;
	ld.shared.u32 	%r4379, [_ZZ15bit_wise_gemm_siiiPiPfS0_E14A_smem_ctl_seq+3204];
	mul.wide.s32 	%rd1559, %r4379, 4;
	add.s64 	%rd1560, %rd8, %rd1559;
	ld.local.u32 	%r4380, [%rd1560];
	shl.b32 	%r4381, %r4380, 1;
	cvt.rn.f32.s32 	%f1822, %r4381;
	add.f32 	%f1823, %f1822, 0f7FC00000;
	ld.shared.u32 	%r4382, [_ZZ15bit_wise_gemm_siiiPiPfS0_E14A_smem_ctl_seq+3208];
	mul.wide.s32 	%rd1561, %r4382, 4;
	add.s64 	%rd1562, %rd8, %rd1561;
	ld.local.u32 	%r4383, [%rd1562];
	shl.b32 	%r4384, %r4383, 2;
	cvt.rn.f32.s32 	%f1824, %r4384;
	add.f32 	%f1825, %f1823, %f1824;
	ld.shared.u32 	%r4385, [_ZZ15bit_wise_gemm_siiiPiPfS0_E14A_smem_ctl_seq+3212];
	mul.wide.s32 	%rd1563, %r4385, 4;
	add.s64 	%rd1564, %rd8, %rd1563;
	ld.local.u32 	%r4386, [%rd1564];
	shl.b32 	%r4387, %r4386, 3;
	cvt.rn.f32.s32 	%f1826, %r4387;
	add.f32 	%f1827, %f1825, %f1826;
	ld.shared.u32 	%r4388, [_ZZ15bit_wise_gemm_siiiPiPfS0_E14A_smem_ctl_seq+3216];
	mul.wide.s32 	%rd1565, %r4388, 4;
	add.s64 	%rd1566, %rd8, %rd1565;
	ld.local.u32 	%r4389, [%rd1566];
	shl.b32 	%r4390, %r4389, 4;
	cvt.rn.f32.s32 	%f1828, %r4390;
	add.f32 	%f1829, %f1827, %f1828;
	ld.shared.u32 	%r4391, [_ZZ15bit_wise_gemm_siiiPiPfS0_E14A_smem_ctl_seq+3220];
	mul.wide.s32 	%rd1567, %r4391, 4;
	add.s64 	%rd1568, %rd8, %rd1567;
	ld.local.u32 	%r4392, [%rd1568];
	shl.b32 	%r4393, %r4392, 5;
	cvt.rn.f32.s32 	%f1830, %r4393;
	add.f32 	%f1831, %f1829, %f1830;
	ld.shared.u32 	%r4394, [_ZZ15bit_wise_gemm_siiiPiPfS0_E14A_smem_ctl_seq+3224];
	mul.wide.s32 	%rd1569, %r4394, 4;
	add.s64 	%rd1570, %rd8, %rd1569;
	ld.local.u32 	%r4395, [%rd1570];
	shl.b32 	%r4396, %r4395, 6;
	cvt.rn.f32.s32 	%f1832, %r4396;
	add.f32 	%f1833, %f1831, %f1832;
	ld.shared.u32 	%r4397, [_ZZ15bit_wise_gemm_siiiPiPfS0_E14A_smem_ctl_seq+3228];
	mul.wide.s32 	%rd1571, %r4397, 4;
	add.s64 	%rd1572, %rd8, %rd1571;
	ld.local.u32 	%r4398, [%rd1572];
	shl.b32 	%r4399, %r4398, 7;
	cvt.rn.f32.s32 	%f1834, %r4399;
	add.f32 	%f1835, %f1833, %f1834;
	ld.shared.u32 	%r4400, [_ZZ15bit_wise_gemm_siiiPiPfS0_E14A_smem_ctl_seq+3232];
	mul.wide.s32 	%rd1573, %r4400, 4;
	add.s64 	%rd1574, %rd8, %rd1573;
	ld.local.u32 	%r4401, [%rd1574];
	shl.b32 	%r4402, %r4401, 8;
	cvt.rn.f32.s32 	%f1836, %r4402;
	add.f32 	%f1837, %f1835, %f1836;
	ld.shared.u32 	%r4403, [_ZZ15bit_wise_gemm_siiiPiPfS0_E14A_smem_ctl_seq+3236];
	mul.wide.s32 	%rd1575, %r4403, 4;
	add.s64 	%rd1576, %rd8, %rd1575;
	ld.local.u32 	%r4404, [%rd1576];
	shl.b32 	%r4405, %r4404, 9;
	cvt.rn.f32.s32 	%f1838, %r4405;
	add.f32 	%f1839, %f1837, %f1838;
	ld.shared.u32 	%r4406, [_ZZ15bit_wise_gemm_siiiPiPfS0_E14A_smem_ctl_seq+3240];
	mul.wide.s32 	%rd1577, %r4406, 4;
	add.s64 	%rd1578, %rd8, %rd1577;
	ld.local.u32 	%r4407, [%rd1578];
	shl.b32 	%r4408, %r4407, 10;
	cvt.rn.f32.s32 	%f1840, %r4408;
	add.f32 	%f1841, %f1839, %f1840;
	ld.shared.u32 	%r4409, [_ZZ15bit_wise_gemm_siiiPiPfS0_E14A_smem_ctl_seq+3244];
	mul.wide.s32 	%rd1579, %r4409, 4;
	add.s64 	%rd1580, %rd8, %rd1579;
	ld.local.u32 	%r4410, [%rd1580];
	shl.b32 	%r4411, %r4410, 11;
	cvt.rn.f32.s32 	%f1842, %r4411;
	add.f32 	%f1843, %f1841, %f1842;
	ld.shared.u32 	%r4412, [_ZZ15bit_wise_gemm_siiiPiPfS0_E14A_smem_ctl_seq+3248];
	mul.wide.s32 	%rd1581, %r4412, 4;
	add.s64 	%rd1582, %rd8, %rd1581;
	ld.local.u32 	%r4413, [%rd1582];
	shl.b32 	%r4414, %r4413, 12;
	cvt.rn.f32.s32 	%f1844, %r4414;
	add.f32 	%f1845, %f1843, %f1844;
	ld.shared.u32 	%r4415, [_ZZ15bit_wise_gemm_siiiPiPfS0_E14A_smem_ctl_seq+3252];
	mul.wide.s32 	%rd1583, %r4415, 4;
	add.s64 	%rd1584, %rd8, %rd1583;
	ld.local.u32 	%r4416, [%rd1584];
	shl.b32 	%r4417, %r4416, 13;
	cvt.rn.f32.s32 	%f1846, %r4417;
	add.f32 	%f1847, %f1845, %f1846;
	ld.shared.u32 	%r4418, [_ZZ15bit_wise_gemm_siiiPiPfS0_E14A_smem_ctl_seq+3256];
	mul.wide.s32 	%rd1585, %r4418, 4;
	add.s64 	%rd1586, %rd8, %rd1585;
	ld.local.u32 	%r4419, [%rd1586];
	shl.b32 	%r4420, %r4419, 14;
	cvt.rn.f32.s32 	%f1848, %r4420;
	add.f32 	%f1849, %f1847, %f1848;
	ld.shared.u32 	%r4421, [_ZZ15bit_wise_gemm_siiiPiPfS0_E14A_smem_ctl_seq+3260];
	mul.wide.s32 	%rd1587, %r4421, 4;
	add.s64 	%rd1588, %rd8, %rd1587;
	ld.local.u32 	%r4422, [%rd1588];
	shl.b32 	%r4423, %r4422, 15;
	cvt.rn.f32.s32 	%f1850, %r4423;
	add.f32 	%f1851, %f1849, %f1850;
	ld.shared.u32 	%r4424, [_ZZ15bit_wise_gemm_siiiPiPfS0_E14A_smem_ctl_seq+3264];
	mul.wide.s32 	%rd1589, %r4424, 4;
	add.s64 	%rd1590, %rd8, %rd1589;
	ld.local.u32 	%r4425, [%rd1590];
	shl.b32 	%r4426, %r4425, 16;
	cvt.rn.f32.s32 	%f1852, %r4426;
	add.f32 	%f1853, %f1851, %f1852;
	ld.shared.u32 	%r4427, [_ZZ15bit_wise_gemm_siiiPiPfS0_E14A_smem_ctl_seq+3268];
	mul.wide.s32 	%rd1591, %r4427, 4;
	add.s64 	%rd1592, %rd8, %rd1591;
	ld.local.u32 	%r4428, [%rd1592];
	shl.b32 	%r4429, %r4428, 17;
	cvt.rn.f32.s32 	%f1854, %r4429;
	add.f32 	%f1855, %f1853, %f1854;
	ld.shared.u32 	%r4430, [_ZZ15bit_wise_gemm_siiiPiPfS0_E14A_smem_ctl_seq+3272];
	mul.wide.s32 	%rd1593, %r4430, 4;
	add.s64 	%rd1594, %rd8, %rd1593;
	ld.local.u32 	%r4431, [%rd1594];
	shl.b32 	%r4432, %r4431, 18;
	cvt.rn.f32.s32 	%f1856, %r4432;
	add.f32 	%f1857, %f1855, %f1856;
	ld.shared.u32 	%r4433, [_ZZ15bit_wise_gemm_siiiPiPfS0_E14A_smem_ctl_seq+3276];
	mul.wide.s32 	%rd1595, %r4433, 4;
	add.s64 	%rd1596, %rd8, %rd1595;
	ld.local.u32 	%r4434, [%rd1596];
	shl.b32 	%r4435, %r4434, 19;
	cvt.rn.f32.s32 	%f1858, %r4435;
	add.f32 	%f1859, %f1857, %f1858;
	ld.shared.u32 	%r4436, [_ZZ15bit_wise_gemm_siiiPiPfS0_E14A_smem_ctl_seq+3280];
	mul.wide.s32 	%rd1597, %r4436, 4;
	add.s64 	%rd1598, %rd8, %rd1597;
	ld.local.u32 	%r4437, [%rd1598];
	shl.b32 	%r4438, %r4437, 20;
	cvt.rn.f32.s32 	%f1860, %r4438;
	add.f32 	%f1861, %f1859, %f1860;
	ld.shared.u32 	%r4439, [_ZZ15bit_wise_gemm_siiiPiPfS0_E14A_smem_ctl_seq+3284];
	mul.wide.s32 	%rd1599, %r4439, 4;
	add.s64 	%rd1600, %rd8, %rd1599;
	ld.local.u32 	%r4440, [%rd1600];
	shl.b32 	%r4441, %r4440, 21;
	cvt.rn.f32.s32 	%f1862, %r4441;
	add.f32 	%f1863, %f1861, %f1862;
	ld.shared.u32 	%r4442, [_ZZ15bit_wise_gemm_siiiPiPfS0_E14A_smem_ctl_seq+3288];
	mul.wide.s32 	%rd1601, %r4442, 4;
	add.s64 	%rd1602, %rd8, %rd1601;
	ld.local.u32 	%r4443, [%rd1602];
	shl.b32 	%r4444, %r4443, 22;
	cvt.rn.f32.s32 	%f1864, %r4444;
	add.f32 	%f1865, %f1863, %f1864;
	ld.shared.u32 	%r4445, [_ZZ15bit_wise_gemm_siiiPiPfS0_E14A_smem_ctl_seq+3292];
	mul.wide.s32 	%rd1603, %r4445, 4;
	add.s64 	%rd1604, %rd8, %rd1603;
	ld.local.u32 	%r4446, [%rd1604];
	shl.b32 	%r4447, %r4446, 23;
	cvt.rn.f32.s32 	%f1866, %r4447;
	add.f32 	%f1867, %f1865, %f1866;
	ld.shared.u32 	%r4448, [_ZZ15bit_wise_gemm_siiiPiPfS0_E14A_smem_ctl_seq+3296];
	mul.wide.s32 	%rd1605, %r4448, 4;
	add.s64 	%rd1606, %rd8, %rd1605;
	ld.local.u32 	%r4449, [%rd1606];
	shl.b32 	%r4450, %r4449, 24;
	cvt.rn.f32.s32 	%f1868, %r4450;
	add.f32 	%f1869, %f1867, %f1868;
	ld.shared.u32 	%r4451, [_ZZ15bit_wise_gemm_siiiPiPfS0_E14A_smem_ctl_seq+3300];
	mul.wide.s32 	%rd1607, %r4451, 4;
	add.s64 	%rd1608, %rd8, %rd1607;
	ld.local.u32 	%r4452, [%rd1608];
	shl.b32 	%r4453, %r4452, 25;
	cvt.rn.f32.s32 	%f1870, %r4453;
	add.f32 	%f1871, %f1869, %f1870;
	ld.shared.u32 	%r4454, [_ZZ15bit_wise_gemm_siiiPiPfS0_E14A_smem_ctl_seq+3304];
	mul.wide.s32 	%rd1609, %r4454, 4;
	add.s64 	%rd1610, %rd8, %rd1609;
	ld.local.u32 	%r4455, [%rd1610];
	shl.b32 	%r4456, %r4455, 26;
	cvt.rn.f32.s32 	%f1872, %r4456;
	add.f32 	%f1873, %f1871, %f1872;
	ld.shared.u32 	%r4457, [_ZZ15bit_wise_gemm_siiiPiPfS0_E14A_smem_ctl_seq+3308];
	mul.wide.s32 	%rd1611, %r4457, 4;
	add.s64 	%rd1612, %rd8, %rd1611;
	ld.local.u32 	%r4458, [%rd1612];
	shl.b32 	%r4459, %r4458, 27;
	cvt.rn.f32.s32 	%f1874, %r4459;
	add.f32 	%f1875, %f1873, %f1874;
	ld.shared.u32 	%r4460, [_ZZ15bit_wise_gemm_siiiPiPfS0_E14A_smem_ctl_seq+3312];
	mul.wide.s32 	%rd1613, %r4460, 4;
	add.s64 	%rd1614, %rd8, %rd1613;
	ld.local.u32 	%r4461, [%rd1614];
	shl.b32 	%r4462, %r4461, 28;
	cvt.rn.f32.s32 	%f1876, %r4462;
	add.f32 	%f1877, %f1875, %f1876;
	ld.shared.u32 	%r4463, [_ZZ15bit_wise_gemm_siiiPiPfS0_E14A_smem_ctl_seq+3316];
	mul.wide.s32 	%rd1615, %r4463, 4;
	add.s64 	%rd1616, %rd8, %rd1615;
	ld.local.u32 	%r4464, [%rd1616];
	shl.b32 	%r4465, %r4464, 29;
	cvt.rn.f32.s32 	%f1878, %r4465;
	add.f32 	%f1879, %f1877, %f1878;
	ld.shared.u32 	%r4466, [_ZZ15bit_wise_gemm_siiiPiPfS0_E14A_smem_ctl_seq+3320];
	mul.wide.s32 	%rd1617, %r4466, 4;
	add.s64 	%rd1618, %rd8, %rd1617;
	ld.local.u32 	%r4467, [%rd1618];
	shl.b32 	%r4468, %r4467, 30;
	cvt.rn.f32.s32 	%f1880, %r4468;
	add.f32 	%f1881, %f1879, %f1880;
	ld.shared.u32 	%r4469, [_ZZ15bit_wise_gemm_siiiPiPfS0_E14A_smem_ctl_seq+3324];
	mul.wide.s32 	%rd1619, %r4469, 4;
	add.s64 	%rd1620, %rd8, %rd1619;
	ld.local.u32 	%r4470, [%rd1620];
	shl.b32 	%r4471, %r4470, 31;
	cvt.rn.f32.s32 	%f1882, %r4471;
	add.f32 	%f1883, %f1881, %f1882;
	ld.shared.u32 	%r4472, [_ZZ15bit_wise_gemm_siiiPiPfS0_E14A_smem_ctl_seq+3332];
	mul.wide.s32 	%rd1621, %r4472, 4;
	add.s64 	%rd1622, %rd8, %rd1621;
	ld.local.u32 	%r4473, [%rd1622];
	shl.b32 	%r4474, %r4473, 1;
	cvt.rn.f32.s32 	%f1884, %r4474;
	add.f32 	%f1885, %f1884, 0f7FC00000;
	ld.shared.u32 	%r4475, [_ZZ15bit_wise_gemm_siiiPiPfS0_E14A_smem_ctl_seq+3336];
	mul.wide.s32 	%rd1623, %r4475, 4;
	add.s64 	%rd1624, %rd8, %rd1623;
	ld.local.u32 	%r4476, [%rd1624];
	shl.b32 	%r4477, %r4476, 2;
	cvt.rn.f32.s32 	%f1886, %r4477;
	add.f32 	%f1887, %f1885, %f1886;
	ld.shared.u32 	%r4478, [_ZZ15bit_wise_gemm_siiiPiPfS0_E14A_smem_ctl_seq+3340];
	mul.wide.s32 	%rd1625, %r4478, 4;
	add.s64 	%rd1626, %rd8, %rd1625;
	ld.local.u32 	%r4479, [%rd1626];
	shl.b32 	%r4480, %r4479, 3;
	cvt.rn.f32.s32 	%f1888, %r4480;
	add.f32 	%f1889, %f1887, %f1888;
	ld.shared.u32 	%r4481, [_ZZ15bit_wise_gemm_siiiPiPfS0_E14A_smem_ctl_seq+3344];
	mul.wide.s32 	%rd1627, %r4481, 4;
	add.s64 	%rd1628, %rd8, %rd1627;
	ld.local.u32 	%r4482, [%rd1628];
	shl.b32 	%r4483, %r4482, 4;
	cvt.rn.f32.s32 	%f1890, %r4483;
	add.f32 	%f1891, %f1889, %f1890;
	ld.shared.u32 	%r4484, [_ZZ15bit_wise_gemm_siiiPiPfS0_E14A_smem_ctl_seq+3348];
	mul.wide.s32 	%rd1629, %r4484, 4;
	add.s64 	%rd1630, %rd8, %rd1629;
	ld.local.u32 	%r4485, [%rd1630];
	shl.b32 	%r4486, %r4485, 5;
	cvt.rn.f32.s32 	%f1892, %r4486;
	add.f32 	%f1893, %f1891, %f1892;
	ld.shared.u32 	%r4487, [_ZZ15bit_wise_gemm_siiiPiPfS0_E14A_smem_ctl_seq+3352];
	mul.wide.s32 	%rd1631, %r4487, 4;
	add.s64 	%rd1632, %rd8, %rd1631;
	ld.local.u32 	%r4488, [%rd1632];
	shl.b32 	%r4489, %r4488, 6;
	cvt.rn.f32.s32 	%f1894, %r4489;
	add.f32 	%f1895, %f1893, %f1894;
	ld.shared.u32 	%r4490, [_ZZ15bit_wise_gemm_siiiPiPfS0_E14A_smem_ctl_seq+3356];
	mul.wide.s32 	%rd1633, %r4490, 4;
	add.s64 	%rd1634, %rd8, %rd1633;
	ld.local.u32 	%r4491, [%rd1634];
	shl.b32 	%r4492, %r4491, 7;
	cvt.rn.f32.s32 	%f1896, %r4492;
	add.f32 	%f1897, %f1895, %f1896;
	ld.shared.u32 	%r4493, [_ZZ15bit_wise_gemm_siiiPiPfS0_E14A_smem_ctl_seq+3360];
	mul.wide.s32 	%rd1635, %r4493, 4;
	add.s64 	%rd1636, %rd8, %rd1635;
	ld.local.u32 	%r4494, [%rd1636];
	shl.b32 	%r4495, %r4494, 8;
	cvt.rn.f32.s32 	%f1898, %r4495;
	add.f32 	%f1899, %f1897, %f1898;
	ld.shared.u32 	%r4496, [_ZZ15bit_wise_gemm_siiiPiPfS0_E14A_smem_ctl_seq+3364];
	mul.wide.s32 	%rd1637, %r4496, 4;
	add.s64 	%rd1638, %rd8, %rd1637;
	ld.local.u32 	%r4497, [%rd1638];
	shl.b32 	%r4498, %r4497, 9;
	cvt.rn.f32.s32 	%f1900, %r4498;
	add.f32 	%f1901, %f1899, %f1900;
	ld.shared.u32 	%r4499, [_ZZ15bit_wise_gemm_siiiPiPfS0_E14A_smem_ctl_seq+3368];
	mul.wide.s32 	%rd1639, %r4499, 4;
	add.s64 	%rd1640, %rd8, %rd1639;
	ld.local.u32 	%r4500, [%rd1640];
	shl.b32 	%r4501, %r4500, 10;
	cvt.rn.f32.s32 	%f1902, %r4501;
	add.f32 	%f1903, %f1901, %f1902;
	ld.shared.u32 	%r4502, [_ZZ15bit_wise_gemm_siiiPiPfS0_E14A_smem_ctl_seq+3372];
	mul.wide.s32 	%rd1641, %r4502, 4;
	add.s64 	%rd1642, %rd8, %rd1641;
	ld.local.u32 	%r4503, [%rd1642];
	shl.b32 	%r4504, %r4503, 11;
	cvt.rn.f32.s32 	%f1904, %r4504;
	add.f32 	%f1905, %f1903, %f1904;
	ld.shared.u32 	%r4505, [_ZZ15bit_wise_gemm_siiiPiPfS0_E14A_smem_ctl_seq+3376];
	mul.wide.s32 	%rd1643, %r4505, 4;
	add.s64 	%rd1644, %rd8, %rd1643;
	ld.local.u32 	%r4506, [%rd1644];
	shl.b32 	%r4507, %r4506, 12;
	cvt.rn.f32.s32 	%f1906, %r4507;
	add.f32 	%f1907, %f1905, %f1906;
	ld.shared.u32 	%r4508, [_ZZ15bit_wise_gemm_siiiPiPfS0_E14A_smem_ctl_seq+3380];
	mul.wide.s32 	%rd1645, %r4508, 4;
	add.s64 	%rd1646, %rd8, %rd1645;
	ld.local.u32 	%r4509, [%rd1646];
	shl.b32 	%r4510, %r4509, 13;
	cvt.rn.f32.s32 	%f1908, %r4510;
	add.f32 	%f1909, %f1907, %f1908;
	ld.shared.u32 	%r4511, [_ZZ15bit_wise_gemm_siiiPiPfS0_E14A_smem_ctl_seq+3384];
	mul.wide.s32 	%rd1647, %r4511, 4;
	add.s64 	%rd1648, %rd8, %rd1647;
	ld.local.u32 	%r4512, [%rd1648];
	shl.b32 	%r4513, %r4512, 14;
	cvt.rn.f32.s32 	%f1910, %r4513;
	add.f32 	%f1911, %f1909, %f1910;
	ld.shared.u32 	%r4514, [_ZZ15bit_wise_gemm_siiiPiPfS0_E14A_smem_ctl_seq+3388];
	mul.wide.s32 	%rd1649, %r4514, 4;
	add.s64 	%rd1650, %rd8, %rd1649;
	ld.local.u32 	%r4515, [%rd1650];
	shl.b32 	%r4516, %r4515, 15;
	cvt.rn.f32.s32 	%f1912, %r4516;
	add.f32 	%f1913, %f1911, %f1912;
	ld.shared.u32 	%r4517, [_ZZ15bit_wise_gemm_siiiPiPfS0_E14A_smem_ctl_seq+3392];
	mul.wide.s32 	%rd1651, %r4517, 4;
	add.s64 	%rd1652, %rd8, %rd1651;
	ld.local.u32 	%r4518, [%rd1652];
	shl.b32 	%r4519, %r4518, 16;
	cvt.rn.f32.s32 	%f1914, %r4519;
	add.f32 	%f1915, %f1913, %f1914;
	ld.shared.u32 	%r4520, [_ZZ15bit_wise_gemm_siiiPiPfS0_E14A_smem_ctl_seq+3396];
	mul.wide.s32 	%rd1653, %r4520, 4;
	add.s64 	%rd1654, %rd8, %rd1653;
	ld.local.u32 	%r4521, [%rd1654];
	shl.b32 	%r4522, %r4521, 17;
	cvt.rn.f32.s32 	%f1916, %r4522;
	add.f32 	%f1917, %f1915, %f1916;
	ld.shared.u32 	%r4523, [_ZZ15bit_wise_gemm_siiiPiPfS0_E14A_smem_ctl_seq+3400];
	mul.wide.s32 	%rd1655, %r4523, 4;
	add.s64 	%rd1656, %rd8, %rd1655;
	ld.local.u32 	%r4524, [%rd1656];
	shl.b32 	%r4525, %r4524, 18;
	cvt.rn.f32.s32 	%f1918, %r4525;
	add.f32 	%f1919, %f1917, %f1918;
	ld.shared.u32 	%r4526, [_ZZ15bit_wise_gemm_siiiPiPfS0_E14A_smem_ctl_seq+3404];
	mul.wide.s32 	%rd1657, %r4526, 4;
	add.s64 	%rd1658, %rd8, %rd1657;
	ld.local.u32 	%r4527, [%rd1658];
	shl.b32 	%r4528, %r4527, 19;
	cvt.rn.f32.s32 	%f1920, %r4528;
	add.f32 	%f1921, %f1919, %f1920;
	ld.shared.u32 	%r4529, [_ZZ15bit_wise_gemm_siiiPiPfS0_E14A_smem_ctl_seq+3408];
	mul.wide.s32 	%rd1659, %r4529, 4;
	add.s64 	%rd1660, %rd8, %rd1659;
	ld.local.u32 	%r4530, [%rd1660];
	shl.b32 	%r4531, %r4530, 20;
	cvt.rn.f32.s32 	%f1922, %r4531;
	add.f32 	%f1923, %f1921, %f1922;
	ld.shared.u32 	%r4532, [_ZZ15bit_wise_gemm_siiiPiPfS0_E14A_smem_ctl_seq+3412];
	mul.wide.s32 	%rd1661, %r4532, 4;
	add.s64 	%rd1662, %rd8, %rd1661;
	ld.local.u32 	%r4533, [%rd1662];
	shl.b32 	%r4534, %r4533, 21;
	cvt.rn.f32.s32 	%f1924, %r4534;
	add.f32 	%f1925, %f1923, %f1924;
	ld.shared.u32 	%r4535, [_ZZ15bit_wise_gemm_siiiPiPfS0_E14A_smem_ctl_seq+3416];
	mul.wide.s32 	%rd1663, %r4535, 4;
	add.s64 	%rd1664, %rd8, %rd1663;
	ld.local.u32 	%r4536, [%rd1664];
	shl.b32 	%r4537, %r4536, 22;
	cvt.rn.f32.s32 	%f1926, %r4537;
	add.f32 	%f1927, %f1925, %f1926;
	ld.shared.u32 	%r4538, [_ZZ15bit_wise_gemm_siiiPiPfS0_E14A_smem_ctl_seq+3420];
	mul.wide.s32 	%rd1665, %r4538, 4;
	add.s64 	%rd1666, %rd8, %rd1665;
	ld.local.u32 	%r4539, [%rd1666];
	shl.b32 	%r4540, %r4539, 23;
	cvt.rn.f32.s32 	%f1928, %r4540;
	add.f32 	%f1929, %f1927, %f1928;
	ld.shared.u32 	%r4541, [_ZZ15bit_wise_gemm_siiiPiPfS0_E14A_smem_ctl_seq+3424];
	mul.wide.s32 	%rd1667, %r4541, 4;
	add.s64 	%rd1668, %rd8, %rd1667;
	ld.local.u32 	%r4542, [%rd1668];
	shl.b32 	%r4543, %r4542, 24;
	cvt.rn.f32.s32 	%f1930, %r4543;
	add.f32 	%f1931, %f1929, %f1930;
	ld.shared.u32 	%r4544, [_ZZ15bit_wise_gemm_siiiPiPfS0_E14A_smem_ctl_seq+3428];
	mul.wide.s32 	%rd1669, %r4544, 4;
	add.s64 	%rd1670, %rd8, %rd1669;
	ld.local.u32 	%r4545, [%rd1670];
	shl.b32 	%r4546, %r4545, 25;
	cvt.rn.f32.s32 	%f1932, %r4546;
	add.f32 	%f1933, %f1931, %f1932;
	ld.shared.u32 	%r4547, [_ZZ15bit_wise_gemm_siiiPiPfS0_E14A_smem_ctl_seq+3432];
	mul.wide.s32 	%rd1671, %r4547, 4;
	add.s64 	%rd1672, %rd8, %rd1671;
	ld.local.u32 	%r4548, [%rd1672];
	shl.b32 	%r4549, %r4548, 26;
	cvt.rn.f32.s32 	%f1934, %r4549;
	add.f32 	%f1935, %f1933, %f1934;
	ld.shared.u32 	%r4550, [_ZZ15bit_wise_gemm_siiiPiPfS0_E14A_smem_ctl_seq+3436];
	mul.wide.s32 	%rd1673, %r4550, 4;
	add.s64 	%rd1674, %rd8, %rd1673;
	ld.local.u32 	%r4551, [%rd1674];
	shl.b32 	%r4552, %r4551, 27;
	cvt.rn.f32.s32 	%f1936, %r4552;
	add.f32 	%f1937, %f1935, %f1936;
	ld.shared.u32 	%r4553, [_ZZ15bit_wise_gemm_siiiPiPfS0_E14A_smem_ctl_seq+3440];
	mul.wide.s32 	%rd1675, %r4553, 4;
	add.s64 	%rd1676, %rd8, %rd1675;
	ld.local.u32 	%r4554, [%rd1676];
	shl.b32 	%r4555, %r4554, 28;
	cvt.rn.f32.s32 	%f1938, %r4555;
	add.f32 	%f1939, %f1937, %f1938;
	ld.shared.u32 	%r4556, [_ZZ15bit_wise_gemm_siiiPiPfS0_E14A_smem_ctl_seq+3444];
	mul.wide.s32 	%rd1677, %r4556, 4;
	add.s64 	%rd1678, %rd8, %rd1677;
	ld.local.u32 	%r4557, [%rd1678];
	shl.b32 	%r4558, %r4557, 29;
	cvt.rn.f32.s32 	%f1940, %r4558;
	add.f32 	%f1941, %f1939, %f1940;
	ld.shared.u32 	%r4559, [_ZZ15bit_wise_gemm_siiiPiPfS0_E14A_smem_ctl_seq+3448];
	mul.wide.s32 	%rd1679, %r4559, 4;
	add.s64 	%rd1680, %rd8, %rd1679;
	ld.local.u32 	%r4560, [%rd1680];
	shl.b32 	%r4561, %r4560, 30;
	cvt.rn.f32.s32 	%f1942, %r4561;
	add.f32 	%f1943, %f1941, %f1942;
	ld.shared.u32 	%r4562, [_ZZ15bit_wise_gemm_siiiPiPfS0_E14A_smem_ctl_seq+3452];
	mul.wide.s32 	%rd1681, %r4562, 4;
	add.s64 	%rd1682, %rd8, %rd1681;
	ld.local.u32 	%r4563, [%rd1682];
	shl.b32 	%r4564, %r4563, 31;
	cvt.rn.f32.s32 	%f1944, %r4564;
	add.f32 	%f1945, %f1943, %f1944;
	ld.shared.u32 	%r4565, [_ZZ15bit_wise_gemm_siiiPiPfS0_E14A_smem_ctl_seq+3460];
	mul.wide.s32 	%rd1683, %r4565, 4;
	add.s64 	%rd1684, %rd8, %rd1683;
	ld.local.u32 	%r4566, [%rd1684];
	shl.b32 	%r4567, %r4566, 1;
	cvt.rn.f32.s32 	%f1946, %r4567;
	add.f32 	%f1947, %f1946, 0f7FC00000;
	ld.shared.u32 	%r4568, [_ZZ15bit_wise_gemm_siiiPiPfS0_E14A_smem_ctl_seq+3464];
	mul.wide.s32 	%rd1685, %r4568, 4;
	add.s64 	%rd1686, %rd8, %rd1685;
	ld.local.u32 	%r4569, [%rd1686];
	shl.b32 	%r4570, %r4569, 2;
	cvt.rn.f32.s32 	%f1948, %r4570;
	add.f32 	%f1949, %f1947, %f1948;
	ld.shared.u32 	%r4571, [_ZZ15bit_wise_gemm_siiiPiPfS0_E14A_smem_ctl_seq+3468];
	mul.wide.s32 	%rd1687, %r4571, 4;
	add.s64 	%rd1688, %rd8, %rd1687;
	ld.local.u32 	%r4572, [%rd1688];
	shl.b32 	%r4573, %r4572, 3;
	cvt.rn.f32.s32 	%f1950, %r4573;
	add.f32 	%f1951, %f1949, %f1950;
	ld.shared.u32 	%r4574, [_ZZ15bit_wise_gemm_siiiPiPfS0_E14A_smem_ctl_seq+3472];
	mul.wide.s32 	%rd1689, %r4574, 4;
	add.s64 	%rd1690, %rd8, %rd1689;
	ld.local.u32 	%r4575, [%rd1690];
	shl.b32 	%r4576, %r4575, 4;
	cvt.rn.f32.s32 	%f1952, %r4576;
	add.f32 	%f1953, %f1951, %f1952;
	ld.shared.u32 	%r4577, [_ZZ15bit_wise_gemm_siiiPiPfS0_E14A_smem_ctl_seq+3476];
	mul.wide.s32 	%rd1691, %r4577, 4;
	add.s64 	%rd1692, %rd8, %rd1691;
	ld.local.u32 	%r4578, [%rd1692];
	shl.b32 	%r4579, %r4578, 5;
	cvt.rn.f32.s32 	%f1954, %r4579;
	add.f32 	%f1955, %f1953, %f1954;
	ld.shared.u32 	%r4580, [_ZZ15bit_wise_gemm_siiiPiPfS0_E14A_smem_ctl_seq+3480];
	mul.wide.s32 	%rd1693, %r4580, 4;
	add.s64 	%rd1694, %rd8, %rd1693;
	ld.local.u32 	%r4581, [%rd1694];
	shl.b32 	%r4582, %r4581, 6;
	cvt.rn.f32.s32 	%f1956, %r4582;
	add.f32 	%f1957, %f1955, %f1956;
	ld.shared.u32 	%r4583, [_ZZ15bit_wise_gemm_siiiPiPfS0_E14A_smem_ctl_seq+3484];
	mul.wide.s32 	%rd1695, %r4583, 4;
	add.s64 	%rd1696, %rd8, %rd1695;
	ld.local.u32 	%r4584, [%rd1696];
	shl.b32 	%r4585, %r4584, 7;
	cvt.rn.f32.s32 	%f1958, %r4585;
	add.f32 	%f1959, %f1957, %f1958;
	ld.shared.u32 	%r4586, [_ZZ15bit_wise_gemm_siiiPiPfS0_E14A_smem_ctl_seq+3488];
	mul.wide.s32 	%rd1697, %r4586, 4;
	add.s64 	%rd1698, %rd8, %rd1697;
	ld.local.u32 	%r4587, [%rd1698];
	shl.b32 	%r4588, %r4587, 8;
	cvt.rn.f32.s32 	%f1960, %r4588;
	add.f32 	%f1961, %f1959, %f1960;
	ld.shared.u32 	%r4589, [_ZZ15bit_wise_gemm_siiiPiPfS0_E14A_smem_ctl_seq+3492];
	mul.wide.s32 	%rd1699, %r4589, 4;
	add.s64 	%rd1700, %rd8, %rd1699;
	ld.local.u32 	%r4590, [%rd1700];
	shl.b32 	%r4591, %r4590, 9;
	cvt.rn.f32.s32 	%f1962, %r4591;
	add.f32 	%f1963, %f1961, %f1962;
	ld.shared.u32 	%r4592, [_ZZ15bit_wise_gemm_siiiPiPfS0_E14A_smem_ctl_seq+3496];
	mul.wide.s32 	%rd1701, %r4592, 4;
	add.s64 	%rd1702, %rd8, %rd1701;
	ld.local.u32 	%r4593, [%rd1702];
	shl.b32 	%r4594, %r4593, 10;
	cvt.rn.f32.s32 	%f1964, %r4594;
	add.f32 	%f1965, %f1963, %f1964;
	ld.shared.u32 	%r4595, [_ZZ15bit_wise_gemm_siiiPiPfS0_E14A_smem_ctl_seq+3500];
	mul.wide.s32 	%rd1703, %r4595, 4;
	add.s64 	%rd1704, %rd8, %rd1703;
	ld.local.u32 	%r4596, [%rd1704];
	shl.b32 	%r4597, %r4596, 11;
	cvt.rn.f32.s32 	%f1966, %r4597;
	add.f32 	%f1967, %f1965, %f1966;
	ld.shared.u32 	%r4598, [_ZZ15bit_wise_gemm_siiiPiPfS0_E14A_smem_ctl_seq+3504];
	mul.wide.s32 	%rd1705, %r4598, 4;
	add.s64 	%rd1706, %rd8, %rd1705;
	ld.local.u32 	%r4599, [%rd1706];
	shl.b32 	%r4600, %r4599, 12;
	cvt.rn.f32.s32 	%f1968, %r4600;
	add.f32 	%f1969, %f1967, %f1968;
	ld.shared.u32 	%r4601, [_ZZ15bit_wise_gemm_siiiPiPfS0_E14A_smem_ctl_seq+3508];
	mul.wide.s32 	%rd1707, %r4601, 4;
	add.s64 	%rd1708, %rd8, %rd1707;
	ld.local.u32 	%r4602, [%rd1708];
	shl.b32 	%r4603, %r4602, 13;
	cvt.rn.f32.s32 	%f1970, %r4603;
	add.f32 	%f1971, %f1969, %f1970;
	ld.shared.u32 	%r4604, [_ZZ15bit_wise_gemm_siiiPiPfS0_E14A_smem_ctl_seq+3512];
	mul.wide.s32 	%rd1709, %r4604, 4;
	add.s64 	%rd1710, %rd8, %rd1709;
	ld.local.u32 	%r4605, [%rd1710];
	shl.b32 	%r4606, %r4605, 14;
	cvt.rn.f32.s32 	%f1972, %r4606;
	add.f32 	%f1973, %f1971, %f1972;
	ld.shared.u32 	%r4607, [_ZZ15bit_wise_gemm_siiiPiPfS0_E14A_smem_ctl_seq+3516];
	mul.wide.s32 	%rd1711, %r4607, 4;
	add.s64 	%rd1712, %rd8, %rd1711;
	ld.local.u32 	%r4608, [%rd1712];
	shl.b32 	%r4609, %r4608, 15;
	cvt.rn.f32.s32 	%f1974, %r4609;
	add.f32 	%f1975, %f1973, %f1974;
	ld.shared.u32 	%r4610, [_ZZ15bit_wise_gemm_siiiPiPfS0_E14A_smem_ctl_seq+3520];
	mul.wide.s32 	%rd1713, %r4610, 4;
	add.s64 	%rd1714, %rd8, %rd1713;
	ld.local.u32 	%r4611, [%rd1714];
	shl.b32 	%r4612, %r4611, 16;
	cvt.rn.f32.s32 	%f1976, %r4612;
	add.f32 	%f1977, %f1975, %f1976;
	ld.shared.u32 	%r4613, [_ZZ15bit_wise_gemm_siiiPiPfS0_E14A_smem_ctl_seq+3524];
	mul.wide.s32 	%rd1715, %r4613, 4;
	add.s64 	%rd1716, %rd8, %rd1715;
	ld.local.u32 	%r4614, [%rd1716];
	shl.b32 	%r4615, %r4614, 17;
	cvt.rn.f32.s32 	%f1978, %r4615;
	add.f32 	%f1979, %f1977, %f1978;
	ld.shared.u32 	%r4616, [_ZZ15bit_wise_gemm_siiiPiPfS0_E14A_smem_ctl_seq+3528];
	mul.wide.s32 	%rd1717, %r4616, 4;
	add.s64 	%rd1718, %rd8, %rd1717;
	ld.local.u32 	%r4617, [%rd1718];
	shl.b32 	%r4618, %r4617, 18;
	cvt.rn.f32.s32 	%f1980, %r4618;
	add.f32 	%f1981, %f1979, %f1980;
	ld.shared.u32 	%r4619, [_ZZ15bit_wise_gemm_siiiPiPfS0_E14A_smem_ctl_seq+3532];
	mul.wide.s32 	%rd1719, %r4619, 4;
	add.s64 	%rd1720, %rd8, %rd1719;
	ld.local.u32 	%r4620, [%rd1720];
	shl.b32 	%r4621, %r4620, 19;
	cvt.rn.f32.s32 	%f1982, %r4621;
	add.f32 	%f1983, %f1981, %f1982;
	ld.shared.u32 	%r4622, [_ZZ15bit_wise_gemm_siiiPiPfS0_E14A_smem_ctl_seq+3536];
	mul.wide.s32 	%rd1721, %r4622, 4;
	add.s64 	%rd1722, %rd8, %rd1721;
	ld.local.u32 	%r4623, [%rd1722];
	shl.b32 	%r4624, %r4623, 20;
	cvt.rn.f32.s32 	%f1984, %r4624;
	add.f32 	%f1985, %f1983, %f1984;
	ld.shared.u32 	%r4625, [_ZZ15bit_wise_gemm_siiiPiPfS0_E14A_smem_ctl_seq+3540];
	mul.wide.s32 	%rd1723, %r4625, 4;
	add.s64 	%rd1724, %rd8, %rd1723;
	ld.local.u32 	%r4626, [%rd1724];
	shl.b32 	%r4627, %r4626, 21;
	cvt.rn.f32.s32 	%f1986, %r4627;
	add.f32 	%f1987, %f1985, %f1986;
	ld.shared.u32 	%r4628, [_ZZ15bit_wise_gemm_siiiPiPfS0_E14A_smem_ctl_seq+3544];
	mul.wide.s32 	%rd1725, %r4628, 4;
	add.s64 	%rd1726, %rd8, %rd1725;
	ld.local.u32 	%r4629, [%rd1726];
	shl.b32 	%r4630, %r4629, 22;
	cvt.rn.f32.s32 	%f1988, %r4630;
	add.f32 	%f1989, %f1987, %f1988;
	ld.shared.u32 	%r4631, [_ZZ15bit_wise_gemm_siiiPiPfS0_E14A_smem_ctl_seq+3548];
	mul.wide.s32 	%rd1727, %r4631, 4;
	add.s64 	%rd1728, %rd8, %rd1727;
	ld.local.u32 	%r4632, [%rd1728];
	shl.b32 	%r4633, %r4632, 23;
	cvt.rn.f32.s32 	%f1990, %r4633;
	add.f32 	%f1991, %f1989, %f1990;
	ld.shared.u32 	%r4634, [_ZZ15bit_wise_gemm_siiiPiPfS0_E14A_smem_ctl_seq+3552];
	mul.wide.s32 	%rd1729, %r4634, 4;
	add.s64 	%rd1730, %rd8, %rd1729;
	ld.local.u32 	%r4635, [%rd1730];
	shl.b32 	%r4636, %r4635, 24;
	cvt.rn.f32.s32 	%f1992, %r4636;
	add.f32 	%f1993, %f1991, %f1992;
	ld.shared.u32 	%r4637, [_ZZ15bit_wise_gemm_siiiPiPfS0_E14A_smem_ctl_seq+3556];
	mul.wide.s32 	%rd1731, %r4637, 4;
	add.s64 	%rd1732, %rd8, %rd1731;
	ld.local.u32 	%r4638, [%rd1732];
	shl.b32 	%r4639, %r4638, 25;
	cvt.rn.f32.s32 	%f1994, %r4639;
	add.f32 	%f1995, %f1993, %f1994;
	ld.shared.u32 	%r4640, [_ZZ15bit_wise_gemm_siiiPiPfS0_E14A_smem_ctl_seq+3560];
	mul.wide.s32 	%rd1733, %r4640, 4;
	add.s64 	%rd1734, %rd8, %rd1733;
	ld.local.u32 	%r4641, [%rd1734];
	shl.b32 	%r4642, %r4641, 26;
	cvt.rn.f32.s32 	%f1996, %r4642;
	add.f32 	%f1997, %f1995, %f1996;
	ld.shared.u32 	%r4643, [_ZZ15bit_wise_gemm_siiiPiPfS0_E14A_smem_ctl_seq+3564];
	mul.wide.s32 	%rd1735, %r4643, 4;
	add.s64 	%rd1736, %rd8, %rd1735;
	ld.local.u32 	%r4644, [%rd1736];
	shl.b32 	%r4645, %r4644, 27;
	cvt.rn.f32.s32 	%f1998, %r4645;
	add.f32 	%f1999, %f1997, %f1998;
	ld.shared.u32 	%r4646, [_ZZ15bit_wise_gemm_siiiPiPfS0_E14A_smem_ctl_seq+3568];
	mul.wide.s32 	%rd1737, %r4646, 4;
	add.s64 	%rd1738, %rd8, %rd1737;
	ld.local.u32 	%r4647, [%rd1738];
	shl.b32 	%r4648, %r4647, 28;
	cvt.rn.f32.s32 	%f2000, %r4648;
	add.f32 	%f2001, %f1999, %f2000;
	ld.shared.u32 	%r4649, [_ZZ15bit_wise_gemm_siiiPiPfS0_E14A_smem_ctl_seq+3572];
	mul.wide.s32 	%rd1739, %r4649, 4;
	add.s64 	%rd1740, %rd8, %rd1739;
	ld.local.u32 	%r4650, [%rd1740];
	shl.b32 	%r4651, %r4650, 29;
	cvt.rn.f32.s32 	%f2002, %r4651;
	add.f32 	%f2003, %f2001, %f2002;
	ld.shared.u32 	%r4652, [_ZZ15bit_wise_gemm_siiiPiPfS0_E14A_smem_ctl_seq+3576];
	mul.wide.s32 	%rd1741, %r4652, 4;
	add.s64 	%rd1742, %rd8, %rd1741;
	ld.local.u32 	%r4653, [%rd1742];
	shl.b32 	%r4654, %r4653, 30;
	cvt.rn.f32.s32 	%f2004, %r4654;
	add.f32 	%f2005, %f2003, %f2004;
	ld.shared.u32 	%r4655, [_ZZ15bit_wise_gemm_siiiPiPfS0_E14A_smem_ctl_seq+3580];
	mul.wide.s32 	%rd1743, %r4655, 4;
	add.s64 	%rd1744, %rd8, %rd1743;
	ld.local.u32 	%r4656, [%rd1744];
	shl.b32 	%r4657, %r4656, 31;
	cvt.rn.f32.s32 	%f2006, %r4657;
	add.f32 	%f2007, %f2005, %f2006;
	ld.shared.u32 	%r4658, [_ZZ15bit_wise_gemm_siiiPiPfS0_E14A_smem_ctl_seq+3588];
	mul.wide.s32 	%rd1745, %r4658, 4;
	add.s64 	%rd1746, %rd8, %rd1745;
	ld.local.u32 	%r4659, [%rd1746];
	shl.b32 	%r4660, %r4659, 1;
	cvt.rn.f32.s32 	%f2008, %r4660;
	add.f32 	%f2009, %f2008, 0f7FC00000;
	ld.shared.u32 	%r4661, [_ZZ15bit_wise_gemm_siiiPiPfS0_E14A_smem_ctl_seq+3592];
	mul.wide.s32 	%rd1747, %r4661, 4;
	add.s64 	%rd1748, %rd8, %rd1747;
	ld.local.u32 	%r4662, [%rd1748];
	shl.b32 	%r4663, %r4662, 2;
	cvt.rn.f32.s32 	%f2010, %r4663;
	add.f32 	%f2011, %f2009, %f2010;
	ld.shared.u32 	%r4664, [_ZZ15bit_wise_gemm_siiiPiPfS0_E14A_smem_ctl_seq+3596];
	mul.wide.s32 	%rd1749, %r4664, 4;
	add.s64 	%rd1750, %rd8, %rd1749;
	ld.local.u32 	%r4665, [%rd1750];
	shl.b32 	%r4666, %r4665, 3;
	cvt.rn.f32.s32 	%f2012, %r4666;
	add.f32 	%f2013, %f2011, %f2012;
	ld.shared.u32 	%r4667, [_ZZ15bit_wise_gemm_siiiPiPfS0_E14A_smem_ctl_seq+3600];
	mul.wide.s32 	%rd1751, %r4667, 4;
	add.s64 	%rd1752, %rd8, %rd1751;
	ld.local.u32 	%r4668, [%rd1752];
	shl.b32 	%r4669, %r4668, 4;
	cvt.rn.f32.s32 	%f2014, %r4669;
	add.f32 	%f2015, %f2013, %f2014;
	ld.shared.u32 	%r4670, [_ZZ15bit_wise_gemm_siiiPiPfS0_E14A_smem_ctl_seq+3604];
	mul.wide.s32 	%rd1753, %r4670, 4;
	add.s64 	%rd1754, %rd8, %rd1753;
	ld.local.u32 	%r4671, [%rd1754];
	shl.b32 	%r4672, %r4671, 5;
	cvt.rn.f32.s32 	%f2016, %r4672;
	add.f32 	%f2017, %f2015, %f2016;
	ld.shared.u32 	%r4673, [_ZZ15bit_wise_gemm_siiiPiPfS0_E14A_smem_ctl_seq+3608];
	mul.wide.s32 	%rd1755, %r4673, 4;
	add.s64 	%rd1756, %rd8, %rd1755;
	ld.local.u32 	%r4674, [%rd1756];
	shl.b32 	%r4675, %r4674, 6;
	cvt.rn.f32.s32 	%f2018, %r4675;
	add.f32 	%f2019, %f2017, %f2018;
	ld.shared.u32 	%r4676, [_ZZ15bit_wise_gemm_siiiPiPfS0_E14A_smem_ctl_seq+3612];
	mul.wide.s32 	%rd1757, %r4676, 4;
	add.s64 	%rd1758, %rd8, %rd1757;
	ld.local.u32 	%r4677, [%rd1758];
	shl.b32 	%r4678, %r4677, 7;
	cvt.rn.f32.s32 	%f2020, %r4678;
	add.f32 	%f2021, %f2019, %f2020;
	ld.shared.u32 	%r4679, [_ZZ15bit_wise_gemm_siiiPiPfS0_E14A_smem_ctl_seq+3616];
	mul.wide.s32 	%rd1759, %r4679, 4;
	add.s64 	%rd1760, %rd8, %rd1759;
	ld.local.u32 	%r4680, [%rd1760];
	shl.b32 	%r4681, %r4680, 8;
	cvt.rn.f32.s32 	%f2022, %r4681;
	add.f32 	%f2023, %f2021, %f2022;
	ld.shared.u32 	%r4682, [_ZZ15bit_wise_gemm_siiiPiPfS0_E14A_smem_ctl_seq+3620];
	mul.wide.s32 	%rd1761, %r4682, 4;
	add.s64 	%rd1762, %rd8, %rd1761;
	ld.local.u32 	%r4683, [%rd1762];
	shl.b32 	%r4684, %r4683, 9;
	cvt.rn.f32.s32 	%f2024, %r4684;
	add.f32 	%f2025, %f2023, %f2024;
	ld.shared.u32 	%r4685, [_ZZ15bit_wise_gemm_siiiPiPfS0_E14A_smem_ctl_seq+3624];
	mul.wide.s32 	%rd1763, %r4685, 4;
	add.s64 	%rd1764, %rd8, %rd1763;
	ld.local.u32 	%r4686, [%rd1764];
	shl.b32 	%r4687, %r4686, 10;
	cvt.rn.f32.s32 	%f2026, %r4687;
	add.f32 	%f2027, %f2025, %f2026;
	ld.shared.u32 	%r4688, [_ZZ15bit_wise_gemm_siiiPiPfS0_E14A_smem_ctl_seq+3628];
	mul.wide.s32 	%rd1765, %r4688, 4;
	add.s64 	%rd1766, %rd8, %rd1765;
	ld.local.u32 	%r4689, [%rd1766];
	shl.b32 	%r4690, %r4689, 11;
	cvt.rn.f32.s32 	%f2028, %r4690;
	add.f32 	%f2029, %f2027, %f2028;
	ld.shared.u32 	%r4691, [_ZZ15bit_wise_gemm_siiiPiPfS0_E14A_smem_ctl_seq+3632];
	mul.wide.s32 	%rd1767, %r4691, 4;
	add.s64 	%rd1768, %rd8, %rd1767;
	ld.local.u32 	%r4692, [%rd1768];
	shl.b32 	%r4693, %r4692, 12;
	cvt.rn.f32.s32 	%f2030, %r4693;
	add.f32 	%f2031, %f2029, %f2030;
	ld.shared.u32 	%r4694, [_ZZ15bit_wise_gemm_siiiPiPfS0_E14A_smem_ctl_seq+3636];
	mul.wide.s32 	%rd1769, %r4694, 4;
	add.s64 	%rd1770, %rd8, %rd1769;
	ld.local.u32 	%r4695, [%rd1770];
	shl.b32 	%r4696, %r4695, 13;
	cvt.rn.f32.s32 	%f2032, %r4696;
	add.f32 	%f2033, %f2031, %f2032;
	ld.shared.u32 	%r4697, [_ZZ15bit_wise_gemm_siiiPiPfS0_E14A_smem_ctl_seq+3640];
	mul.wide.s32 	%rd1771, %r4697, 4;
	add.s64 	%rd1772, %rd8, %rd1771;
	ld.local.u32 	%r4698, [%rd1772];
	shl.b32 	%r4699, %r4698, 14;
	cvt.rn.f32.s32 	%f2034, %r4699;
	add.f32 	%f2035, %f2033, %f2034;
	ld.shared.u32 	%r4700, [_ZZ15bit_wise_gemm_siiiPiPfS0_E14A_smem_ctl_seq+3644];
	mul.wide.s32 	%rd1773, %r4700, 4;
	add.s64 	%rd1774, %rd8, %rd1773;
	ld.local.u32 	%r4701, [%rd1774];
	shl.b32 	%r4702, %r4701, 15;
	cvt.rn.f32.s32 	%f2036, %r4702;
	add.f32 	%f2037, %f2035, %f2036;
	ld.shared.u32 	%r4703, [_ZZ15bit_wise_gemm_siiiPiPfS0_E14A_smem_ctl_seq+3648];
	mul.wide.s32 	%rd1775, %r4703, 4;
	add.s64 	%rd1776, %rd8, %rd1775;
	ld.local.u32 	%r4704, [%rd1776];
	shl.b32 	%r4705, %r4704, 16;
	cvt.rn.f32.s32 	%f2038, %r4705;
	add.f32 	%f2039, %f2037, %f2038;
	ld.shared.u32 	%r4706, [_ZZ15bit_wise_gemm_siiiPiPfS0_E14A_smem_ctl_seq+3652];
	mul.wide.s32 	%rd1777, %r4706, 4;
	add.s64 	%rd1778, %rd8, %rd1777;
	ld.local.u32 	%r4707, [%rd1778];
	shl.b32 	%r4708, %r4707, 17;
	cvt.rn.f32.s32 	%f2040, %r4708;
	add.f32 	%f2041, %f2039, %f2040;
	ld.shared.u32 	%r4709, [_ZZ15bit_wise_gemm_siiiPiPfS0_E14A_smem_ctl_seq+3656];
	mul.wide.s32 	%rd1779, %r4709, 4;
	add.s64 	%rd1780, %rd8, %rd1779;
	ld.local.u32 	%r4710, [%rd1780];
	shl.b32 	%r4711, %r4710, 18;
	cvt.rn.f32.s32 	%f2042, %r4711;
	add.f32 	%f2043, %f2041, %f2042;
	ld.shared.u32 	%r4712, [_ZZ15bit_wise_gemm_siiiPiPfS0_E14A_smem_ctl_seq+3660];
	mul.wide.s32 	%rd1781, %r4712, 4;
	add.s64 	%rd1782, %rd8, %rd1781;
	ld.local.u32 	%r4713, [%rd1782];
	shl.b32 	%r4714, %r4713, 19;
	cvt.rn.f32.s32 	%f2044, %r4714;
	add.f32 	%f2045, %f2043, %f2044;
	ld.shared.u32 	%r4715, [_ZZ15bit_wise_gemm_siiiPiPfS0_E14A_smem_ctl_seq+3664];
	mul.wide.s32 	%rd1783, %r4715, 4;
	add.s64 	%rd1784, %rd8, %rd1783;
	ld.local.u32 	%r4716, [%rd1784];
	shl.b32 	%r4717, %r4716, 20;
	cvt.rn.f32.s32 	%f2046, %r4717;
	add.f32 	%f2047, %f2045, %f2046;
	ld.shared.u32 	%r4718, [_ZZ15bit_wise_gemm_siiiPiPfS0_E14A_smem_ctl_seq+3668];
	mul.wide.s32 	%rd1785, %r4718, 4;
	add.s64 	%rd1786, %rd8, %rd1785;
	ld.local.u32 	%r4719, [%rd1786];
	shl.b32 	%r4720, %r4719, 21;
	cvt.rn.f32.s32 	%f2048, %r4720;
	add.f32 	%f2049, %f2047, %f2048;
	ld.shared.u32 	%r4721, [_ZZ15bit_wise_gemm_siiiPiPfS0_E14A_smem_ctl_seq+3672];
	mul.wide.s32 	%rd1787, %r4721, 4;
	add.s64 	%rd1788, %rd8, %rd1787;
	ld.local.u32 	%r4722, [%rd1788];
	shl.b32 	%r4723, %r4722, 22;
	cvt.rn.f32.s32 	%f2050, %r4723;
	add.f32 	%f2051, %f2049, %f2050;
	ld.shared.u32 	%r4724, [_ZZ15bit_wise_gemm_siiiPiPfS0_E14A_smem_ctl_seq+3676];
	mul.wide.s32 	%rd1789, %r4724, 4;
	add.s64 	%rd1790, %rd8, %rd1789;
	ld.local.u32 	%r4725, [%rd1790];
	shl.b32 	%r4726, %r4725, 23;
	cvt.rn.f32.s32 	%f2052, %r4726;
	add.f32 	%f2053, %f2051, %f2052;
	ld.shared.u32 	%r4727, [_ZZ15bit_wise_gemm_siiiPiPfS0_E14A_smem_ctl_seq+3680];
	mul.wide.s32 	%rd1791, %r4727, 4;
	add.s64 	%rd1792, %rd8, %rd1791;
	ld.local.u32 	%r4728, [%rd1792];
	shl.b32 	%r4729, %r4728, 24;
	cvt.rn.f32.s32 	%f2054, %r4729;
	add.f32 	%f2055, %f2053, %f2054;
	ld.shared.u32 	%r4730, [_ZZ15bit_wise_gemm_siiiPiPfS0_E14A_smem_ctl_seq+3684];
	mul.wide.s32 	%rd1793, %r4730, 4;
	add.s64 	%rd1794, %rd8, %rd1793;
	ld.local.u32 	%r4731, [%rd1794];
	shl.b32 	%r4732, %r4731, 25;
	cvt.rn.f32.s32 	%f2056, %r4732;
	add.f32 	%f2057, %f2055, %f2056;
	ld.shared.u32 	%r4733, [_ZZ15bit_wise_gemm_siiiPiPfS0_E14A_smem_ctl_seq+3688];
	mul.wide.s32 	%rd1795, %r4733, 4;
	add.s64 	%rd1796, %rd8, %rd1795;
	ld.local.u32 	%r4734, [%rd1796];
	shl.b32 	%r4735, %r4734, 26;
	cvt.rn.f32.s32 	%f2058, %r4735;
	add.f32 	%f2059, %f2057, %f2058;
	ld.shared.u32 	%r4736, [_ZZ15bit_wise_gemm_siiiPiPfS0_E14A_smem_ctl_seq+3692];
	mul.wide.s32 	%rd1797, %r4736, 4;
	add.s64 	%rd1798, %rd8, %rd1797;
	ld.local.u32 	%r4737, [%rd1798];
	shl.b32 	%r4738, %r4737, 27;
	cvt.rn.f32.s32 	%f2060, %r4738;
	add.f32 	%f2061, %f2059, %f2060;
	ld.shared.u32 	%r4739, [_ZZ15bit_wise_gemm_siiiPiPfS0_E14A_smem_ctl_seq+3696];
	mul.wide.s32 	%rd1799, %r4739, 4;
	add.s64 	%rd1800, %rd8, %rd1799;
	ld.local.u32 	%r4740, [%rd1800];
	shl.b32 	%r4741, %r4740, 28;
	cvt.rn.f32.s32 	%f2062, %r4741;
	add.f32 	%f2063, %f2061, %f2062;
	ld.shared.u32 	%r4742, [_ZZ15bit_wise_gemm_siiiPiPfS0_E14A_smem_ctl_seq+3700];
	mul.wide.s32 	%rd1801, %r4742, 4;
	add.s64 	%rd1802, %rd8, %rd1801;
	ld.local.u32 	%r4743, [%rd1802];
	shl.b32 	%r4744, %r4743, 29;
	cvt.rn.f32.s32 	%f2064, %r4744;
	add.f32 	%f2065, %f2063, %f2064;
	ld.shared.u32 	%r4745, [_ZZ15bit_wise_gemm_siiiPiPfS0_E14A_smem_ctl_seq+3704];
	mul.wide.s32 	%rd1803, %r4745, 4;
	add.s64 	%rd1804, %rd8, %rd1803;
	ld.local.u32 	%r4746, [%rd1804];
	shl.b32 	%r4747, %r4746, 30;
	cvt.rn.f32.s32 	%f2066, %r4747;
	add.f32 	%f2067, %f2065, %f2066;
	ld.shared.u32 	%r4748, [_ZZ15bit_wise_gemm_siiiPiPfS0_E14A_smem_ctl_seq+3708];
	mul.wide.s32 	%rd1805, %r4748, 4;
	add.s64 	%rd1806, %rd8, %rd1805;
	ld.local.u32 	%r4749, [%rd1806];
	shl.b32 	%r4750, %r4749, 31;
	cvt.rn.f32.s32 	%f2068, %r4750;
	add.f32 	%f2069, %f2067, %f2068;
	ld.shared.u32 	%r4751, [_ZZ15bit_wise_gemm_siiiPiPfS0_E14A_smem_ctl_seq+3716];
	mul.wide.s32 	%rd1807, %r4751, 4;
	add.s64 	%rd1808, %rd8, %rd1807;
	ld.local.u32 	%r4752, [%rd1808];
	shl.b32 	%r4753, %r4752, 1;
	cvt.rn.f32.s32 	%f2070, %r4753;
	add.f32 	%f2071, %f2070, 0f7FC00000;
	ld.shared.u32 	%r4754, [_ZZ15bit_wise_gemm_siiiPiPfS0_E14A_smem_ctl_seq+3720];
	mul.wide.s32 	%rd1809, %r4754, 4;
	add.s64 	%rd1810, %rd8, %rd1809;
	ld.local.u32 	%r4755, [%rd1810];
	shl.b32 	%r4756, %r4755, 2;
	cvt.rn.f32.s32 	%f2072, %r4756;
	add.f32 	%f2073, %f2071, %f2072;
	ld.shared.u32 	%r4757, [_ZZ15bit_wise_gemm_siiiPiPfS0_E14A_smem_ctl_seq+3724];
	mul.wide.s32 	%rd1811, %r4757, 4;
	add.s64 	%rd1812, %rd8, %rd1811;
	ld.local.u32 	%r4758, [%rd1812];
	shl.b32 	%r4759, %r4758, 3;
	cvt.rn.f32.s32 	%f2074, %r4759;
	add.f32 	%f2075, %f2073, %f2074;
	ld.shared.u32 	%r4760, [_ZZ15bit_wise_gemm_siiiPiPfS0_E14A_smem_ctl_seq+3728];
	mul.wide.s32 	%rd1813, %r4760, 4;
	add.s64 	%rd1814, %rd8, %rd1813;
	ld.local.u32 	%r4761, [%rd1814];
	shl.b32 	%r4762, %r4761, 4;
	cvt.rn.f32.s32 	%f2076, %r4762;
	add.f32 	%f2077, %f2075, %f2076;
	ld.shared.u32 	%r4763, [_ZZ15bit_wise_gemm_siiiPiPfS0_E14A_smem_ctl_seq+3732];
	mul.wide.s32 	%rd1815, %r4763, 4;
	add.s64 	%rd1816, %rd8, %rd1815;
	ld.local.u32 	%r4764, [%rd1816];
	shl.b32 	%r4765, %r4764, 5;
	cvt.rn.f32.s32 	%f2078, %r4765;
	add.f32 	%f2079, %f2077, %f2078;
	ld.shared.u32 	%r4766, [_ZZ15bit_wise_gemm_siiiPiPfS0_E14A_smem_ctl_seq+3736];
	mul.wide.s32 	%rd1817, %r4766, 4;
	add.s64 	%rd1818, %rd8, %rd1817;
	ld.local.u32 	%r4767, [%rd1818];
	shl.b32 	%r4768, %r4767, 6;
	cvt.rn.f32.s32 	%f2080, %r4768;
	add.f32 	%f2081, %f2079, %f2080;
	ld.shared.u32 	%r4769, [_ZZ15bit_wise_gemm_siiiPiPfS0_E14A_smem_ctl_seq+3740];
	mul.wide.s32 	%rd1819, %r4769, 4;
	add.s64 	%rd1820, %rd8, %rd1819;
	ld.local.u32 	%r4770, [%rd1820];
	shl.b32 	%r4771, %r4770, 7;
	cvt.rn.f32.s32 	%f2082, %r4771;
	add.f32 	%f2083, %f2081, %f2082;
	ld.shared.u32 	%r4772, [_ZZ15bit_wise_gemm_siiiPiPfS0_E14A_smem_ctl_seq+3744];
	mul.wide.s32 	%rd1821, %r4772, 4;
	add.s64 	%rd1822, %rd8, %rd1821;
	ld.local.u32 	%r4773, [%rd1822];
	shl.b32 	%r4774, %r4773, 8;
	cvt.rn.f32.s32 	%f2084, %r4774;
	add.f32 	%f2085, %f2083, %f2084;
	ld.shared.u32 	%r4775, [_ZZ15bit_wise_gemm_siiiPiPfS0_E14A_smem_ctl_seq+3748];
	mul.wide.s32 	%rd1823, %r4775, 4;
	add.s64 	%rd1824, %rd8, %rd1823;
	ld.local.u32 	%r4776, [%rd1824];
	shl.b32 	%r4777, %r4776, 9;
	cvt.rn.f32.s32 	%f2086, %r4777;
	add.f32 	%f2087, %f2085, %f2086;
	ld.shared.u32 	%r4778, [_ZZ15bit_wise_gemm_siiiPiPfS0_E14A_smem_ctl_seq+3752];
	mul.wide.s32 	%rd1825, %r4778, 4;
	add.s64 	%rd1826, %rd8, %rd1825;
	ld.local.u32 	%r4779, [%rd1826];
	shl.b32 	%r4780, %r4779, 10;
	cvt.rn.f32.s32 	%f2088, %r4780;
	add.f32 	%f2089, %f2087, %f2088;
	ld.shared.u32 	%r4781, [_ZZ15bit_wise_gemm_siiiPiPfS0_E14A_smem_ctl_seq+3756];
	mul.wide.s32 	%rd1827, %r4781, 4;
	add.s64 	%rd1828, %rd8, %rd1827;
	ld.local.u32 	%r4782, [%rd1828];
	shl.b32 	%r4783, %r4782, 11;
	cvt.rn.f32.s32 	%f2090, %r4783;
	add.f32 	%f2091, %f2089, %f2090;
	ld.shared.u32 	%r4784, [_ZZ15bit_wise_gemm_siiiPiPfS0_E14A_smem_ctl_seq+3760];
	mul.wide.s32 	%rd1829, %r4784, 4;
	add.s64 	%rd1830, %rd8, %rd1829;
	ld.local.u32 	%r4785, [%rd1830];
	shl.b32 	%r4786, %r4785, 12;
	cvt.rn.f32.s32 	%f2092, %r4786;
	add.f32 	%f2093, %f2091, %f2092;
	ld.shared.u32 	%r4787, [_ZZ15bit_wise_gemm_siiiPiPfS0_E14A_smem_ctl_seq+3764];
	mul.wide.s32 	%rd1831, %r4787, 4;
	add.s64 	%rd1832, %rd8, %rd1831;
	ld.local.u32 	%r4788, [%rd1832];
	shl.b32 	%r4789, %r4788, 13;
	cvt.rn.f32.s32 	%f2094, %r4789;
	add.f32 	%f2095, %f2093, %f2094;
	ld.shared.u32 	%r4790, [_ZZ15bit_wise_gemm_siiiPiPfS0_E14A_smem_ctl_seq+3768];
	mul.wide.s32 	%rd1833, %r4790, 4;
	add.s64 	%rd1834, %rd8, %rd1833;
	ld.local.u32 	%r4791, [%rd1834];
	shl.b32 	%r4792, %r4791, 14;
	cvt.rn.f32.s32 	%f2096, %r4792;
	add.f32 	%f2097, %f2095, %f2096;
	ld.shared.u32 	%r4793, [_ZZ15bit_wise_gemm_siiiPiPfS0_E14A_smem_ctl_seq+3772];
	mul.wide.s32 	%rd1835, %r4793, 4;
	add.s64 	%rd1836, %rd8, %rd1835;
	ld.local.u32 	%r4794, [%rd1836];
	shl.b32 	%r4795, %r4794, 15;
	cvt.rn.f32.s32 	%f2098, %r4795;
	add.f32 	%f2099, %f2097, %f2098;
	ld.shared.u32 	%r4796, [_ZZ15bit_wise_gemm_siiiPiPfS0_E14A_smem_ctl_seq+3776];
	mul.wide.s32 	%rd1837, %r4796, 4;
	add.s64 	%rd1838, %rd8, %rd1837;
	ld.local.u32 	%r4797, [%rd1838];
	shl.b32 	%r4798, %r4797, 16;
	cvt.rn.f32.s32 	%f2100, %r4798;
	add.f32 	%f2101, %f2099, %f2100;
	ld.shared.u32 	%r4799, [_ZZ15bit_wise_gemm_siiiPiPfS0_E14A_smem_ctl_seq+3780];
	mul.wide.s32 	%rd1839, %r4799, 4;
	add.s64 	%rd1840, %rd8, %rd1839;
	ld.local.u32 	%r4800, [%rd1840];
	shl.b32 	%r4801, %r4800, 17;
	cvt.rn.f32.s32 	%f2102, %r4801;
	add.f32 	%f2103, %f2101, %f2102;
	ld.shared.u32 	%r4802, [_ZZ15bit_wise_gemm_siiiPiPfS0_E14A_smem_ctl_seq+3784];
	mul.wide.s32 	%rd1841, %r4802, 4;
	add.s64 	%rd1842, %rd8, %rd1841;
	ld.local.u32 	%r4803, [%rd1842];
	shl.b32 	%r4804, %r4803, 18;
	cvt.rn.f32.s32 	%f2104, %r4804;
	add.f32 	%f2105, %f2103, %f2104;
	ld.shared.u32 	%r4805, [_ZZ15bit_wise_gemm_siiiPiPfS0_E14A_smem_ctl_seq+3788];
	mul.wide.s32 	%rd1843, %r4805, 4;
	add.s64 	%rd1844, %rd8, %rd1843;
	ld.local.u32 	%r4806, [%rd1844];
	shl.b32 	%r4807, %r4806, 19;
	cvt.rn.f32.s32 	%f2106, %r4807;
	add.f32 	%f2107, %f2105, %f2106;
	ld.shared.u32 	%r4808, [_ZZ15bit_wise_gemm_siiiPiPfS0_E14A_smem_ctl_seq+3792];
	mul.wide.s32 	%rd1845, %r4808, 4;
	add.s64 	%rd1846, %rd8, %rd1845;
	ld.local.u32 	%r4809, [%rd1846];
	shl.b32 	%r4810, %r4809, 20;
	cvt.rn.f32.s32 	%f2108, %r4810;
	add.f32 	%f2109, %f2107, %f2108;
	ld.shared.u32 	%r4811, [_ZZ15bit_wise_gemm_siiiPiPfS0_E14A_smem_ctl_seq+3796];
	mul.wide.s32 	%rd1847, %r4811, 4;
	add.s64 	%rd1848, %rd8, %rd1847;
	ld.local.u32 	%r4812, [%rd1848];
	shl.b32 	%r4813, %r4812, 21;
	cvt.rn.f32.s32 	%f2110, %r4813;
	add.f32 	%f2111, %f2109, %f2110;
	ld.shared.u32 	%r4814, [_ZZ15bit_wise_gemm_siiiPiPfS0_E14A_smem_ctl_seq+3800];
	mul.wide.s32 	%rd1849, %r4814, 4;
	add.s64 	%rd1850, %rd8, %rd1849;
	ld.local.u32 	%r4815, [%rd1850];
	shl.b32 	%r4816, %r4815, 22;
	cvt.rn.f32.s32 	%f2112, %r4816;
	add.f32 	%f2113, %f2111, %f2112;
	ld.shared.u32 	%r4817, [_ZZ15bit_wise_gemm_siiiPiPfS0_E14A_smem_ctl_seq+3804];
	mul.wide.s32 	%rd1851, %r4817, 4;
	add.s64 	%rd1852, %rd8, %rd1851;
	ld.local.u32 	%r4818, [%rd1852];
	shl.b32 	%r4819, %r4818, 23;
	cvt.rn.f32.s32 	%f2114, %r4819;
	add.f32 	%f2115, %f2113, %f2114;
	ld.shared.u32 	%r4820, [_ZZ15bit_wise_gemm_siiiPiPfS0_E14A_smem_ctl_seq+3808];
	mul.wide.s32 	%rd1853, %r4820, 4;
	add.s64 	%rd1854, %rd8, %rd1853;
	ld.local.u32 	%r4821, [%rd1854];
	shl.b32 	%r4822, %r4821, 24;
	cvt.rn.f32.s32 	%f2116, %r4822;
	add.f32 	%f2117, %f2115, %f2116;
	ld.shared.u32 	%r4823, [_ZZ15bit_wise_gemm_siiiPiPfS0_E14A_smem_ctl_seq+3812];
	mul.wide.s32 	%rd1855, %r4823, 4;
	add.s64 	%rd1856, %rd8, %rd1855;
	ld.local.u32 	%r4824, [%rd1856];
	shl.b32 	%r4825, %r4824, 25;
	cvt.rn.f32.s32 	%f2118, %r4825;
	add.f32 	%f2119, %f2117, %f2118;
	ld.shared.u32 	%r4826, [_ZZ15bit_wise_gemm_siiiPiPfS0_E14A_smem_ctl_seq+3816];
	mul.wide.s32 	%rd1857, %r4826, 4;
	add.s64 	%rd1858, %rd8, %rd1857;
	ld.local.u32 	%r4827, [%rd1858];
	shl.b32 	%r4828, %r4827, 26;
	cvt.rn.f32.s32 	%f2120, %r4828;
	add.f32 	%f2121, %f2119, %f2120;
	ld.shared.u32 	%r4829, [_ZZ15bit_wise_gemm_siiiPiPfS0_E14A_smem_ctl_seq+3820];
	mul.wide.s32 	%rd1859, %r4829, 4;
	add.s64 	%rd1860, %rd8, %rd1859;
	ld.local.u32 	%r4830, [%rd1860];
	shl.b32 	%r4831, %r4830, 27;
	cvt.rn.f32.s32 	%f2122, %r4831;
	add.f32 	%f2123, %f2121, %f2122;
	ld.shared.u32 	%r4832, [_ZZ15bit_wise_gemm_siiiPiPfS0_E14A_smem_ctl_seq+3824];
	mul.wide.s32 	%rd1861, %r4832, 4;
	add.s64 	%rd1862, %rd8, %rd1861;
	ld.local.u32 	%r4833, [%rd1862];
	shl.b32 	%r4834, %r4833, 28;
	cvt.rn.f32.s32 	%f2124, %r4834;
	add.f32 	%f2125, %f2123, %f2124;
	ld.shared.u32 	%r4835, [_ZZ15bit_wise_gemm_siiiPiPfS0_E14A_smem_ctl_seq+3828];
	mul.wide.s32 	%rd1863, %r4835, 4;
	add.s64 	%rd1864, %rd8, %rd1863;
	ld.local.u32 	%r4836, [%rd1864];
	shl.b32 	%r4837, %r4836, 29;
	cvt.rn.f32.s32 	%f2126, %r4837;
	add.f32 	%f2127, %f2125, %f2126;
	ld.shared.u32 	%r4838, [_ZZ15bit_wise_gemm_siiiPiPfS0_E14A_smem_ctl_seq+3832];
	mul.wide.s32 	%rd1865, %r4838, 4;
	add.s64 	%rd1866, %rd8, %rd1865;
	ld.local.u32 	%r4839, [%rd1866];
	shl.b32 	%r4840, %r4839, 30;
	cvt.rn.f32.s32 	%f2128, %r4840;
	add.f32 	%f2129, %f2127, %f2128;
	ld.shared.u32 	%r4841, [_ZZ15bit_wise_gemm_siiiPiPfS0_E14A_smem_ctl_seq+3836];
	mul.wide.s32 	%rd1867, %r4841, 4;
	add.s64 	%rd1868, %rd8, %rd1867;
	ld.local.u32 	%r4842, [%rd1868];
	shl.b32 	%r4843, %r4842, 31;
	cvt.rn.f32.s32 	%f2130, %r4843;
	add.f32 	%f2131, %f2129, %f2130;
	ld.shared.u32 	%r4844, [_ZZ15bit_wise_gemm_siiiPiPfS0_E14A_smem_ctl_seq+3844];
	mul.wide.s32 	%rd1869, %r4844, 4;
	add.s64 	%rd1870, %rd8, %rd1869;
	ld.local.u32 	%r4845, [%rd1870];
	shl.b32 	%r4846, %r4845, 1;
	cvt.rn.f32.s32 	%f2132, %r4846;
	add.f32 	%f2133, %f2132, 0f7FC00000;
	ld.shared.u32 	%r4847, [_ZZ15bit_wise_gemm_siiiPiPfS0_E14A_smem_ctl_seq+3848];
	mul.wide.s32 	%rd1871, %r4847, 4;
	add.s64 	%rd1872, %rd8, %rd1871;
	ld.local.u32 	%r4848, [%rd1872];
	shl.b32 	%r4849, %r4848, 2;
	cvt.rn.f32.s32 	%f2134, %r4849;
	add.f32 	%f2135, %f2133, %f2134;
	ld.shared.u32 	%r4850, [_ZZ15bit_wise_gemm_siiiPiPfS0_E14A_smem_ctl_seq+3852];
	mul.wide.s32 	%rd1873, %r4850, 4;
	add.s64 	%rd1874, %rd8, %rd1873;
	ld.local.u32 	%r4851, [%rd1874];
	shl.b32 	%r4852, %r4851, 3;
	cvt.rn.f32.s32 	%f2136, %r4852;
	add.f32 	%f2137, %f2135, %f2136;
	ld.shared.u32 	%r4853, [_ZZ15bit_wise_gemm_siiiPiPfS0_E14A_smem_ctl_seq+3856];
	mul.wide.s32 	%rd1875, %r4853, 4;
	add.s64 	%rd1876, %rd8, %rd1875;
	ld.local.u32 	%r4854, [%rd1876];
	shl.b32 	%r4855, %r4854, 4;
	cvt.rn.f32.s32 	%f2138, %r4855;
	add.f32 	%f2139, %f2137, %f2138;
	ld.shared.u32 	%r4856, [_ZZ15bit_wise_gemm_siiiPiPfS0_E14A_smem_ctl_seq+3860];
	mul.wide.s32 	%rd1877, %r4856, 4;
	add.s64 	%rd1878, %rd8, %rd1877;
	ld.local.u32 	%r4857, [%rd1878];
	shl.b32 	%r4858, %r4857, 5;
	cvt.rn.f32.s32 	%f2140, %r4858;
	add.f32 	%f2141, %f2139, %f2140;
	ld.shared.u32 	%r4859, [_ZZ15bit_wise_gemm_siiiPiPfS0_E14A_smem_ctl_seq+3864];
	mul.wide.s32 	%rd1879, %r4859, 4;
	add.s64 	%rd1880, %rd8, %rd1879;
	ld.local.u32 	%r4860, [%rd1880];
	shl.b32 	%r4861, %r4860, 6;
	cvt.rn.f32.s32 	%f2142, %r4861;
	add.f32 	%f2143, %f2141, %f2142;
	ld.shared.u32 	%r4862, [_ZZ15bit_wise_gemm_siiiPiPfS0_E14A_smem_ctl_seq+3868];
	mul.wide.s32 	%rd1881, %r4862, 4;
	add.s64 	%rd1882, %rd8, %rd1881;
	ld.local.u32 	%r4863, [%rd1882];
	shl.b32 	%r4864, %r4863, 7;
	cvt.rn.f32.s32 	%f2144, %r4864;
	add.f32 	%f2145, %f2143, %f2144;
	ld.shared.u32 	%r4865, [_ZZ15bit_wise_gemm_siiiPiPfS0_E14A_smem_ctl_seq+3872];
	mul.wide.s32 	%rd1883, %r4865, 4;
	add.s64 	%rd1884, %rd8, %rd1883;
	ld.local.u32 	%r4866, [%rd1884];
	shl.b32 	%r4867, %r4866, 8;
	cvt.rn.f32.s32 	%f2146, %r4867;
	add.f32 	%f2147, %f2145, %f2146;
	ld.shared.u32 	%r4868, [_ZZ15bit_wise_gemm_siiiPiPfS0_E14A_smem_ctl_seq+3876];
	mul.wide.s32 	%rd1885, %r4868, 4;
	add.s64 	%rd1886, %rd8, %rd1885;
	ld.local.u32 	%r4869, [%rd1886];
	shl.b32 	%r4870, %r4869, 9;
	cvt.rn.f32.s32 	%f2148, %r4870;
	add.f32 	%f2149, %f2147, %f2148;
	ld.shared.u32 	%r4871, [_ZZ15bit_wise_gemm_siiiPiPfS0_E14A_smem_ctl_seq+3880];
	mul.wide.s32 	%rd1887, %r4871, 4;
	add.s64 	%rd1888, %rd8, %rd1887;
	ld.local.u32 	%r4872, [%rd1888];
	shl.b32 	%r4873, %r4872, 10;
	cvt.rn.f32.s32 	%f2150, %r4873;
	add.f32 	%f2151, %f2149, %f2150;
	ld.shared.u32 	%r4874, [_ZZ15bit_wise_gemm_siiiPiPfS0_E14A_smem_ctl_seq+3884];
	mul.wide.s32 	%rd1889, %r4874, 4;
	add.s64 	%rd1890, %rd8, %rd1889;
	ld.local.u32 	%r4875, [%rd1890];
	shl.b32 	%r4876, %r4875, 11;
	cvt.rn.f32.s32 	%f2152, %r4876;
	add.f32 	%f2153, %f2151, %f2152;
	ld.shared.u32 	%r4877, [_ZZ15bit_wise_gemm_siiiPiPfS0_E14A_smem_ctl_seq+3888];
	mul.wide.s32 	%rd1891, %r4877, 4;
	add.s64 	%rd1892, %rd8, %rd1891;
	ld.local.u32 	%r4878, [%rd1892];
	shl.b32 	%r4879, %r4878, 12;
	cvt.rn.f32.s32 	%f2154, %r4879;
	add.f32 	%f2155, %f2153, %f2154;
	ld.shared.u32 	%r4880, [_ZZ15bit_wise_gemm_siiiPiPfS0_E14A_smem_ctl_seq+3892];
	mul.wide.s32 	%rd1893, %r4880, 4;
	add.s64 	%rd1894, %rd8, %rd1893;
	ld.local.u32 	%r4881, [%rd1894];
	shl.b32 	%r4882, %r4881, 13;
	cvt.rn.f32.s32 	%f2156, %r4882;
	add.f32 	%f2157, %f2155, %f2156;
	ld.shared.u32 	%r4883, [_ZZ15bit_wise_gemm_siiiPiPfS0_E14A_smem_ctl_seq+3896];
	mul.wide.s32 	%rd1895, %r4883, 4;
	add.s64 	%rd1896, %rd8, %rd1895;
	ld.local.u32 	%r4884, [%rd1896];
	shl.b32 	%r4885, %r4884, 14;
	cvt.rn.f32.s32 	%f2158, %r4885;
	add.f32 	%f2159, %f2157, %f2158;
	ld.shared.u32 	%r4886, [_ZZ15bit_wise_gemm_siiiPiPfS0_E14A_smem_ctl_seq+3900];
	mul.wide.s32 	%rd1897, %r4886, 4;
	add.s64 	%rd1898, %rd8, %rd1897;
	ld.local.u32 	%r4887, [%rd1898];
	shl.b32 	%r4888, %r4887, 15;
	cvt.rn.f32.s32 	%f2160, %r4888;
	add.f32 	%f2161, %f2159, %f2160;
	ld.shared.u32 	%r4889, [_ZZ15bit_wise_gemm_siiiPiPfS0_E14A_smem_ctl_seq+3904];
	mul.wide.s32 	%rd1899, %r4889, 4;
	add.s64 	%rd1900, %rd8, %rd1899;
	ld.local.u32 	%r4890, [%rd1900];
	shl.b32 	%r4891, %r4890, 16;
	cvt.rn.f32.s32 	%f2162, %r4891;
	add.f32 	%f2163, %f2161, %f2162;
	ld.shared.u32 	%r4892, [_ZZ15bit_wise_gemm_siiiPiPfS0_E14A_smem_ctl_seq+3908];
	mul.wide.s32 	%rd1901, %r4892, 4;
	add.s64 	%rd1902, %rd8, %rd1901;
	ld.local.u32 	%r4893, [%rd1902];
	shl.b32 	%r4894, %r4893, 17;
	cvt.rn.f32.s32 	%f2164, %r4894;
	add.f32 	%f2165, %f2163, %f2164;
	ld.shared.u32 	%r4895, [_ZZ15bit_wise_gemm_siiiPiPfS0_E14A_smem_ctl_seq+3912];
	mul.wide.s32 	%rd1903, %r4895, 4;
	add.s64 	%rd1904, %rd8, %rd1903;
	ld.local.u32 	%r4896, [%rd1904];
	shl.b32 	%r4897, %r4896, 18;
	cvt.rn.f32.s32 	%f2166, %r4897;
	add.f32 	%f2167, %f2165, %f2166;
	ld.shared.u32 	%r4898, [_ZZ15bit_wise_gemm_siiiPiPfS0_E14A_smem_ctl_seq+3916];
	mul.wide.s32 	%rd1905, %r4898, 4;
	add.s64 	%rd1906, %rd8, %rd1905;
	ld.local.u32 	%r4899, [%rd1906];
	shl.b32 	%r4900, %r4899, 19;
	cvt.rn.f32.s32 	%f2168, %r4900;
	add.f32 	%f2169, %f2167, %f2168;
	ld.shared.u32 	%r4901, [_ZZ15bit_wise_gemm_siiiPiPfS0_E14A_smem_ctl_seq+3920];
	mul.wide.s32 	%rd1907, %r4901, 4;
	add.s64 	%rd1908, %rd8, %rd1907;
	ld.local.u32 	%r4902, [%rd1908];
	shl.b32 	%r4903, %r4902, 20;
	cvt.rn.f32.s32 	%f2170, %r4903;
	add.f32 	%f2171, %f2169, %f2170;
	ld.shared.u32 	%r4904, [_ZZ15bit_wise_gemm_siiiPiPfS0_E14A_smem_ctl_seq+3924];
	mul.wide.s32 	%rd1909, %r4904, 4;
	add.s64 	%rd1910, %rd8, %rd1909;
	ld.local.u32 	%r4905, [%rd1910];
	shl.b32 	%r4906, %r4905, 21;
	cvt.rn.f32.s32 	%f2172, %r4906;
	add.f32 	%f2173, %f2171, %f2172;
	ld.shared.u32 	%r4907, [_ZZ15bit_wise_gemm_siiiPiPfS0_E14A_smem_ctl_seq+3928];
	mul.wide.s32 	%rd1911, %r4907, 4;
	add.s64 	%rd1912, %rd8, %rd1911;
	ld.local.u32 	%r4908, [%rd1912];
	shl.b32 	%r4909, %r4908, 22;
	cvt.rn.f32.s32 	%f2174, %r4909;
	add.f32 	%f2175, %f2173, %f2174;
	ld.shared.u32 	%r4910, [_ZZ15bit_wise_gemm_siiiPiPfS0_E14A_smem_ctl_seq+3932];
	mul.wide.s32 	%rd1913, %r4910, 4;
	add.s64 	%rd1914, %rd8, %rd1913;
	ld.local.u32 	%r4911, [%rd1914];
	shl.b32 	%r4912, %r4911, 23;
	cvt.rn.f32.s32 	%f2176, %r4912;
	add.f32 	%f2177, %f2175, %f2176;
	ld.shared.u32 	%r4913, [_ZZ15bit_wise_gemm_siiiPiPfS0_E14A_smem_ctl_seq+3936];
	mul.wide.s32 	%rd1915, %r4913, 4;
	add.s64 	%rd1916, %rd8, %rd1915;
	ld.local.u32 	%r4914, [%rd1916];
	shl.b32 	%r4915, %r4914, 24;
	cvt.rn.f32.s32 	%f2178, %r4915;
	add.f32 	%f2179, %f2177, %f2178;
	ld.shared.u32 	%r4916, [_ZZ15bit_wise_gemm_siiiPiPfS0_E14A_smem_ctl_seq+3940];
	mul.wide.s32 	%rd1917, %r4916, 4;
	add.s64 	%rd1918, %rd8, %rd1917;
	ld.local.u32 	%r4917, [%rd1918];
	shl.b32 	%r4918, %r4917, 25;
	cvt.rn.f32.s32 	%f2180, %r4918;
	add.f32 	%f2181, %f2179, %f2180;
	ld.shared.u32 	%r4919, [_ZZ15bit_wise_gemm_siiiPiPfS0_E14A_smem_ctl_seq+3944];
	mul.wide.s32 	%rd1919, %r4919, 4;
	add.s64 	%rd1920, %rd8, %rd1919;
	ld.local.u32 	%r4920, [%rd1920];
	shl.b32 	%r4921, %r4920, 26;
	cvt.rn.f32.s32 	%f2182, %r4921;
	add.f32 	%f2183, %f2181, %f2182;
	ld.shared.u32 	%r4922, [_ZZ15bit_wise_gemm_siiiPiPfS0_E14A_smem_ctl_seq+3948];
	mul.wide.s32 	%rd1921, %r4922, 4;
	add.s64 	%rd1922, %rd8, %rd1921;
	ld.local.u32 	%r4923, [%rd1922];
	shl.b32 	%r4924, %r4923, 27;
	cvt.rn.f32.s32 	%f2184, %r4924;
	add.f32 	%f2185, %f2183, %f2184;
	ld.shared.u32 	%r4925, [_ZZ15bit_wise_gemm_siiiPiPfS0_E14A_smem_ctl_seq+3952];
	mul.wide.s32 	%rd1923, %r4925, 4;
	add.s64 	%rd1924, %rd8, %rd1923;
	ld.local.u32 	%r4926, [%rd1924];
	shl.b32 	%r4927, %r4926, 28;
	cvt.rn.f32.s32 	%f2186, %r4927;
	add.f32 	%f2187, %f2185, %f2186;
	ld.shared.u32 	%r4928, [_ZZ15bit_wise_gemm_siiiPiPfS0_E14A_smem_ctl_seq+3956];
	mul.wide.s32 	%rd1925, %r4928, 4;
	add.s64 	%rd1926, %rd8, %rd1925;
	ld.local.u32 	%r4929, [%rd1926];
	shl.b32 	%r4930, %r4929, 29;
	cvt.rn.f32.s32 	%f2188, %r4930;
	add.f32 	%f2189, %f2187, %f2188;
	ld.shared.u32 	%r4931, [_ZZ15bit_wise_gemm_siiiPiPfS0_E14A_smem_ctl_seq+3960];
	mul.wide.s32 	%rd1927, %r4931, 4;
	add.s64 	%rd1928, %rd8, %rd1927;
	ld.local.u32 	%r4932, [%rd1928];
	shl.b32 	%r4933, %r4932, 30;
	cvt.rn.f32.s32 	%f2190, %r4933;
	add.f32 	%f2191, %f2189, %f2190;
	ld.shared.u32 	%r4934, [_ZZ15bit_wise_gemm_siiiPiPfS0_E14A_smem_ctl_seq+3964];
	mul.wide.s32 	%rd1929, %r4934, 4;
	add.s64 	%rd1930, %rd8, %rd1929;
	ld.local.u32 	%r4935, [%rd1930];
	shl.b32 	%r4936, %r4935, 31;
	cvt.rn.f32.s32 	%f2192, %r4936;
	add.f32 	%f2193, %f2191, %f2192;
	ld.shared.u32 	%r4937, [_ZZ15bit_wise_gemm_siiiPiPfS0_E14A_smem_ctl_seq+3972];
	mul.wide.s32 	%rd1931, %r4937, 4;
	add.s64 	%rd1932, %rd8, %rd1931;
	ld.local.u32 	%r4938, [%rd1932];
	shl.b32 	%r4939, %r4938, 1;
	cvt.rn.f32.s32 	%f2194, %r4939;
	add.f32 	%f2195, %f2194, 0f7FC00000;
	ld.shared.u32 	%r4940, [_ZZ15bit_wise_gemm_siiiPiPfS0_E14A_smem_ctl_seq+3976];
	mul.wide.s32 	%rd1933, %r4940, 4;
	add.s64 	%rd1934, %rd8, %rd1933;
	ld.local.u32 	%r4941, [%rd1934];
	shl.b32 	%r4942, %r4941, 2;
	cvt.rn.f32.s32 	%f2196, %r4942;
	add.f32 	%f2197, %f2195, %f2196;
	ld.shared.u32 	%r4943, [_ZZ15bit_wise_gemm_siiiPiPfS0_E14A_smem_ctl_seq+3980];
	mul.wide.s32 	%rd1935, %r4943, 4;
	add.s64 	%rd1936, %rd8, %rd1935;
	ld.local.u32 	%r4944, [%rd1936];
	shl.b32 	%r4945, %r4944, 3;
	cvt.rn.f32.s32 	%f2198, %r4945;
	add.f32 	%f2199, %f2197, %f2198;
	ld.shared.u32 	%r4946, [_ZZ15bit_wise_gemm_siiiPiPfS0_E14A_smem_ctl_seq+3984];
	mul.wide.s32 	%rd1937, %r4946, 4;
	add.s64 	%rd1938, %rd8, %rd1937;
	ld.local.u32 	%r4947, [%rd1938];
	shl.b32 	%r4948, %r4947, 4;
	cvt.rn.f32.s32 	%f2200, %r4948;
	add.f32 	%f2201, %f2199, %f2200;
	ld.shared.u32 	%r4949, [_ZZ15bit_wise_gemm_siiiPiPfS0_E14A_smem_ctl_seq+3988];
	mul.wide.s32 	%rd1939, %r4949, 4;
	add.s64 	%rd1940, %rd8, %rd1939;
	ld.local.u32 	%r4950, [%rd1940];
	shl.b32 	%r4951, %r4950, 5;
	cvt.rn.f32.s32 	%f2202, %r4951;
	add.f32 	%f2203, %f2201, %f2202;
	ld.shared.u32 	%r4952, [_ZZ15bit_wise_gemm_siiiPiPfS0_E14A_smem_ctl_seq+3992];
	mul.wide.s32 	%rd1941, %r4952, 4;
	add.s64 	%rd1942, %rd8, %rd1941;
	ld.local.u32 	%r4953, [%rd1942];
	shl.b32 	%r4954, %r4953, 6;
	cvt.rn.f32.s32 	%f2204, %r4954;
	add.f32 	%f2205, %f2203, %f2204;
	ld.shared.u32 	%r4955, [_ZZ15bit_wise_gemm_siiiPiPfS0_E14A_smem_ctl_seq+3996];
	mul.wide.s32 	%rd1943, %r4955, 4;
	add.s64 	%rd1944, %rd8, %rd1943;
	ld.local.u32 	%r4956, [%rd1944];
	shl.b32 	%r4957, %r4956, 7;
	cvt.rn.f32.s32 	%f2206, %r4957;
	add.f32 	%f2207, %f2205, %f2206;
	ld.shared.u32 	%r4958, [_ZZ15bit_wise_gemm_siiiPiPfS0_E14A_smem_ctl_seq+4000];
	mul.wide.s32 	%rd1945, %r4958, 4;
	add.s64 	%rd1946, %rd8, %rd1945;
	ld.local.u32 	%r4959, [%rd1946];
	shl.b32 	%r4960, %r4959, 8;
	cvt.rn.f32.s32 	%f2208, %r4960;
	add.f32 	%f2209, %f2207, %f2208;
	ld.shared.u32 	%r4961, [_ZZ15bit_wise_gemm_siiiPiPfS0_E14A_smem_ctl_seq+4004];
	mul.wide.s32 	%rd1947, %r4961, 4;
	add.s64 	%rd1948, %rd8, %rd1947;
	ld.local.u32 	%r4962, [%rd1948];
	shl.b32 	%r4963, %r4962, 9;
	cvt.rn.f32.s32 	%f2210, %r4963;
	add.f32 	%f2211, %f2209, %f2210;
	ld.shared.u32 	%r4964, [_ZZ15bit_wise_gemm_siiiPiPfS0_E14A_smem_ctl_seq+4008];
	mul.wide.s32 	%rd1949, %r4964, 4;
	add.s64 	%rd1950, %rd8, %rd1949;
	ld.local.u32 	%r4965, [%rd1950];
	shl.b32 	%r4966, %r4965, 10;
	cvt.rn.f32.s32 	%f2212, %r4966;
	add.f32 	%f2213, %f2211, %f2212;
	ld.shared.u32 	%r4967, [_ZZ15bit_wise_gemm_siiiPiPfS0_E14A_smem_ctl_seq+4012];
	mul.wide.s32 	%rd1951, %r4967, 4;
	add.s64 	%rd1952, %rd8, %rd1951;
	ld.local.u32 	%r4968, [%rd1952];
	shl.b32 	%r4969, %r4968, 11;
	cvt.rn.f32.s32 	%f2214, %r4969;
	add.f32 	%f2215, %f2213, %f2214;
	ld.shared.u32 	%r4970, [_ZZ15bit_wise_gemm_siiiPiPfS0_E14A_smem_ctl_seq+4016];
	mul.wide.s32 	%rd1953, %r4970, 4;
	add.s64 	%rd1954, %rd8, %rd1953;
	ld.local.u32 	%r4971, [%rd1954];
	shl.b32 	%r4972, %r4971, 12;
	cvt.rn.f32.s32 	%f2216, %r4972;
	add.f32 	%f2217, %f2215, %f2216;
	ld.shared.u32 	%r4973, [_ZZ15bit_wise_gemm_siiiPiPfS0_E14A_smem_ctl_seq+4020];
	mul.wide.s32 	%rd1955, %r4973, 4;
	add.s64 	%rd1956, %rd8, %rd1955;
	ld.local.u32 	%r4974, [%rd1956];
	shl.b32 	%r4975, %r4974, 13;
	cvt.rn.f32.s32 	%f2218, %r4975;
	add.f32 	%f2219, %f2217, %f2218;
	ld.shared.u32 	%r4976, [_ZZ15bit_wise_gemm_siiiPiPfS0_E14A_smem_ctl_seq+4024];
	mul.wide.s32 	%rd1957, %r4976, 4;
	add.s64 	%rd1958, %rd8, %rd1957;
	ld.local.u32 	%r4977, [%rd1958];
	shl.b32 	%r4978, %r4977, 14;
	cvt.rn.f32.s32 	%f2220, %r4978;
	add.f32 	%f2221, %f2219, %f2220;
	ld.shared.u32 	%r4979, [_ZZ15bit_wise_gemm_siiiPiPfS0_E14A_smem_ctl_seq+4028];
	mul.wide.s32 	%rd1959, %r4979, 4;
	add.s64 	%rd1960, %rd8, %rd1959;
	ld.local.u32 	%r4980, [%rd1960];
	shl.b32 	%r4981, %r4980, 15;
	cvt.rn.f32.s32 	%f2222, %r4981;
	add.f32 	%f2223, %f2221, %f2222;
	ld.shared.u32 	%r4982, [_ZZ15bit_wise_gemm_siiiPiPfS0_E14A_smem_ctl_seq+4032];
	mul.wide.s32 	%rd1961, %r4982, 4;
	add.s64 	%rd1962, %rd8, %rd1961;
	ld.local.u32 	%r4983, [%rd1962];
	shl.b32 	%r4984, %r4983, 16;
	cvt.rn.f32.s32 	%f2224, %r4984;
	add.f32 	%f2225, %f2223, %f2224;
	ld.shared.u32 	%r4985, [_ZZ15bit_wise_gemm_siiiPiPfS0_E14A_smem_ctl_seq+4036];
	mul.wide.s32 	%rd1963, %r4985, 4;
	add.s64 	%rd1964, %rd8, %rd1963;
	ld.local.u32 	%r4986, [%rd1964];
	shl.b32 	%r4987, %r4986, 17;
	cvt.rn.f32.s32 	%f2226, %r4987;
	add.f32 	%f2227, %f2225, %f2226;
	ld.shared.u32 	%r4988, [_ZZ15bit_wise_gemm_siiiPiPfS0_E14A_smem_ctl_seq+4040];
	mul.wide.s32 	%rd1965, %r4988, 4;
	add.s64 	%rd1966, %rd8, %rd1965;
	ld.local.u32 	%r4989, [%rd1966];
	shl.b32 	%r4990, %r4989, 18;
	cvt.rn.f32.s32 	%f2228, %r4990;
	add.f32 	%f2229, %f2227, %f2228;
	ld.shared.u32 	%r4991, [_ZZ15bit_wise_gemm_siiiPiPfS0_E14A_smem_ctl_seq+4044];
	mul.wide.s32 	%rd1967, %r4991, 4;
	add.s64 	%rd1968, %rd8, %rd1967;
	ld.local.u32 	%r4992, [%rd1968];
	shl.b32 	%r4993, %r4992, 19;
	cvt.rn.f32.s32 	%f2230, %r4993;
	add.f32 	%f2231, %f2229, %f2230;
	ld.shared.u32 	%r4994, [_ZZ15bit_wise_gemm_siiiPiPfS0_E14A_smem_ctl_seq+4048];
	mul.wide.s32 	%rd1969, %r4994, 4;
	add.s64 	%rd1970, %rd8, %rd1969;
	ld.local.u32 	%r4995, [%rd1970];
	shl.b32 	%r4996, %r4995, 20;
	cvt.rn.f32.s32 	%f2232, %r4996;
	add.f32 	%f2233, %f2231, %f2232;
	ld.shared.u32 	%r4997, [_ZZ15bit_wise_gemm_siiiPiPfS0_E14A_smem_ctl_seq+4052];
	mul.wide.s32 	%rd1971, %r4997, 4;
	add.s64 	%rd1972, %rd8, %rd1971;
	ld.local.u32 	%r4998, [%rd1972];
	shl.b32 	%r4999, %r4998, 21;
	cvt.rn.f32.s32 	%f2234, %r4999;
	add.f32 	%f2235, %f2233, %f2234;
	ld.shared.u32 	%r5000, [_ZZ15bit_wise_gemm_siiiPiPfS0_E14A_smem_ctl_seq+4056];
	mul.wide.s32 	%rd1973, %r5000, 4;
	add.s64 	%rd1974, %rd8, %rd1973;
	ld.local.u32 	%r5001, [%rd1974];
	shl.b32 	%r5002, %r5001, 22;
	cvt.rn.f32.s32 	%f2236, %r5002;
	add.f32 	%f2237, %f2235, %f2236;
	ld.shared.u32 	%r5003, [_ZZ15bit_wise_gemm_siiiPiPfS0_E14A_smem_ctl_seq+4060];
	mul.wide.s32 	%rd1975, %r5003, 4;
	add.s64 	%rd1976, %rd8, %rd1975;
	ld.local.u32 	%r5004, [%rd1976];
	shl.b32 	%r5005, %r5004, 23;
	cvt.rn.f32.s32 	%f2238, %r5005;
	add.f32 	%f2239, %f2237, %f2238;
	ld.shared.u32 	%r5006, [_ZZ15bit_wise_gemm_siiiPiPfS0_E14A_smem_ctl_seq+4064];
	mul.wide.s32 	%rd1977, %r5006, 4;
	add.s64 	%rd1978, %rd8, %rd1977;
	ld.local.u32 	%r5007, [%rd1978];
	shl.b32 	%r5008, %r5007, 24;
	cvt.rn.f32.s32 	%f2240, %r5008;
	add.f32 	%f2241, %f2239, %f2240;
	ld.shared.u32 	%r5009, [_ZZ15bit_wise_gemm_siiiPiPfS0_E14A_smem_ctl_seq+4068];
	mul.wide.s32 	%rd1979, %r5009, 4;
	add.s64 	%rd1980, %rd8, %rd1979;
	ld.local.u32 	%r5010, [%rd1980];
	shl.b32 	%r5011, %r5010, 25;
	cvt.rn.f32.s32 	%f2242, %r5011;
	add.f32 	%f2243, %f2241, %f2242;
	ld.shared.u32 	%r5012, [_ZZ15bit_wise_gemm_siiiPiPfS0_E14A_smem_ctl_seq+4072];
	mul.wide.s32 	%rd1981, %r5012, 4;
	add.s64 	%rd1982, %rd8, %rd1981;
	ld.local.u32 	%r5013, [%rd1982];
	shl.b32 	%r5014, %r5013, 26;
	cvt.rn.f32.s32 	%f2244, %r5014;
	add.f32 	%f2245, %f2243, %f2244;
	ld.shared.u32 	%r5015, [_ZZ15bit_wise_gemm_siiiPiPfS0_E14A_smem_ctl_seq+4076];
	mul.wide.s32 	%rd1983, %r5015, 4;
	add.s64 	%rd1984, %rd8, %rd1983;
	ld.local.u32 	%r5016, [%rd1984];
	shl.b32 	%r5017, %r5016, 27;
	cvt.rn.f32.s32 	%f2246, %r5017;
	add.f32 	%f2247, %f2245, %f2246;
	ld.shared.u32 	%r5018, [_ZZ15bit_wise_gemm_siiiPiPfS0_E14A_smem_ctl_seq+4080];
	mul.wide.s32 	%rd1985, %r5018, 4;
	add.s64 	%rd1986, %rd8, %rd1985;
	ld.local.u32 	%r5019, [%rd1986];
	shl.b32 	%r5020, %r5019, 28;
	cvt.rn.f32.s32 	%f2248, %r5020;
	add.f32 	%f2249, %f2247, %f2248;
	ld.shared.u32 	%r5021, [_ZZ15bit_wise_gemm_siiiPiPfS0_E14A_smem_ctl_seq+4084];
	mul.wide.s32 	%rd1987, %r5021, 4;
	add.s64 	%rd1988, %rd8, %rd1987;
	ld.local.u32 	%r5022, [%rd1988];
	shl.b32 	%r5023, %r5022, 29;
	cvt.rn.f32.s32 	%f2250, %r5023;
	add.f32 	%f2251, %f2249, %f2250;
	ld.shared.u32 	%r5024, [_ZZ15bit_wise_gemm_siiiPiPfS0_E14A_smem_ctl_seq+4088];
	mul.wide.s32 	%rd1989, %r5024, 4;
	add.s64 	%rd1990, %rd8, %rd1989;
	ld.local.u32 	%r5025, [%rd1990];
	shl.b32 	%r5026, %r5025, 30;
	cvt.rn.f32.s32 	%f2252, %r5026;
	add.f32 	%f2253, %f2251, %f2252;
	ld.shared.u32 	%r5027, [_ZZ15bit_wise_gemm_siiiPiPfS0_E14A_smem_ctl_seq+4092];
	mul.wide.s32 	%rd1991, %r5027, 4;
	add.s64 	%rd1992, %rd8, %rd1991;
	ld.local.u32 	%r5028, [%rd1992];
	shl.b32 	%r5029, %r5028, 31;
	cvt.rn.f32.s32 	%f2254, %r5029;
	add.f32 	%f2255, %f2253, %f2254;
	ld.shared.u32 	%r5030, [_ZZ15bit_wise_gemm_siiiPiPfS0_E14A_smem_ctl_seq+4100];
	mul.wide.s32 	%rd1993, %r5030, 4;
	add.s64 	%rd1994, %rd8, %rd1993;
	ld.local.u32 	%r5031, [%rd1994];
	shl.b32 	%r5032, %r5031, 1;
	cvt.rn.f32.s32 	%f2256, %r5032;
	add.f32 	%f2257, %f2256, 0f7FC00000;
	ld.shared.u32 	%r5033, [_ZZ15bit_wise_gemm_siiiPiPfS0_E14A_smem_ctl_seq+4104];
	mul.wide.s32 	%rd1995, %r5033, 4;
	add.s64 	%rd1996, %rd8, %rd1995;
	ld.local.u32 	%r5034, [%rd1996];
	shl.b32 	%r5035, %r5034, 2;
	cvt.rn.f32.s32 	%f2258, %r5035;
	add.f32 	%f2259, %f2257, %f2258;
	ld.shared.u32 	%r5036, [_ZZ15bit_wise_gemm_siiiPiPfS0_E14A_smem_ctl_seq+4108];
	mul.wide.s32 	%rd1997, %r5036, 4;
	add.s64 	%rd1998, %rd8, %rd1997;
	ld.local.u32 	%r5037, [%rd1998];
	shl.b32 	%r5038, %r5037, 3;
	cvt.rn.f32.s32 	%f2260, %r5038;
	add.f32 	%f2261, %f2259, %f2260;
	ld.shared.u32 	%r5039, [_ZZ15bit_wise_gemm_siiiPiPfS0_E14A_smem_ctl_seq+4112];
	mul.wide.s32 	%rd1999, %r5039, 4;
	add.s64 	%rd2000, %rd8, %rd1999;
	ld.local.u32 	%r5040, [%rd2000];
	shl.b32 	%r5041, %r5040, 4;
	cvt.rn.f32.s32 	%f2262, %r5041;
	add.f32 	%f2263, %f2261, %f2262;
	ld.shared.u32 	%r5042, [_ZZ15bit_wise_gemm_siiiPiPfS0_E14A_smem_ctl_seq+4116];
	mul.wide.s32 	%rd2001, %r5042, 4;
	add.s64 	%rd2002, %rd8, %rd2001;
	ld.local.u32 	%r5043, [%rd2002];
	shl.b32 	%r5044, %r5043, 5;
	cvt.rn.f32.s32 	%f2264, %r5044;
	add.f32 	%f2265, %f2263, %f2264;
	ld.shared.u32 	%r5045, [_ZZ15bit_wise_gemm_siiiPiPfS0_E14A_smem_ctl_seq+4120];
	mul.wide.s32 	%rd2003, %r5045, 4;
	add.s64 	%rd2004, %rd8, %rd2003;
	ld.local.u32 	%r5046, [%rd2004];
	shl.b32 	%r5047, %r5046, 6;
	cvt.rn.f32.s32 	%f2266, %r5047;
	add.f32 	%f2267, %f2265, %f2266;
	ld.shared.u32 	%r5048, [_ZZ15bit_wise_gemm_siiiPiPfS0_E14A_smem_ctl_seq+4124];
	mul.wide.s32 	%rd2005, %r5048, 4;
	add.s64 	%rd2006, %rd8, %rd2005;
	ld.local.u32 	%r5049, [%rd2006];
	shl.b32 	%r5050, %r5049, 7;
	cvt.rn.f32.s32 	%f2268, %r5050;
	add.f32 	%f2269, %f2267, %f2268;
	ld.shared.u32 	%r5051, [_ZZ15bit_wise_gemm_siiiPiPfS0_E14A_smem_ctl_seq+4128];
	mul.wide.s32 	%rd2007, %r5051, 4;
	add.s64 	%rd2008, %rd8, %rd2007;
	ld.local.u32 	%r5052, [%rd2008];
	shl.b32 	%r5053, %r5052, 8;
	cvt.rn.f32.s32 	%f2270, %r5053;
	add.f32 	%f2271, %f2269, %f2270;
	ld.shared.u32 	%r5054, [_ZZ15bit_wise_gemm_siiiPiPfS0_E14A_smem_ctl_seq+4132];
	mul.wide.s32 	%rd2009, %r5054, 4;
	add.s64 	%rd2010, %rd8, %rd2009;
	ld.local.u32 	%r5055, [%rd2010];
	shl.b32 	%r5056, %r5055, 9;
	cvt.rn.f32.s32 	%f2272, %r5056;
	add.f32 	%f2273, %f2271, %f2272;
	ld.shared.u32 	%r5057, [_ZZ15bit_wise_gemm_siiiPiPfS0_E14A_smem_ctl_seq+4136];
	mul.wide.s32 	%rd2011, %r5057, 4;
	add.s64 	%rd2012, %rd8, %rd2011;
	ld.local.u32 	%r5058, [%rd2012];
	shl.b32 	%r5059, %r5058, 10;
	cvt.rn.f32.s32 	%f2274, %r5059;
	add.f32 	%f2275, %f2273, %f2274;
	ld.shared.u32 	%r5060, [_ZZ15bit_wise_gemm_siiiPiPfS0_E14A_smem_ctl_seq+4140];
	mul.wide.s32 	%rd2013, %r5060, 4;
	add.s64 	%rd2014, %rd8, %rd2013;
	ld.local.u32 	%r5061, [%rd2014];
	shl.b32 	%r5062, %r5061, 11;
	cvt.rn.f32.s32 	%f2276, %r5062;
	add.f32 	%f2277, %f2275, %f2276;
	ld.shared.u32 	%r5063, [_ZZ15bit_wise_gemm_siiiPiPfS0_E14A_smem_ctl_seq+4144];
	mul.wide.s32 	%rd2015, %r5063, 4;
	add.s64 	%rd2016, %rd8, %rd2015;
	ld.local.u32 	%r5064, [%rd2016];
	shl.b32 	%r5065, %r5064, 12;
	cvt.rn.f32.s32 	%f2278, %r5065;
	add.f32 	%f2279, %f2277, %f2278;
	ld.shared.u32 	%r5066, [_ZZ15bit_wise_gemm_siiiPiPfS0_E14A_smem_ctl_seq+4148];
	mul.wide.s32 	%rd2017, %r5066, 4;
	add.s64 	%rd2018, %rd8, %rd2017;
	ld.local.u32 	%r5067, [%rd2018];
	shl.b32 	%r5068, %r5067, 13;
	cvt.rn.f32.s32 	%f2280, %r5068;
	add.f32 	%f2281, %f2279, %f2280;
	ld.shared.u32 	%r5069, [_ZZ15bit_wise_gemm_siiiPiPfS0_E14A_smem_ctl_seq+4152];
	mul.wide.s32 	%rd2019, %r5069, 4;
	add.s64 	%rd2020, %rd8, %rd2019;
	ld.local.u32 	%r5070, [%rd2020];
	shl.b32 	%r5071, %r5070, 14;
	cvt.rn.f32.s32 	%f2282, %r5071;
	add.f32 	%f2283, %f2281, %f2282;
	ld.shared.u32 	%r5072, [_ZZ15bit_wise_gemm_siiiPiPfS0_E14A_smem_ctl_seq+4156];
	mul.wide.s32 	%rd2021, %r5072, 4;
	add.s64 	%rd2022, %rd8, %rd2021;
	ld.local.u32 	%r5073, [%rd2022];
	shl.b32 	%r5074, %r5073, 15;
	cvt.rn.f32.s32 	%f2284, %r5074;
	add.f32 	%f2285, %f2283, %f2284;
	ld.shared.u32 	%r5075, [_ZZ15bit_wise_gemm_siiiPiPfS0_E14A_smem_ctl_seq+4160];
	mul.wide.s32 	%rd2023, %r5075, 4;
	add.s64 	%rd2024, %rd8, %rd2023;
	ld.local.u32 	%r5076, [%rd2024];
	shl.b32 	%r5077, %r5076, 16;
	cvt.rn.f32.s32 	%f2286, %r5077;
	add.f32 	%f2287, %f2285, %f2286;
	ld.shared.u32 	%r5078, [_ZZ15bit_wise_gemm_siiiPiPfS0_E14A_smem_ctl_seq+4164];
	mul.wide.s32 	%rd2025, %r5078, 4;
	add.s64 	%rd2026, %rd8, %rd2025;
	ld.local.u32 	%r5079, [%rd2026];
	shl.b32 	%r5080, %r5079, 17;
	cvt.rn.f32.s32 	%f2288, %r5080;
	add.f32 	%f2289, %f2287, %f2288;
	ld.shared.u32 	%r5081, [_ZZ15bit_wise_gemm_siiiPiPfS0_E14A_smem_ctl_seq+4168];
	mul.wide.s32 	%rd2027, %r5081, 4;
	add.s64 	%rd2028, %rd8, %rd2027;
	ld.local.u32 	%r5082, [%rd2028];
	shl.b32 	%r5083, %r5082, 18;
	cvt.rn.f32.s32 	%f2290, %r5083;
	add.f32 	%f2291, %f2289, %f2290;
	ld.shared.u32 	%r5084, [_ZZ15bit_wise_gemm_siiiPiPfS0_E14A_smem_ctl_seq+4172];
	mul.wide.s32 	%rd2029, %r5084, 4;
	add.s64 	%rd2030, %rd8, %rd2029;
	ld.local.u32 	%r5085, [%rd2030];
	shl.b32 	%r5086, %r5085, 19;
	cvt.rn.f32.s32 	%f2292, %r5086;
	add.f32 	%f2293, %f2291, %f2292;
	ld.shared.u32 	%r5087, [_ZZ15bit_wise_gemm_siiiPiPfS0_E14A_smem_ctl_seq+4176];
	mul.wide.s32 	%rd2031, %r5087, 4;
	add.s64 	%rd2032, %rd8, %rd2031;
	ld.local.u32 	%r5088, [%rd2032];
	shl.b32 	%r5089, %r5088, 20;
	cvt.rn.f32.s32 	%f2294, %r5089;
	add.f32 	%f2295, %f2293, %f2294;
	ld.shared.u32 	%r5090, [_ZZ15bit_wise_gemm_siiiPiPfS0_E14A_smem_ctl_seq+4180];
	mul.wide.s32 	%rd2033, %r5090, 4;
	add.s64 	%rd2034, %rd8, %rd2033;
	ld.local.u32 	%r5091, [%rd2034];
	shl.b32 	%r5092, %r5091, 21;
	cvt.rn.f32.s32 	%f2296, %r5092;
	add.f32 	%f2297, %f2295, %f2296;
	ld.shared.u32 	%r5093, [_ZZ15bit_wise_gemm_siiiPiPfS0_E14A_smem_ctl_seq+4184];
	mul.wide.s32 	%rd2035, %r5093, 4;
	add.s64 	%rd2036, %rd8, %rd2035;
	ld.local.u32 	%r5094, [%rd2036];
	shl.b32 	%r5095, %r5094, 22;
	cvt.rn.f32.s32 	%f2298, %r5095;
	add.f32 	%f2299, %f2297, %f2298;
	ld.shared.u32 	%r5096, [_ZZ15bit_wise_gemm_siiiPiPfS0_E14A_smem_ctl_seq+4188];
	mul.wide.s32 	%rd2037, %r5096, 4;
	add.s64 	%rd2038, %rd8, %rd2037;
	ld.local.u32 	%r5097, [%rd2038];
	shl.b32 	%r5098, %r5097, 23;
	cvt.rn.f32.s32 	%f2300, %r5098;
	add.f32 	%f2301, %f2299, %f2300;
	ld.shared.u32 	%r5099, [_ZZ15bit_wise_gemm_siiiPiPfS0_E14A_smem_ctl_seq+4192];
	mul.wide.s32 	%rd2039, %r5099, 4;
	add.s64 	%rd2040, %rd8, %rd2039;
	ld.local.u32 	%r5100, [%rd2040];
	shl.b32 	%r5101, %r5100, 24;
	cvt.rn.f32.s32 	%f2302, %r5101;
	add.f32 	%f2303, %f2301, %f2302;
	ld.shared.u32 	%r5102, [_ZZ15bit_wise_gemm_siiiPiPfS0_E14A_smem_ctl_seq+4196];
	mul.wide.s32 	%rd2041, %r5102, 4;
	add.s64 	%rd2042, %rd8, %rd2041;
	ld.local.u32 	%r5103, [%rd2042];
	shl.b32 	%r5104, %r5103, 25;
	cvt.rn.f32.s32 	%f2304, %r5104;
	add.f32 	%f2305, %f2303, %f2304;
	ld.shared.u32 	%r5105, [_ZZ15bit_wise_gemm_siiiPiPfS0_E14A_smem_ctl_seq+4200];
	mul.wide.s32 	%rd2043, %r5105, 4;
	add.s64 	%rd2044, %rd8, %rd2043;
	ld.local.u32 	%r5106, [%rd2044];
	shl.b32 	%r5107, %r5106, 26;
	cvt.rn.f32.s32 	%f2306, %r5107;
	add.f32 	%f2307, %f2305, %f2306;
	ld.shared.u32 	%r5108, [_ZZ15bit_wise_gemm_siiiPiPfS0_E14A_smem_ctl_seq+4204];
	mul.wide.s32 	%rd2045, %r5108, 4;
	add.s64 	%rd2046, %rd8, %rd2045;
	ld.local.u32 	%r5109, [%rd2046];
	shl.b32 	%r5110, %r5109, 27;
	cvt.rn.f32.s32 	%f2308, %r5110;
	add.f32 	%f2309, %f2307, %f2308;
	ld.shared.u32 	%r5111, [_ZZ15bit_wise_gemm_siiiPiPfS0_E14A_smem_ctl_seq+4208];
	mul.wide.s32 	%rd2047, %r5111, 4;
	add.s64 	%rd2048, %rd8, %rd2047;
	ld.local.u32 	%r5112, [%rd2048];
	shl.b32 	%r5113, %r5112, 28;
	cvt.rn.f32.s32 	%f2310, %r5113;
	add.f32 	%f2311, %f2309, %f2310;
	ld.shared.u32 	%r5114, [_ZZ15bit_wise_gemm_siiiPiPfS0_E14A_smem_ctl_seq+4212];
	mul.wide.s32 	%rd2049, %r5114, 4;
	add.s64 	%rd2050, %rd8, %rd2049;
	ld.local.u32 	%r5115, [%rd2050];
	shl.b32 	%r5116, %r5115, 29;
	cvt.rn.f32.s32 	%f2312, %r5116;
	add.f32 	%f2313, %f2311, %f2312;
	ld.shared.u32 	%r5117, [_ZZ15bit_wise_gemm_siiiPiPfS0_E14A_smem_ctl_seq+4216];
	mul.wide.s32 	%rd2051, %r5117, 4;
	add.s64 	%rd2052, %rd8, %rd2051;
	ld.local.u32 	%r5118, [%rd2052];
	shl.b32 	%r5119, %r5118, 30;
	cvt.rn.f32.s32 	%f2314, %r5119;
	add.f32 	%f2315, %f2313, %f2314;
	ld.shared.u32 	%r5120, [_ZZ15bit_wise_gemm_siiiPiPfS0_E14A_smem_ctl_seq+4220];
	mul.wide.s32 	%rd2053, %r5120, 4;
	add.s64 	%rd2054, %rd8, %rd2053;
	ld.local.u32 	%r5121, [%rd2054];
	shl.b32 	%r5122, %r5121, 31;
	cvt.rn.f32.s32 	%f2316, %r5122;
	add.f32 	%f2317, %f2315, %f2316;
	ld.shared.u32 	%r5123, [_ZZ15bit_wise_gemm_siiiPiPfS0_E14A_smem_ctl_seq+4228];
	mul.wide.s32 	%rd2055, %r5123, 4;
	add.s64 	%rd2056, %rd8, %rd2055;
	ld.local.u32 	%r5124, [%rd2056];
	shl.b32 	%r5125, %r5124, 1;
	cvt.rn.f32.s32 	%f2318, %r5125;
	add.f32 	%f2319, %f2318, 0f7FC00000;
	ld.shared.u32 	%r5126, [_ZZ15bit_wise_gemm_siiiPiPfS0_E14A_smem_ctl_seq+4232];
	mul.wide.s32 	%rd2057, %r5126, 4;
	add.s64 	%rd2058, %rd8, %rd2057;
	ld.local.u32 	%r5127, [%rd2058];
	shl.b32 	%r5128, %r5127, 2;
	cvt.rn.f32.s32 	%f2320, %r5128;
	add.f32 	%f2321, %f2319, %f2320;
	ld.shared.u32 	%r5129, [_ZZ15bit_wise_gemm_siiiPiPfS0_E14A_smem_ctl_seq+4236];
	mul.wide.s32 	%rd2059, %r5129, 4;
	add.s64 	%rd2060, %rd8, %rd2059;
	ld.local.u32 	%r5130, [%rd2060];
	shl.b32 	%r5131, %r5130, 3;
	cvt.rn.f32.s32 	%f2322, %r5131;
	add.f32 	%f2323, %f2321, %f2322;
	ld.shared.u32 	%r5132, [_ZZ15bit_wise_gemm_siiiPiPfS0_E14A_smem_ctl_seq+4240];
	mul.wide.s32 	%rd2061, %r5132, 4;
	add.s64 	%rd2062, %rd8, %rd2061;
	ld.local.u32 	%r5133, [%rd2062];
	shl.b32 	%r5134, %r5133, 4;
	cvt.rn.f32.s32 	%f2324, %r5134;
	add.f32 	%f2325, %f2323, %f2324;
	ld.shared.u32 	%r5135, [_ZZ15bit_wise_gemm_siiiPiPfS0_E14A_smem_ctl_seq+4244];
	mul.wide.s32 	%rd2063, %r5135, 4;
	add.s64 	%rd2064, %rd8, %rd2063;
	ld.local.u32 	%r5136, [%rd2064];
	shl.b32 	%r5137, %r5136, 5;
	cvt.rn.f32.s32 	%f2326, %r5137;
	add.f32 	%f2327, %f2325, %f2326;
	ld.shared.u32 	%r5138, [_ZZ15bit_wise_gemm_siiiPiPfS0_E14A_smem_ctl_seq+4248];
	mul.wide.s32 	%rd2065, %r5138, 4;
	add.s64 	%rd2066, %rd8, %rd2065;
	ld.local.u32 	%r5139, [%rd2066];
	shl.b32 	%r5140, %r5139, 6;
	cvt.rn.f32.s32 	%f2328, %r5140;
	add.f32 	%f2329, %f2327, %f2328;
	ld.shared.u32 	%r5141, [_ZZ15bit_wise_gemm_siiiPiPfS0_E14A_smem_ctl_seq+4252];
	mul.wide.s32 	%rd2067, %r5141, 4;
	add.s64 	%rd2068, %rd8, %rd2067;
	ld.local.u32 	%r5142, [%rd2068];
	shl.b32 	%r5143, %r5142, 7;
	cvt.rn.f32.s32 	%f2330, %r5143;
	add.f32 	%f2331, %f2329, %f2330;
	ld.shared.u32 	%r5144, [_ZZ15bit_wise_gemm_siiiPiPfS0_E14A_smem_ctl_seq+4256];
	mul.wide.s32 	%rd2069, %r5144, 4;
	add.s64 	%rd2070, %rd8, %rd2069;
	ld.local.u32 	%r5145, [%rd2070];
	shl.b32 	%r5146, %r5145, 8;
	cvt.rn.f32.s32 	%f2332, %r5146;
	add.f32 	%f2333, %f2331, %f2332;
	ld.shared.u32 	%r5147, [_ZZ15bit_wise_gemm_siiiPiPfS0_E14A_smem_ctl_seq+4260];
	mul.wide.s32 	%rd2071, %r5147, 4;
	add.s64 	%rd2072, %rd8, %rd2071;
	ld.local.u32 	%r5148, [%rd2072];
	shl.b32 	%r5149, %r5148, 9;
	cvt.rn.f32.s32 	%f2334, %r5149;
	add.f32 	%f2335, %f2333, %f2334;
	ld.shared.u32 	%r5150, [_ZZ15bit_wise_gemm_siiiPiPfS0_E14A_smem_ctl_seq+4264];
	mul.wide.s32 	%rd2073, %r5150, 4;
	add.s64 	%rd2074, %rd8, %rd2073;
	ld.local.u32 	%r5151, [%rd2074];
	shl.b32 	%r5152, %r5151, 10;
	cvt.rn.f32.s32 	%f2336, %r5152;
	add.f32 	%f2337, %f2335, %f2336;
	ld.shared.u32 	%r5153, [_ZZ15bit_wise_gemm_siiiPiPfS0_E14A_smem_ctl_seq+4268];
	mul.wide.s32 	%rd2075, %r5153, 4;
	add.s64 	%rd2076, %rd8, %rd2075;
	ld.local.u32 	%r5154, [%rd2076];
	shl.b32 	%r5155, %r5154, 11;
	cvt.rn.f32.s32 	%f2338, %r5155;
	add.f32 	%f2339, %f2337, %f2338;
	ld.shared.u32 	%r5156, [_ZZ15bit_wise_gemm_siiiPiPfS0_E14A_smem_ctl_seq+4272];
	mul.wide.s32 	%rd2077, %r5156, 4;
	add.s64 	%rd2078, %rd8, %rd2077;
	ld.local.u32 	%r5157, [%rd2078];
	shl.b32 	%r5158, %r5157, 12;
	cvt.rn.f32.s32 	%f2340, %r5158;
	add.f32 	%f2341, %f2339, %f2340;
	ld.shared.u32 	%r5159, [_ZZ15bit_wise_gemm_siiiPiPfS0_E14A_smem_ctl_seq+4276];
	mul.wide.s32 	%rd2079, %r5159, 4;
	add.s64 	%rd2080, %rd8, %rd2079;
	ld.local.u32 	%r5160, [%rd2080];
	shl.b32 	%r5161, %r5160, 13;
	cvt.rn.f32.s32 	%f2342, %r5161;
	add.f32 	%f2343, %f2341, %f2342;
	ld.shared.u32 	%r5162, [_ZZ15bit_wise_gemm_siiiPiPfS0_E14A_smem_ctl_seq+4280];
	mul.wide.s32 	%rd2081, %r5162, 4;
	add.s64 	%rd2082, %rd8, %rd2081;
	ld.local.u32 	%r5163, [%rd2082];
	shl.b32 	%r5164, %r5163, 14;
	cvt.rn.f32.s32 	%f2344, %r5164;
	add.f32 	%f2345, %f2343, %f2344;
	ld.shared.u32 	%r5165, [_ZZ15bit_wise_gemm_siiiPiPfS0_E14A_smem_ctl_seq+4284];
	mul.wide.s32 	%rd2083, %r5165, 4;
	add.s64 	%rd2084, %rd8, %rd2083;
	ld.local.u32 	%r5166, [%rd2084];
	shl.b32 	%r5167, %r5166, 15;
	cvt.rn.f32.s32 	%f2346, %r5167;
	add.f32 	%f2347, %f2345, %f2346;
	ld.shared.u32 	%r5168, [_ZZ15bit_wise_gemm_siiiPiPfS0_E14A_smem_ctl_seq+4288];
	mul.wide.s32 	%rd2085, %r5168, 4;
	add.s64 	%rd2086, %rd8, %rd2085;
	ld.local.u32 	%r5169, [%rd2086];
	shl.b32 	%r5170, %r5169, 16;
	cvt.rn.f32.s32 	%f2348, %r5170;
	add.f32 	%f2349, %f2347, %f2348;
	ld.shared.u32 	%r5171, [_ZZ15bit_wise_gemm_siiiPiPfS0_E14A_smem_ctl_seq+4292];
	mul.wide.s32 	%rd2087, %r5171, 4;
	add.s64 	%rd2088, %rd8, %rd2087;
	ld.local.u32 	%r5172, [%rd2088];
	shl.b32 	%r5173, %r5172, 17;
	cvt.rn.f32.s32 	%f2350, %r5173;
	add.f32 	%f2351, %f2349, %f2350;
	ld.shared.u32 	%r5174, [_ZZ15bit_wise_gemm_siiiPiPfS0_E14A_smem_ctl_seq+4296];
	mul.wide.s32 	%rd2089, %r5174, 4;
	add.s64 	%rd2090, %rd8, %rd2089;
	ld.local.u32 	%r5175, [%rd2090];
	shl.b32 	%r5176, %r5175, 18;
	cvt.rn.f32.s32 	%f2352, %r5176;
	add.f32 	%f2353, %f2351, %f2352;
	ld.shared.u32 	%r5177, [_ZZ15bit_wise_gemm_siiiPiPfS0_E14A_smem_ctl_seq+4300];
	mul.wide.s32 	%rd2091, %r5177, 4;
	add.s64 	%rd2092, %rd8, %rd2091;
	ld.local.u32 	%r5178, [%rd2092];
	shl.b32 	%r5179, %r5178, 19;
	cvt.rn.f32.s32 	%f2354, %r5179;
	add.f32 	%f2355, %f2353, %f2354;
	ld.shared.u32 	%r5180, [_ZZ15bit_wise_gemm_siiiPiPfS0_E14A_smem_ctl_seq+4304];
	mul.wide.s32 	%rd2093, %r5180, 4;
	add.s64 	%rd2094, %rd8, %rd2093;
	ld.local.u32 	%r5181, [%rd2094];
	shl.b32 	%r5182, %r5181, 20;
	cvt.rn.f32.s32 	%f2356, %r5182;
	add.f32 	%f2357, %f2355, %f2356;
	ld.shared.u32 	%r5183, [_ZZ15bit_wise_gemm_siiiPiPfS0_E14A_smem_ctl_seq+4308];
	mul.wide.s32 	%rd2095, %r5183, 4;
	add.s64 	%rd2096, %rd8, %rd2095;
	ld.local.u32 	%r5184, [%rd2096];
	shl.b32 	%r5185, %r5184, 21;
	cvt.rn.f32.s32 	%f2358, %r5185;
	add.f32 	%f2359, %f2357, %f2358;
	ld.shared.u32 	%r5186, [_ZZ15bit_wise_gemm_siiiPiPfS0_E14A_smem_ctl_seq+4312];
	mul.wide.s32 	%rd2097, %r5186, 4;
	add.s64 	%rd2098, %rd8, %rd2097;
	ld.local.u32 	%r5187, [%rd2098];
	shl.b32 	%r5188, %r5187, 22;
	cvt.rn.f32.s32 	%f2360, %r5188;
	add.f32 	%f2361, %f2359, %f2360;
	ld.shared.u32 	%r5189, [_ZZ15bit_wise_gemm_siiiPiPfS0_E14A_smem_ctl_seq+4316];
	mul.wide.s32 	%rd2099, %r5189, 4;
	add.s64 	%rd2100, %rd8, %rd2099;
	ld.local.u32 	%r5190, [%rd2100];
	shl.b32 	%r5191, %r5190, 23;
	cvt.rn.f32.s32 	%f2362, %r5191;
	add.f32 	%f2363, %f2361, %f2362;
	ld.shared.u32 	%r5192, [_ZZ15bit_wise_gemm_siiiPiPfS0_E14A_smem_ctl_seq+4320];
	mul.wide.s32 	%rd2101, %r5192, 4;
	add.s64 	%rd2102, %rd8, %rd2101;
	ld.local.u32 	%r5193, [%rd2102];
	shl.b32 	%r5194, %r5193, 24;
	cvt.rn.f32.s32 	%f2364, %r5194;
	add.f32 	%f2365, %f2363, %f2364;
	ld.shared.u32 	%r5195, [_ZZ15bit_wise_gemm_siiiPiPfS0_E14A_smem_ctl_seq+4324];
	mul.wide.s32 	%rd2103, %r5195, 4;
	add.s64 	%rd2104, %rd8, %rd2103;
	ld.local.u32 	%r5196, [%rd2104];
	shl.b32 	%r5197, %r5196, 25;
	cvt.rn.f32.s32 	%f2366, %r5197;
	add.f32 	%f2367, %f2365, %f2366;
	ld.shared.u32 	%r5198, [_ZZ15bit_wise_gemm_siiiPiPfS0_E14A_smem_ctl_seq+4328];
	mul.wide.s32 	%rd2105, %r5198, 4;
	add.s64 	%rd2106, %rd8, %rd2105;
	ld.local.u32 	%r5199, [%rd2106];
	shl.b32 	%r5200, %r5199, 26;
	cvt.rn.f32.s32 	%f2368, %r5200;
	add.f32 	%f2369, %f2367, %f2368;
	ld.shared.u32 	%r5201, [_ZZ15bit_wise_gemm_siiiPiPfS0_E14A_smem_ctl_seq+4332];
	mul.wide.s32 	%rd2107, %r5201, 4;
	add.s64 	%rd2108, %rd8, %rd2107;
	ld.local.u32 	%r5202, [%rd2108];
	shl.b32 	%r5203, %r5202, 27;
	cvt.rn.f32.s32 	%f2370, %r5203;
	add.f32 	%f2371, %f2369, %f2370;
	ld.shared.u32 	%r5204, [_ZZ15bit_wise_gemm_siiiPiPfS0_E14A_smem_ctl_seq+4336];
	mul.wide.s32 	%rd2109, %r5204, 4;
	add.s64 	%rd2110, %rd8, %rd2109;
	ld.local.u32 	%r5205, [%rd2110];
	shl.b32 	%r5206, %r5205, 28;
	cvt.rn.f32.s32 	%f2372, %r5206;
	add.f32 	%f2373, %f2371, %f2372;
	ld.shared.u32 	%r5207, [_ZZ15bit_wise_gemm_siiiPiPfS0_E14A_smem_ctl_seq+4340];
	mul.wide.s32 	%rd2111, %r5207, 4;
	add.s64 	%rd2112, %rd8, %rd2111;
	ld.local.u32 	%r5208, [%rd2112];
	shl.b32 	%r5209, %r5208, 29;
	cvt.rn.f32.s32 	%f2374, %r5209;
	add.f32 	%f2375, %f2373, %f2374;
	ld.shared.u32 	%r5210, [_ZZ15bit_wise_gemm_siiiPiPfS0_E14A_smem_ctl_seq+4344];
	mul.wide.s32 	%rd2113, %r5210, 4;
	add.s64 	%rd2114, %rd8, %rd2113;
	ld.local.u32 	%r5211, [%rd2114];
	shl.b32 	%r5212, %r5211, 30;
	cvt.rn.f32.s32 	%f2376, %r5212;
	add.f32 	%f2377, %f2375, %f2376;
	ld.shared.u32 	%r5213, [_ZZ15bit_wise_gemm_siiiPiPfS0_E14A_smem_ctl_seq+4348];
	mul.wide.s32 	%rd2115, %r5213, 4;
	add.s64 	%rd2116, %rd8, %rd2115;
	ld.local.u32 	%r5214, [%rd2116];
	shl.b32 	%r5215, %r5214, 31;
	cvt.rn.f32.s32 	%f2378, %r5215;
	add.f32 	%f2379, %f2377, %f2378;
	ld.shared.u32 	%r5216, [_ZZ15bit_wise_gemm_siiiPiPfS0_E14A_smem_ctl_seq+4356];
	mul.wide.s32 	%rd2117, %r5216, 4;
	add.s64 	%rd2118, %rd8, %rd2117;
	ld.local.u32 	%r5217, [%rd2118];
	shl.b32 	%r5218, %r5217, 1;
	cvt.rn.f32.s32 	%f2380, %r5218;
	add.f32 	%f2381, %f2380, 0f7FC00000;
	ld.shared.u32 	%r5219, [_ZZ15bit_wise_gemm_siiiPiPfS0_E14A_smem_ctl_seq+4360];
	mul.wide.s32 	%rd2119, %r5219, 4;
	add.s64 	%rd2120, %rd8, %rd2119;
	ld.local.u32 	%r5220, [%rd2120];
	shl.b32 	%r5221, %r5220, 2;
	cvt.rn.f32.s32 	%f2382, %r5221;
	add.f32 	%f2383, %f2381, %f2382;
	ld.shared.u32 	%r5222, [_ZZ15bit_wise_gemm_siiiPiPfS0_E14A_smem_ctl_seq+4364];
	mul.wide.s32 	%rd2121, %r5222, 4;
	add.s64 	%rd2122, %rd8, %rd2121;
	ld.local.u32 	%r5223, [%rd2122];
	shl.b32 	%r5224, %r5223, 3;
	cvt.rn.f32.s32 	%f2384, %r5224;
	add.f32 	%f2385, %f2383, %f2384;
	ld.shared.u32 	%r5225, [_ZZ15bit_wise_gemm_siiiPiPfS0_E14A_smem_ctl_seq+4368];
	mul.wide.s32 	%rd2123, %r5225, 4;
	add.s64 	%rd2124, %rd8, %rd2123;
	ld.local.u32 	%r5226, [%rd2124];
	shl.b32 	%r5227, %r5226, 4;
	cvt.rn.f32.s32 	%f2386, %r5227;
	add.f32 	%f2387, %f2385, %f2386;
	ld.shared.u32 	%r5228, [_ZZ15bit_wise_gemm_siiiPiPfS0_E14A_smem_ctl_seq+4372];
	mul.wide.s32 	%rd2125, %r5228, 4;
	add.s64 	%rd2126, %rd8, %rd2125;
	ld.local.u32 	%r5229, [%rd2126];
	shl.b32 	%r5230, %r5229, 5;
	cvt.rn.f32.s32 	%f2388, %r5230;
	add.f32 	%f2389, %f2387, %f2388;
	ld.shared.u32 	%r5231, [_ZZ15bit_wise_gemm_siiiPiPfS0_E14A_smem_ctl_seq+4376];
	mul.wide.s32 	%rd2127, %r5231, 4;
	add.s64 	%rd2128, %rd8, %rd2127;
	ld.local.u32 	%r5232, [%rd2128];
	shl.b32 	%r5233, %r5232, 6;
	cvt.rn.f32.s32 	%f2390, %r5233;
	add.f32 	%f2391, %f2389, %f2390;
	ld.shared.u32 	%r5234, [_ZZ15bit_wise_gemm_siiiPiPfS0_E14A_smem_ctl_seq+4380];
	mul.wide.s32 	%rd2129, %r5234, 4;
	add.s64 	%rd2130, %rd8, %rd2129;
	ld.local.u32 	%r5235, [%rd2130];
	shl.b32 	%r5236, %r5235, 7;
	cvt.rn.f32.s32 	%f2392, %r5236;
	add.f32 	%f2393, %f2391, %f2392;
	ld.shared.u32 	%r5237, [_ZZ15bit_wise_gemm_siiiPiPfS0_E14A_smem_ctl_seq+4384];
	mul.wide.s32 	%rd2131, %r5237, 4;
	add.s64 	%rd2132, %rd8, %rd2131;
	ld.local.u32 	%r5238, [%rd2132];
	shl.b32 	%r5239, %r5238, 8;
	cvt.rn.f32.s32 	%f2394, %r5239;
	add.f32 	%f2395, %f2393, %f2394;
	ld.shared.u32 	%r5240, [_ZZ15bit_wise_gemm_siiiPiPfS0_E14A_smem_ctl_seq+4388];
	mul.wide.s32 	%rd2133, %r5240, 4;
	add.s64 	%rd2134, %rd8, %rd2133;
	ld.local.u32 	%r5241, [%rd2134];
	shl.b32 	%r5242, %r5241, 9;
	cvt.rn.f32.s32 	%f2396, %r5242;
	add.f32 	%f2397, %f2395, %f2396;
	ld.shared.u32 	%r5243, [_ZZ15bit_wise_gemm_siiiPiPfS0_E14A_smem_ctl_seq+4392];
	mul.wide.s32 	%rd2135, %r5243, 4;
	add.s64 	%rd2136, %rd8, %rd2135;
	ld.local.u32 	%r5244, [%rd2136];
	shl.b32 	%r5245, %r5244, 10;
	cvt.rn.f32.s32 	%f2398, %r5245;
	add.f32 	%f2399, %f2397, %f2398;
	ld.shared.u32 	%r5246, [_ZZ15bit_wise_gemm_siiiPiPfS0_E14A_smem_ctl_seq+4396];
	mul.wide.s32 	%rd2137, %r5246, 4;
	add.s64 	%rd2138, %rd8, %rd2137;
	ld.local.u32 	%r5247, [%rd2138];
	shl.b32 	%r5248, %r5247, 11;
	cvt.rn.f32.s32 	%f2400, %r5248;
	add.f32 	%f2401, %f2399, %f2400;
	ld.shared.u32 	%r5249, [_ZZ15bit_wise_gemm_siiiPiPfS0_E14A_smem_ctl_seq+4400];
	mul.wide.s32 	%rd2139, %r5249, 4;
	add.s64 	%rd2140, %rd8, %rd2139;
	ld.local.u32 	%r5250, [%rd2140];
	shl.b32 	%r5251, %r5250, 12;
	cvt.rn.f32.s32 	%f2402, %r5251;
	add.f32 	%f2403, %f2401, %f2402;
	ld.shared.u32 	%r5252, [_ZZ15bit_wise_gemm_siiiPiPfS0_E14A_smem_ctl_seq+4404];
	mul.wide.s32 	%rd2141, %r5252, 4;
	add.s64 	%rd2142, %rd8, %rd2141;
	ld.local.u32 	%r5253, [%rd2142];
	shl.b32 	%r5254, %r5253, 13;
	cvt.rn.f32.s32 	%f2404, %r5254;
	add.f32 	%f2405, %f2403, %f2404;
	ld.shared.u32 	%r5255, [_ZZ15bit_wise_gemm_siiiPiPfS0_E14A_smem_ctl_seq+4408];
	mul.wide.s32 	%rd2143, %r5255, 4;
	add.s64 	%rd2144, %rd8, %rd2143;
	ld.local.u32 	%r5256, [%rd2144];
	shl.b32 	%r5257, %r5256, 14;
	cvt.rn.f32.s32 	%f2406, %r5257;
	add.f32 	%f2407, %f2405, %f2406;
	ld.shared.u32 	%r5258, [_ZZ15bit_wise_gemm_siiiPiPfS0_E14A_smem_ctl_seq+4412];
	mul.wide.s32 	%rd2145, %r5258, 4;
	add.s64 	%rd2146, %rd8, %rd2145;
	ld.local.u32 	%r5259, [%rd2146];
	shl.b32 	%r5260, %r5259, 15;
	cvt.rn.f32.s32 	%f2408, %r5260;
	add.f32 	%f2409, %f2407, %f2408;
	ld.shared.u32 	%r5261, [_ZZ15bit_wise_gemm_siiiPiPfS0_E14A_smem_ctl_seq+4416];
	mul.wide.s32 	%rd2147, %r5261, 4;
	add.s64 	%rd2148, %rd8, %rd2147;
	ld.local.u32 	%r5262, [%rd2148];
	shl.b32 	%r5263, %r5262, 16;
	cvt.rn.f32.s32 	%f2410, %r5263;
	add.f32 	%f2411, %f2409, %f2410;
	ld.shared.u32 	%r5264, [_ZZ15bit_wise_gemm_siiiPiPfS0_E14A_smem_ctl_seq+4420];
	mul.wide.s32 	%rd2149, %r5264, 4;
	add.s64 	%rd2150, %rd8, %rd2149;
	ld.local.u32 	%r5265, [%rd2150];
	shl.b32 	%r5266, %r5265, 17;
	cvt.rn.f32.s32 	%f2412, %r5266;
	add.f32 	%f2413, %f2411, %f2412;
	ld.shared.u32 	%r5267, [_ZZ15bit_wise_gemm_siiiPiPfS0_E14A_smem_ctl_seq+4424];
	mul.wide.s32 	%rd2151, %r5267, 4;
	add.s64 	%rd2152, %rd8, %rd2151;
	ld.local.u32 	%r5268, [%rd2152];
	shl.b32 	%r5269, %r5268, 18;
	cvt.rn.f32.s32 	%f2414, %r5269;
	add.f32 	%f2415, %f2413, %f2414;
	ld.shared.u32 	%r5270, [_ZZ15bit_wise_gemm_siiiPiPfS0_E14A_smem_ctl_seq+4428];
	mul.wide.s32 	%rd2153, %r5270, 4;
	add.s64 	%rd2154, %rd8, %rd2153;
	ld.local.u32 	%r5271, [%rd2154];
	shl.b32 	%r5272, %r5271, 19;
	cvt.rn.f32.s32 	%f2416, %r5272;
	add.f32 	%f2417, %f2415, %f2416;
	ld.shared.u32 	%r5273, [_ZZ15bit_wise_gemm_siiiPiPfS0_E14A_smem_ctl_seq+4432];
	mul.wide.s32 	%rd2155, %r5273, 4;
	add.s64 	%rd2156, %rd8, %rd2155;
	ld.local.u32 	%r5274, [%rd2156];
	shl.b32 	%r5275, %r5274, 20;
	cvt.rn.f32.s32 	%f2418, %r5275;
	add.f32 	%f2419, %f2417, %f2418;
	ld.shared.u32 	%r5276, [_ZZ15bit_wise_gemm_siiiPiPfS0_E14A_smem_ctl_seq+4436];
	mul.wide.s32 	%rd2157, %r5276, 4;
	add.s64 	%rd2158, %rd8, %rd2157;
	ld.local.u32 	%r5277, [%rd2158];
	shl.b32 	%r5278, %r5277, 21;
	cvt.rn.f32.s32 	%f2420, %r5278;
	add.f32 	%f2421, %f2419, %f2420;
	ld.shared.u32 	%r5279, [_ZZ15bit_wise_gemm_siiiPiPfS0_E14A_smem_ctl_seq+4440];
	mul.wide.s32 	%rd2159, %r5279, 4;
	add.s64 	%rd2160, %rd8, %rd2159;
	ld.local.u32 	%r5280, [%rd2160];
	shl.b32 	%r5281, %r5280, 22;
	cvt.rn.f32.s32 	%f2422, %r5281;
	add.f32 	%f2423, %f2421, %f2422;
	ld.shared.u32 	%r5282, [_ZZ15bit_wise_gemm_siiiPiPfS0_E14A_smem_ctl_seq+4444];
	mul.wide.s32 	%rd2161, %r5282, 4;
	add.s64 	%rd2162, %rd8, %rd2161;
	ld.local.u32 	%r5283, [%rd2162];
	shl.b32 	%r5284, %r5283, 23;
	cvt.rn.f32.s32 	%f2424, %r5284;
	add.f32 	%f2425, %f2423, %f2424;
	ld.shared.u32 	%r5285, [_ZZ15bit_wise_gemm_siiiPiPfS0_E14A_smem_ctl_seq+4448];
	mul.wide.s32 	%rd2163, %r5285, 4;
	add.s64 	%rd2164, %rd8, %rd2163;
	ld.local.u32 	%r5286, [%rd2164];
	shl.b32 	%r5287, %r5286, 24;
	cvt.rn.f32.s32 	%f2426, %r5287;
	add.f32 	%f2427, %f2425, %f2426;
	ld.shared.u32 	%r5288, [_ZZ15bit_wise_gemm_siiiPiPfS0_E14A_smem_ctl_seq+4452];
	mul.wide.s32 	%rd2165, %r5288, 4;
	add.s64 	%rd2166, %rd8, %rd2165;
	ld.local.u32 	%r5289, [%rd2166];
	shl.b32 	%r5290, %r5289, 25;
	cvt.rn.f32.s32 	%f2428, %r5290;
	add.f32 	%f2429, %f2427, %f2428;
	ld.shared.u32 	%r5291, [_ZZ15bit_wise_gemm_siiiPiPfS0_E14A_smem_ctl_seq+4456];
	mul.wide.s32 	%rd2167, %r5291, 4;
	add.s64 	%rd2168, %rd8, %rd2167;
	ld.local.u32 	%r5292, [%rd2168];
	shl.b32 	%r5293, %r5292, 26;
	cvt.rn.f32.s32 	%f2430, %r5293;
	add.f32 	%f2431, %f2429, %f2430;
	ld.shared.u32 	%r5294, [_ZZ15bit_wise_gemm_siiiPiPfS0_E14A_smem_ctl_seq+4460];
	mul.wide.s32 	%rd2169, %r5294, 4;
	add.s64 	%rd2170, %rd8, %rd2169;
	ld.local.u32 	%r5295, [%rd2170];
	shl.b32 	%r5296, %r5295, 27;
	cvt.rn.f32.s32 	%f2432, %r5296;
	add.f32 	%f2433, %f2431, %f2432;
	ld.shared.u32 	%r5297, [_ZZ15bit_wise_gemm_siiiPiPfS0_E14A_smem_ctl_seq+4464];
	mul.wide.s32 	%rd2171, %r5297, 4;
	add.s64 	%rd2172, %rd8, %rd2171;
	ld.local.u32 	%r5298, [%rd2172];
	shl.b32 	%r5299, %r5298, 28;
	cvt.rn.f32.s32 	%f2434, %r5299;
	add.f32 	%f2435, %f2433, %f2434;
	ld.shared.u32 	%r5300, [_ZZ15bit_wise_gemm_siiiPiPfS0_E14A_smem_ctl_seq+4468];
	mul.wide.s32 	%rd2173, %r5300, 4;
	add.s64 	%rd2174, %rd8, %rd2173;
	ld.local.u32 	%r5301, [%rd2174];
	shl.b32 	%r5302, %r5301, 29;
	cvt.rn.f32.s32 	%f2436, %r5302;
	add.f32 	%f2437, %f2435, %f2436;
	ld.shared.u32 	%r5303, [_ZZ15bit_wise_gemm_siiiPiPfS0_E14A_smem_ctl_seq+4472];
	mul.wide.s32 	%rd2175, %r5303, 4;
	add.s64 	%rd2176, %rd8, %rd2175;
	ld.local.u32 	%r5304, [%rd2176];
	shl.b32 	%r5305, %r5304, 30;
	cvt.rn.f32.s32 	%f2438, %r5305;
	add.f32 	%f2439, %f2437, %f2438;
	ld.shared.u32 	%r5306, [_ZZ15bit_wise_gemm_siiiPiPfS0_E14A_smem_ctl_seq+4476];
	mul.wide.s32 	%rd2177, %r5306, 4;
	add.s64 	%rd2178, %rd8, %rd2177;
	ld.local.u32 	%r5307, [%rd2178];
	shl.b32 	%r5308, %r5307, 31;
	cvt.rn.f32.s32 	%f2440, %r5308;
	add.f32 	%f2441, %f2439, %f2440;
	ld.shared.u32 	%r5309, [_ZZ15bit_wise_gemm_siiiPiPfS0_E14A_smem_ctl_seq+4484];
	mul.wide.s32 	%rd2179, %r5309, 4;
	add.s64 	%rd2180, %rd8, %rd2179;
	ld.local.u32 	%r5310, [%rd2180];
	shl.b32 	%r5311, %r5310, 1;
	cvt.rn.f32.s32 	%f2442, %r5311;
	add.f32 	%f2443, %f2442, 0f7FC00000;
	ld.shared.u32 	%r5312, [_ZZ15bit_wise_gemm_siiiPiPfS0_E14A_smem_ctl_seq+4488];
	mul.wide.s32 	%rd2181, %r5312, 4;
	add.s64 	%rd2182, %rd8, %rd2181;
	ld.local.u32 	%r5313, [%rd2182];
	shl.b32 	%r5314, %r5313, 2;
	cvt.rn.f32.s32 	%f2444, %r5314;
	add.f32 	%f2445, %f2443, %f2444;
	ld.shared.u32 	%r5315, [_ZZ15bit_wise_gemm_siiiPiPfS0_E14A_smem_ctl_seq+4492];
	mul.wide.s32 	%rd2183, %r5315, 4;
	add.s64 	%rd2184, %rd8, %rd2183;
	ld.local.u32 	%r5316, [%rd2184];
	shl.b32 	%r5317, %r5316, 3;
	cvt.rn.f32.s32 	%f2446, %r5317;
	add.f32 	%f2447, %f2445, %f2446;
	ld.shared.u32 	%r5318, [_ZZ15bit_wise_gemm_siiiPiPfS0_E14A_smem_ctl_seq+4496];
	mul.wide.s32 	%rd2185, %r5318, 4;
	add.s64 	%rd2186, %rd8, %rd2185;
	ld.local.u32 	%r5319, [%rd2186];
	shl.b32 	%r5320, %r5319, 4;
	cvt.rn.f32.s32 	%f2448, %r5320;
	add.f32 	%f2449, %f2447, %f2448;
	ld.shared.u32 	%r5321, [_ZZ15bit_wise_gemm_siiiPiPfS0_E14A_smem_ctl_seq+4500];
	mul.wide.s32 	%rd2187, %r5321, 4;
	add.s64 	%rd2188, %rd8, %rd2187;
	ld.local.u32 	%r5322, [%rd2188];
	shl.b32 	%r5323, %r5322, 5;
	cvt.rn.f32.s32 	%f2450, %r5323;
	add.f32 	%f2451, %f2449, %f2450;
	ld.shared.u32 	%r5324, [_ZZ15bit_wise_gemm_siiiPiPfS0_E14A_smem_ctl_seq+4504];
	mul.wide.s32 	%rd2189, %r5324, 4;
	add.s64 	%rd2190, %rd8, %rd2189;
	ld.local.u32 	%r5325, [%rd2190];
	shl.b32 	%r5326, %r5325, 6;
	cvt.rn.f32.s32 	%f2452, %r5326;
	add.f32 	%f2453, %f2451, %f2452;
	ld.shared.u32 	%r5327, [_ZZ15bit_wise_gemm_siiiPiPfS0_E14A_smem_ctl_seq+4508];
	mul.wide.s32 	%rd2191, %r5327, 4;
	add.s64 	%rd2192, %rd8, %rd2191;
	ld.local.u32 	%r5328, [%rd2192];
	shl.b32 	%r5329, %r5328, 7;
	cvt.rn.f32.s32 	%f2454, %r5329;
	add.f32 	%f2455, %f2453, %f2454;
	ld.shared.u32 	%r5330, [_ZZ15bit_wise_gemm_siiiPiPfS0_E14A_smem_ctl_seq+4512];
	mul.wide.s32 	%rd2193, %r5330, 4;
	add.s64 	%rd2194, %rd8, %rd2193;
	ld.local.u32 	%r5331, [%rd2194];
	shl.b32 	%r5332, %r5331, 8;
	cvt.rn.f32.s32 	%f2456, %r5332;
	add.f32 	%f2457, %f2455, %f2456;
	ld.shared.u32 	%r5333, [_ZZ15bit_wise_gemm_siiiPiPfS0_E14A_smem_ctl_seq+4516];
	mul.wide.s32 	%rd2195, %r5333, 4;
	add.s64 	%rd2196, %rd8, %rd2195;
	ld.local.u32 	%r5334, [%rd2196];
	shl.b32 	%r5335, %r5334, 9;
	cvt.rn.f32.s32 	%f2458, %r5335;
	add.f32 	%f2459, %f2457, %f2458;
	ld.shared.u32 	%r5336, [_ZZ15bit_wise_gemm_siiiPiPfS0_E14A_smem_ctl_seq+4520];
	mul.wide.s32 	%rd2197, %r5336, 4;
	add.s64 	%rd2198, %rd8, %rd2197;
	ld.local.u32 	%r5337, [%rd2198];
	shl.b32 	%r5338, %r5337, 10;
	cvt.rn.f32.s32 	%f2460, %r5338;
	add.f32 	%f2461, %f2459, %f2460;
	ld.shared.u32 	%r5339, [_ZZ15bit_wise_gemm_siiiPiPfS0_E14A_smem_ctl_seq+4524];
	mul.wide.s32 	%rd2199, %r5339, 4;
	add.s64 	%rd2200, %rd8, %rd2199;
	ld.local.u32 	%r5340, [%rd2200];
	shl.b32 	%r5341, %r5340, 11;
	cvt.rn.f32.s32 	%f2462, %r5341;
	add.f32 	%f2463, %f2461, %f2462;
	ld.shared.u32 	%r5342, [_ZZ15bit_wise_gemm_siiiPiPfS0_E14A_smem_ctl_seq+4528];
	mul.wide.s32 	%rd2201, %r5342, 4;
	add.s64 	%rd2202, %rd8, %rd2201;
	ld.local.u32 	%r5343, [%rd2202];
	shl.b32 	%r5344, %r5343, 12;
	cvt.rn.f32.s32 	%f2464, %r5344;
	add.f32 	%f2465, %f2463, %f2464;
	ld.shared.u32 	%r5345, [_ZZ15bit_wise_gemm_siiiPiPfS0_E14A_smem_ctl_seq+4532];
	mul.wide.s32 	%rd2203, %r5345, 4;
	add.s64 	%rd2204, %rd8, %rd2203;
	ld.local.u32 	%r5346, [%rd2204];
	shl.b32 	%r5347, %r5346, 13;
	cvt.rn.f32.s32 	%f2466, %r5347;
	add.f32 	%f2467, %f2465, %f2466;
	ld.shared.u32 	%r5348, [_ZZ15bit_wise_gemm_siiiPiPfS0_E14A_smem_ctl_seq+4536];
	mul.wide.s32 	%rd2205, %r5348, 4;
	add.s64 	%rd2206, %rd8, %rd2205;
	ld.local.u32 	%r5349, [%rd2206];
	shl.b32 	%r5350, %r5349, 14;
	cvt.rn.f32.s32 	%f2468, %r5350;
	add.f32 	%f2469, %f2467, %f2468;
	ld.shared.u32 	%r5351, [_ZZ15bit_wise_gemm_siiiPiPfS0_E14A_smem_ctl_seq+4540];
	mul.wide.s32 	%rd2207, %r5351, 4;
	add.s64 	%rd2208, %rd8, %rd2207;
	ld.local.u32 	%r5352, [%rd2208];
	shl.b32 	%r5353, %r5352, 15;
	cvt.rn.f32.s32 	%f2470, %r5353;
	add.f32 	%f2471, %f2469, %f2470;
	ld.shared.u32 	%r5354, [_ZZ15bit_wise_gemm_siiiPiPfS0_E14A_smem_ctl_seq+4544];
	mul.wide.s32 	%rd2209, %r5354, 4;
	add.s64 	%rd2210, %rd8, %rd2209;
	ld.local.u32 	%r5355, [%rd2210];
	shl.b32 	%r5356, %r5355, 16;
	cvt.rn.f32.s32 	%f2472, %r5356;
	add.f32 	%f2473, %f2471, %f2472;
	ld.shared.u32 	%r5357, [_ZZ15bit_wise_gemm_siiiPiPfS0_E14A_smem_ctl_seq+4548];
	mul.wide.s32 	%rd2211, %r5357, 4;
	add.s64 	%rd2212, %rd8, %rd2211;
	ld.local.u32 	%r5358, [%rd2212];
	shl.b32 	%r5359, %r5358, 17;
	cvt.rn.f32.s32 	%f2474, %r5359;
	add.f32 	%f2475, %f2473, %f2474;
	ld.shared.u32 	%r5360, [_ZZ15bit_wise_gemm_siiiPiPfS0_E14A_smem_ctl_seq+4552];
	mul.wide.s32 	%rd2213, %r5360, 4;
	add.s64 	%rd2214, %rd8, %rd2213;
	ld.local.u32 	%r5361, [%rd2214];
	shl.b32 	%r5362, %r5361, 18;
	cvt.rn.f32.s32 	%f2476, %r5362;
	add.f32 	%f2477, %f2475, %f2476;
	ld.shared.u32 	%r5363, [_ZZ15bit_wise_gemm_siiiPiPfS0_E14A_smem_ctl_seq+4556];
	mul.wide.s32 	%rd2215, %r5363, 4;
	add.s64 	%rd2216, %rd8, %rd2215;
	ld.local.u32 	%r5364, [%rd2216];
	shl.b32 	%r5365, %r5364, 19;
	cvt.rn.f32.s32 	%f2478, %r5365;
	add.f32 	%f2479, %f2477, %f2478;
	ld.shared.u32 	%r5366, [_ZZ15bit_wise_gemm_siiiPiPfS0_E14A_smem_ctl_seq+4560];
	mul.wide.s32 	%rd2217, %r5366, 4;
	add.s64 	%rd2218, %rd8, %rd2217;
	ld.local.u32 	%r5367, [%rd2218];
	shl.b32 	%r5368, %r5367, 20;
	cvt.rn.f32.s32 	%f2480, %r5368;
	add.f32 	%f2481, %f2479, %f2480;
	ld.shared.u32 	%r5369, [_ZZ15bit_wise_gemm_siiiPiPfS0_E14A_smem_ctl_seq+4564];
	mul.wide.s32 	%rd2219, %r5369, 4;
	add.s64 	%rd2220, %rd8, %rd2219;
	ld.local.u32 	%r5370, [%rd2220];
	shl.b32 	%r5371, %r5370, 21;
	cvt.rn.f32.s32 	%f2482, %r5371;
	add.f32 	%f2483, %f2481, %f2482;
	ld.shared.u32 	%r5372, [_ZZ15bit_wise_gemm_siiiPiPfS0_E14A_smem_ctl_seq+4568];
	mul.wide.s32 	%rd2221, %r5372, 4;
	add.s64 	%rd2222, %rd8, %rd2221;
	ld.local.u32 	%r5373, [%rd2222];
	shl.b32 	%r5374, %r5373, 22;
	cvt.rn.f32.s32 	%f2484, %r5374;
	add.f32 	%f2485, %f2483, %f2484;
	ld.shared.u32 	%r5375, [_ZZ15bit_wise_gemm_siiiPiPfS0_E14A_smem_ctl_seq+4572];
	mul.wide.s32 	%rd2223, %r5375, 4;
	add.s64 	%rd2224, %rd8, %rd2223;
	ld.local.u32 	%r5376, [%rd2224];
	shl.b32 	%r5377, %r5376, 23;
	cvt.rn.f32.s32 	%f2486, %r5377;
	add.f32 	%f2487, %f2485, %f2486;
	ld.shared.u32 	%r5378, [_ZZ15bit_wise_gemm_siiiPiPfS0_E14A_smem_ctl_seq+4576];
	mul.wide.s32 	%rd2225, %r5378, 4;
	add.s64 	%rd2226, %rd8, %rd2225;
	ld.local.u32 	%r5379, [%rd2226];
	shl.b32 	%r5380, %r5379, 24;
	cvt.rn.f32.s32 	%f2488, %r5380;
	add.f32 	%f2489, %f2487, %f2488;
	ld.shared.u32 	%r5381, [_ZZ15bit_wise_gemm_siiiPiPfS0_E14A_smem_ctl_seq+4580];
	mul.wide.s32 	%rd2227, %r5381, 4;
	add.s64 	%rd2228, %rd8, %rd2227;
	ld.local.u32 	%r5382, [%rd2228];
	shl.b32 	%r5383, %r5382, 25;
	cvt.rn.f32.s32 	%f2490, %r5383;
	add.f32 	%f2491, %f2489, %f2490;
	ld.shared.u32 	%r5384, [_ZZ15bit_wise_gemm_siiiPiPfS0_E14A_smem_ctl_seq+4584];
	mul.wide.s32 	%rd2229, %r5384, 4;
	add.s64 	%rd2230, %rd8, %rd2229;
	ld.local.u32 	%r5385, [%rd2230];
	shl.b32 	%r5386, %r5385, 26;
	cvt.rn.f32.s32 	%f2492, %r5386;
	add.f32 	%f2493, %f2491, %f2492;
	ld.shared.u32 	%r5387, [_ZZ15bit_wise_gemm_siiiPiPfS0_E14A_smem_ctl_seq+4588];
	mul.wide.s32 	%rd2231, %r5387, 4;
	add.s64 	%rd2232, %rd8, %rd2231;
	ld.local.u32 	%r5388, [%rd2232];
	shl.b32 	%r5389, %r5388, 27;
	cvt.rn.f32.s32 	%f2494, %r5389;
	add.f32 	%f2495, %f2493, %f2494;
	ld.shared.u32 	%r5390, [_ZZ15bit_wise_gemm_siiiPiPfS0_E14A_smem_ctl_seq+4592];
	mul.wide.s32 	%rd2233, %r5390, 4;
	add.s64 	%rd2234, %rd8, %rd2233;
	ld.local.u32 	%r5391, [%rd2234];
	shl.b32 	%r5392, %r5391, 28;
	cvt.rn.f32.s32 	%f2496, %r5392;
	add.f32 	%f2497, %f2495, %f2496;
	ld.shared.u32 	%r5393, [_ZZ15bit_wise_gemm_siiiPiPfS0_E14A_smem_ctl_seq+4596];
	mul.wide.s32 	%rd2235, %r5393, 4;
	add.s64 	%rd2236, %rd8, %rd2235;
	ld.local.u32 	%r5394, [%rd2236];
	shl.b32 	%r5395, %r5394, 29;
	cvt.rn.f32.s32 	%f2498, %r5395;
	add.f32 	%f2499, %f2497, %f2498;
	ld.shared.u32 	%r5396, [_ZZ15bit_wise_gemm_siiiPiPfS0_E14A_smem_ctl_seq+4600];
	mul.wide.s32 	%rd2237, %r5396, 4;
	add.s64 	%rd2238, %rd8, %rd2237;
	ld.local.u32 	%r5397, [%rd2238];
	shl.b32 	%r5398, %r5397, 30;
	cvt.rn.f32.s32 	%f2500, %r5398;
	add.f32 	%f2501, %f2499, %f2500;
	ld.shared.u32 	%r5399, [_ZZ15bit_wise_gemm_siiiPiPfS0_E14A_smem_ctl_seq+4604];
	mul.wide.s32 	%rd2239, %r5399, 4;
	add.s64 	%rd2240, %rd8, %rd2239;
	ld.local.u32 	%r5400, [%rd2240];
	shl.b32 	%r5401, %r5400, 31;
	cvt.rn.f32.s32 	%f2502, %r5401;
	add.f32 	%f2503, %f2501, %f2502;
	ld.shared.u32 	%r5402, [_ZZ15bit_wise_gemm_siiiPiPfS0_E14A_smem_ctl_seq+4612];
	mul.wide.s32 	%rd2241, %r5402, 4;
	add.s64 	%rd2242, %rd8, %rd2241;
	ld.local.u32 	%r5403, [%rd2242];
	shl.b32 	%r5404, %r5403, 1;
	cvt.rn.f32.s32 	%f2504, %r5404;
	add.f32 	%f2505, %f2504, 0f7FC00000;
	ld.shared.u32 	%r5405, [_ZZ15bit_wise_gemm_siiiPiPfS0_E14A_smem_ctl_seq+4616];
	mul.wide.s32 	%rd2243, %r5405, 4;
	add.s64 	%rd2244, %rd8, %rd2243;
	ld.local.u32 	%r5406, [%rd2244];
	shl.b32 	%r5407, %r5406, 2;
	cvt.rn.f32.s32 	%f2506, %r5407;
	add.f32 	%f2507, %f2505, %f2506;
	ld.shared.u32 	%r5408, [_ZZ15bit_wise_gemm_siiiPiPfS0_E14A_smem_ctl_seq+4620];
	mul.wide.s32 	%rd2245, %r5408, 4;
	add.s64 	%rd2246, %rd8, %rd2245;
	ld.local.u32 	%r5409, [%rd2246];
	shl.b32 	%r5410, %r5409, 3;
	cvt.rn.f32.s32 	%f2508, %r5410;
	add.f32 	%f2509, %f2507, %f2508;
	ld.shared.u32 	%r5411, [_ZZ15bit_wise_gemm_siiiPiPfS0_E14A_smem_ctl_seq+4624];
	mul.wide.s32 	%rd2247, %r5411, 4;
	add.s64 	%rd2248, %rd8, %rd2247;
	ld.local.u32 	%r5412, [%rd2248];
	shl.b32 	%r5413, %r5412, 4;
	cvt.rn.f32.s32 	%f2510, %r5413;
	add.f32 	%f2511, %f2509, %f2510;
	ld.shared.u32 	%r5414, [_ZZ15bit_wise_gemm_siiiPiPfS0_E14A_smem_ctl_seq+4628];
	mul.wide.s32 	%rd2249, %r5414, 4;
	add.s64 	%rd2250, %rd8, %rd2249;
	ld.local.u32 	%r5415, [%rd2250];
	shl.b32 	%r5416, %r5415, 5;
	cvt.rn.f32.s32 	%f2512, %r5416;
	add.f32 	%f2513, %f2511, %f2512;
	ld.shared.u32 	%r5417, [_ZZ15bit_wise_gemm_siiiPiPfS0_E14A_smem_ctl_seq+4632];
	mul.wide.s32 	%rd2251, %r5417, 4;
	add.s64 	%rd2252, %rd8, %rd2251;
	ld.local.u32 	%r5418, [%rd2252];
	shl.b32 	%r5419, %r5418, 6;
	cvt.rn.f32.s32 	%f2514, %r5419;
	add.f32 	%f2515, %f2513, %f2514;
	ld.shared.u32 	%r5420, [_ZZ15bit_wise_gemm_siiiPiPfS0_E14A_smem_ctl_seq+4636];
	mul.wide.s32 	%rd2253, %r5420, 4;
	add.s64 	%rd2254, %rd8, %rd2253;
	ld.local.u32 	%r5421, [%rd2254];
	shl.b32 	%r5422, %r5421, 7;
	cvt.rn.f32.s32 	%f2516, %r5422;
	add.f32 	%f2517, %f2515, %f2516;
	ld.shared.u32 	%r5423, [_ZZ15bit_wise_gemm_siiiPiPfS0_E14A_smem_ctl_seq+4640];
	mul.wide.s32 	%rd2255, %r5423, 4;
	add.s64 	%rd2256, %rd8, %rd2255;
	ld.local.u32 	%r5424, [%rd2256];
	shl.b32 	%r5425, %r5424, 8;
	cvt.rn.f32.s32 	%f2518, %r5425;
	add.f32 	%f2519, %f2517, %f2518;
	ld.shared.u32 	%r5426, [_ZZ15bit_wise_gemm_siiiPiPfS0_E14A_smem_ctl_seq+4644];
	mul.wide.s32 	%rd2257, %r5426, 4;
	add.s64 	%rd2258, %rd8, %rd2257;
	ld.local.u32 	%r5427, [%rd2258];
	shl.b32 	%r5428, %r5427, 9;
	cvt.rn.f32.s32 	%f2520, %r5428;
	add.f32 	%f2521, %f2519, %f2520;
	ld.shared.u32 	%r5429, [_ZZ15bit_wise_gemm_siiiPiPfS0_E14A_smem_ctl_seq+4648];
	mul.wide.s32 	%rd2259, %r5429, 4;
	add.s64 	%rd2260, %rd8, %rd2259;
	ld.local.u32 	%r5430, [%rd2260];
	shl.b32 	%r5431, %r5430, 10;
	cvt.rn.f32.s32 	%f2522, %r5431;
	add.f32 	%f2523, %f2521, %f2522;
	ld.shared.u32 	%r5432, [_ZZ15bit_wise_gemm_siiiPiPfS0_E14A_smem_ctl_seq+4652];
	mul.wide.s32 	%rd2261, %r5432, 4;
	add.s64 	%rd2262, %rd8, %rd2261;
	ld.local.u32 	%r5433, [%rd2262];
	shl.b32 	%r5434, %r5433, 11;
	cvt.rn.f32.s32 	%f2524, %r5434;
	add.f32 	%f2525, %f2523, %f2524;
	ld.shared.u32 	%r5435, [_ZZ15bit_wise_gemm_siiiPiPfS0_E14A_smem_ctl_seq+4656];
	mul.wide.s32 	%rd2263, %r5435, 4;
	add.s64 	%rd2264, %rd8, %rd2263;
	ld.local.u32 	%r5436, [%rd2264];
	shl.b32 	%r5437, %r5436, 12;
	cvt.rn.f32.s32 	%f2526, %r5437;
	add.f32 	%f2527, %f2525, %f2526;
	ld.shared.u32 	%r5438, [_ZZ15bit_wise_gemm_siiiPiPfS0_E14A_smem_ctl_seq+4660];
	mul.wide.s32 	%rd2265, %r5438, 4;
	add.s64 	%rd2266, %rd8, %rd2265;
	ld.local.u32 	%r5439, [%rd2266];
	shl.b32 	%r5440, %r5439, 13;
	cvt.rn.f32.s32 	%f2528, %r5440;
	add.f32 	%f2529, %f2527, %f2528;
	ld.shared.u32 	%r5441, [_ZZ15bit_wise_gemm_siiiPiPfS0_E14A_smem_ctl_seq+4664];
	mul.wide.s32 	%rd2267, %r5441, 4;
	add.s64 	%rd2268, %rd8, %rd2267;
	ld.local.u32 	%r5442, [%rd2268];
	shl.b32 	%r5443, %r5442, 14;
	cvt.rn.f32.s32 	%f2530, %r5443;
	add.f32 	%f2531, %f2529, %f2530;
	ld.shared.u32 	%r5444, [_ZZ15bit_wise_gemm_siiiPiPfS0_E14A_smem_ctl_seq+4668];
	mul.wide.s32 	%rd2269, %r5444, 4;
	add.s64 	%rd2270, %rd8, %rd2269;
	ld.local.u32 	%r5445, [%rd2270];
	shl.b32 	%r5446, %r5445, 15;
	cvt.rn.f32.s32 	%f2532, %r5446;
	add.f32 	%f2533, %f2531, %f2532;
	ld.shared.u32 	%r5447, [_ZZ15bit_wise_gemm_siiiPiPfS0_E14A_smem_ctl_seq+4672];
	mul.wide.s32 	%rd2271, %r5447, 4;
	add.s64 	%rd2272, %rd8, %rd2271;
	ld.local.u32 	%r5448, [%rd2272];
	shl.b32 	%r5449, %r5448, 16;
	cvt.rn.f32.s32 	%f2534, %r5449;
	add.f32 	%f2535, %f2533, %f2534;
	ld.shared.u32 	%r5450, [_ZZ15bit_wise_gemm_siiiPiPfS0_E14A_smem_ctl_seq+4676];
	mul.wide.s32 	%rd2273, %r5450, 4;
	add.s64 	%rd2274, %rd8, %rd2273;
	ld.local.u32 	%r5451, [%rd2274];
	shl.b32 	%r5452, %r5451, 17;
	cvt.rn.f32.s32 	%f2536, %r5452;
	add.f32 	%f2537, %f2535, %f2536;
	ld.shared.u32 	%r5453, [_ZZ15bit_wise_gemm_siiiPiPfS0_E14A_smem_ctl_seq+4680];
	mul.wide.s32 	%rd2275, %r5453, 4;
	add.s64 	%rd2276, %rd8, %rd2275;
	ld.local.u32 	%r5454, [%rd2276];
	shl.b32 	%r5455, %r5454, 18;
	cvt.rn.f32.s32 	%f2538, %r5455;
	add.f32 	%f2539, %f2537, %f2538;
	ld.shared.u32 	%r5456, [_ZZ15bit_wise_gemm_siiiPiPfS0_E14A_smem_ctl_seq+4684];
	mul.wide.s32 	%rd2277, %r5456, 4;
	add.s64 	%rd2278, %rd8, %rd2277;
	ld.local.u32 	%r5457, [%rd2278];
	shl.b32 	%r5458, %r5457, 19;
	cvt.rn.f32.s32 	%f2540, %r5458;
	add.f32 	%f2541, %f2539, %f2540;
	ld.shared.u32 	%r5459, [_ZZ15bit_wise_gemm_siiiPiPfS0_E14A_smem_ctl_seq+4688];
	mul.wide.s32 	%rd2279, %r5459, 4;
	add.s64 	%rd2280, %rd8, %rd2279;
	ld.local.u32 	%r5460, [%rd2280];
	shl.b32 	%r5461, %r5460, 20;
	cvt.rn.f32.s32 	%f2542, %r5461;
	add.f32 	%f2543, %f2541, %f2542;
	ld.shared.u32 	%r5462, [_ZZ15bit_wise_gemm_siiiPiPfS0_E14A_smem_ctl_seq+4692];
	mul.wide.s32 	%rd2281, %r5462, 4;
	add.s64 	%rd2282, %rd8, %rd2281;
	ld.local.u32 	%r5463, [%rd2282];
	shl.b32 	%r5464, %r5463, 21;
	cvt.rn.f32.s32 	%f2544, %r5464;
	add.f32 	%f2545, %f2543, %f2544;
	ld.shared.u32 	%r5465, [_ZZ15bit_wise_gemm_siiiPiPfS0_E14A_smem_ctl_seq+4696];
	mul.wide.s32 	%rd2283, %r5465, 4;
	add.s64 	%rd2284, %rd8, %rd2283;
	ld.local.u32 	%r5466, [%rd2284];
	shl.b32 	%r5467, %r5466, 22;
	cvt.rn.f32.s32 	%f2546, %r5467;
	add.f32 	%f2547, %f2545, %f2546;
	ld.shared.u32 	%r5468, [_ZZ15bit_wise_gemm_siiiPiPfS0_E14A_smem_ctl_seq+4700];
	mul.wide.s32 	%rd2285, %r5468, 4;
	add.s64 	%rd2286, %rd8, %rd2285;
	ld.local.u32 	%r5469, [%rd2286];
	shl.b32 	%r5470, %r5469, 23;
	cvt.rn.f32.s32 	%f2548, %r5470;
	add.f32 	%f2549, %f2547, %f2548;
	ld.shared.u32 	%r5471, [_ZZ15bit_wise_gemm_siiiPiPfS0_E14A_smem_ctl_seq+4704];
	mul.wide.s32 	%rd2287, %r5471, 4;
	add.s64 	%rd2288, %rd8, %rd2287;
	ld.local.u32 	%r5472, [%rd2288];
	shl.b32 	%r5473, %r5472, 24;
	cvt.rn.f32.s32 	%f2550, %r5473;
	add.f32 	%f2551, %f2549, %f2550;
	ld.shared.u32 	%r5474, [_ZZ15bit_wise_gemm_siiiPiPfS0_E14A_smem_ctl_seq+4708];
	mul.wide.s32 	%rd2289, %r5474, 4;
	add.s64 	%rd2290, %rd8, %rd2289;
	ld.local.u32 	%r5475, [%rd2290];
	shl.b32 	%r5476, %r5475, 25;
	cvt.rn.f32.s32 	%f2552, %r5476;
	add.f32 	%f2553, %f2551, %f2552;
	ld.shared.u32 	%r5477, [_ZZ15bit_wise_gemm_siiiPiPfS0_E14A_smem_ctl_seq+4712];
	mul.wide.s32 	%rd2291, %r5477, 4;
	add.s64 	%rd2292, %rd8, %rd2291;
	ld.local.u32 	%r5478, [%rd2292];
	shl.b32 	%r5479, %r5478, 26;
	cvt.rn.f32.s32 	%f2554, %r5479;
	add.f32 	%f2555, %f2553, %f2554;
	ld.shared.u32 	%r5480, [_ZZ15bit_wise_gemm_siiiPiPfS0_E14A_smem_ctl_seq+4716];
	mul.wide.s32 	%rd2293, %r5480, 4;
	add.s64 	%rd2294, %rd8, %rd2293;
	ld.local.u32 	%r5481, [%rd2294];
	shl.b32 	%r5482, %r5481, 27;
	cvt.rn.f32.s32 	%f2556, %r5482;
	add.f32 	%f2557, %f2555, %f2556;
	ld.shared.u32 	%r5483, [_ZZ15bit_wise_gemm_siiiPiPfS0_E14A_smem_ctl_seq+4720];
	mul.wide.s32 	%rd2295, %r5483, 4;
	add.s64 	%rd2296, %rd8, %rd2295;
	ld.local.u32 	%r5484, [%rd2296];
	shl.b32 	%r5485, %r5484, 28;
	cvt.rn.f32.s32 	%f2558, %r5485;
	add.f32 	%f2559, %f2557, %f2558;
	ld.shared.u32 	%r5486, [_ZZ15bit_wise_gemm_siiiPiPfS0_E14A_smem_ctl_seq+4724];
	mul.wide.s32 	%rd2297, %r5486, 4;
	add.s64 	%rd2298, %rd8, %rd2297;
	ld.local.u32 	%r5487, [%rd2298];
	shl.b32 	%r5488, %r5487, 29;
	cvt.rn.f32.s32 	%f2560, %r5488;
	add.f32 	%f2561, %f2559, %f2560;
	ld.shared.u32 	%r5489, [_ZZ15bit_wise_gemm_siiiPiPfS0_E14A_smem_ctl_seq+4728];
	mul.wide.s32 	%rd2299, %r5489, 4;
	add.s64 	%rd2300, %rd8, %rd2299;
	ld.local.u32 	%r5490, [%rd2300];
	shl.b32 	%r5491, %r5490, 30;
	cvt.rn.f32.s32 	%f2562, %r5491;
	add.f32 	%f2563, %f2561, %f2562;
	ld.shared.u32 	%r5492, [_ZZ15bit_wise_gemm_siiiPiPfS0_E14A_smem_ctl_seq+4732];
	mul.wide.s32 	%rd2301, %r5492, 4;
	add.s64 	%rd2302, %rd8, %rd2301;
	ld.local.u32 	%r5493, [%rd2302];
	shl.b32 	%r5494, %r5493, 31;
	cvt.rn.f32.s32 	%f2564, %r5494;
	add.f32 	%f2565, %f2563, %f2564;
	ld.shared.u32 	%r5495, [_ZZ15bit_wise_gemm_siiiPiPfS0_E14A_smem_ctl_seq+4740];
	mul.wide.s32 	%rd2303, %r5495, 4;
	add.s64 	%rd2304, %rd8, %rd2303;
	ld.local.u32 	%r5496, [%rd2304];
	shl.b32 	%r5497, %r5496, 1;
	cvt.rn.f32.s32 	%f2566, %r5497;
	add.f32 	%f2567, %f2566, 0f7FC00000;
	ld.shared.u32 	%r5498, [_ZZ15bit_wise_gemm_siiiPiPfS0_E14A_smem_ctl_seq+4744];
	mul.wide.s32 	%rd2305, %r5498, 4;
	add.s64 	%rd2306, %rd8, %rd2305;
	ld.local.u32 	%r5499, [%rd2306];
	shl.b32 	%r5500, %r5499, 2;
	cvt.rn.f32.s32 	%f2568, %r5500;
	add.f32 	%f2569, %f2567, %f2568;
	ld.shared.u32 	%r5501, [_ZZ15bit_wise_gemm_siiiPiPfS0_E14A_smem_ctl_seq+4748];
	mul.wide.s32 	%rd2307, %r5501, 4;
	add.s64 	%rd2308, %rd8, %rd2307;
	ld.local.u32 	%r5502, [%rd2308];
	shl.b32 	%r5503, %r5502, 3;
	cvt.rn.f32.s32 	%f2570, %r5503;
	add.f32 	%f2571, %f2569, %f2570;
	ld.shared.u32 	%r5504, [_ZZ15bit_wise_gemm_siiiPiPfS0_E14A_smem_ctl_seq+4752];
	mul.wide.s32 	%rd2309, %r5504, 4;
	add.s64 	%rd2310, %rd8, %rd2309;
	ld.local.u32 	%r5505, [%rd2310];
	shl.b32 	%r5506, %r5505, 4;
	cvt.rn.f32.s32 	%f2572, %r5506;
	add.f32 	%f2573, %f2571, %f2572;
	ld.shared.u32 	%r5507, [_ZZ15bit_wise_gemm_siiiPiPfS0_E14A_smem_ctl_seq+4756];
	mul.wide.s32 	%rd2311, %r5507, 4;
	add.s64 	%rd2312, %rd8, %rd2311;
	ld.local.u32 	%r5508, [%rd2312];
	shl.b32 	%r5509, %r5508, 5;
	cvt.rn.f32.s32 	%f2574, %r5509;
	add.f32 	%f2575, %f2573, %f2574;
	ld.shared.u32 	%r5510, [_ZZ15bit_wise_gemm_siiiPiPfS0_E14A_smem_ctl_seq+4760];
	mul.wide.s32 	%rd2313, %r5510, 4;
	add.s64 	%rd2314, %rd8, %rd2313;
	ld.local.u32 	%r5511, [%rd2314];
	shl.b32 	%r5512, %r5511, 6;
	cvt.rn.f32.s32 	%f2576, %r5512;
	add.f32 	%f2577, %f2575, %f2576;
	ld.shared.u32 	%r5513, [_ZZ15bit_wise_gemm_siiiPiPfS0_E14A_smem_ctl_seq+4764];
	mul.wide.s32 	%rd2315, %r5513, 4;
	add.s64 	%rd2316, %rd8, %rd2315;
	ld.local.u32 	%r5514, [%rd2316];
	shl.b32 	%r5515, %r5514, 7;
	cvt.rn.f32.s32 	%f2578, %r5515;
	add.f32 	%f2579, %f2577, %f2578;
	ld.shared.u32 	%r5516, [_ZZ15bit_wise_gemm_siiiPiPfS0_E14A_smem_ctl_seq+4768];
	mul.wide.s32 	%rd2317, %r5516, 4;
	add.s64 	%rd2318, %rd8, %rd2317;
	ld.local.u32 	%r5517, [%rd2318];
	shl.b32 	%r5518, %r5517, 8;
	cvt.rn.f32.s32 	%f2580, %r5518;
	add.f32 	%f2581, %f2579, %f2580;
	ld.shared.u32 	%r5519, [_ZZ15bit_wise_gemm_siiiPiPfS0_E14A_smem_ctl_seq+4772];
	mul.wide.s32 	%rd2319, %r5519, 4;
	add.s64 	%rd2320, %rd8, %rd2319;
	ld.local.u32 	%r5520, [%rd2320];
	shl.b32 	%r5521, %r5520, 9;
	cvt.rn.f32.s32 	%f2582, %r5521;
	add.f32 	%f2583, %f2581, %f2582;
	ld.shared.u32 	%r5522, [_ZZ15bit_wise_gemm_siiiPiPfS0_E14A_smem_ctl_seq+4776];
	mul.wide.s32 	%rd2321, %r5522, 4;
	add.s64 	%rd2322, %rd8, %rd2321;
	ld.local.u32 	%r5523, [%rd2322];
	shl.b32 	%r5524, %r5523, 10;
	cvt.rn.f32.s32 	%f2584, %r5524;
	add.f32 	%f2585, %f2583, %f2584;
	ld.shared.u32 	%r5525, [_ZZ15bit_wise_gemm_siiiPiPfS0_E14A_smem_ctl_seq+4780];
	mul.wide.s32 	%rd2323, %r5525, 4;
	add.s64 	%rd2324, %rd8, %rd2323;
	ld.local.u32 	%r5526, [%rd2324];
	shl.b32 	%r5527, %r5526, 11;
	cvt.rn.f32.s32 	%f2586, %r5527;
	add.f32 	%f2587, %f2585, %f2586;
	ld.shared.u32 	%r5528, [_ZZ15bit_wise_gemm_siiiPiPfS0_E14A_smem_ctl_seq+4784];
	mul.wide.s32 	%rd2325, %r5528, 4;
	add.s64 	%rd2326, %rd8, %rd2325;
	ld.local.u32 	%r5529, [%rd2326];
	shl.b32 	%r5530, %r5529, 12;
	cvt.rn.f32.s32 	%f2588, %r5530;
	add.f32 	%f2589, %f2587, %f2588;
	ld.shared.u32 	%r5531, [_ZZ15bit_wise_gemm_siiiPiPfS0_E14A_smem_ctl_seq+4788];
	mul.wide.s32 	%rd2327, %r5531, 4;
	add.s64 	%rd2328, %rd8, %rd2327;
	ld.local.u32 	%r5532, [%rd2328];
	shl.b32 	%r5533, %r5532, 13;
	cvt.rn.f32.s32 	%f2590, %r5533;
	add.f32 	%f2591, %f2589, %f2590;
	ld.shared.u32 	%r5534, [_ZZ15bit_wise_gemm_siiiPiPfS0_E14A_smem_ctl_seq+4792];
	mul.wide.s32 	%rd2329, %r5534, 4;
	add.s64 	%rd2330, %rd8, %rd2329;
	ld.local.u32 	%r5535, [%rd2330];
	shl.b32 	%r5536, %r5535, 14;
	cvt.rn.f32.s32 	%f2592, %r5536;
	add.f32 	%f2593, %f2591, %f2592;
	ld.shared.u32 	%r5537, [_ZZ15bit_wise_gemm_siiiPiPfS0_E14A_smem_ctl_seq+4796];
	mul.wide.s32 	%rd2331, %r5537, 4;
	add.s64 	%rd2332, %rd8, %rd2331;
	ld.local.u32 	%r5538, [%rd2332];
	shl.b32 	%r5539, %r5538, 15;
	cvt.rn.f32.s32 	%f2594, %r5539;
	add.f32 	%f2595, %f2593, %f2594;
	ld.shared.u32 	%r5540, [_ZZ15bit_wise_gemm_siiiPiPfS0_E14A_smem_ctl_seq+4800];
	mul.wide.s32 	%rd2333, %r5540, 4;
	add.s64 	%rd2334, %rd8, %rd2333;
	ld.local.u32 	%r5541, [%rd2334];
	shl.b32 	%r5542, %r5541, 16;
	cvt.rn.f32.s32 	%f2596, %r5542;
	add.f32 	%f2597, %f2595, %f2596;
	ld.shared.u32 	%r5543, [_ZZ15bit_wise_gemm_siiiPiPfS0_E14A_smem_ctl_seq+4804];
	mul.wide.s32 	%rd2335, %r5543, 4;
	add.s64 	%rd2336, %rd8, %rd2335;
	ld.local.u32 	%r5544, [%rd2336];
	shl.b32 	%r5545, %r5544, 17;
	cvt.rn.f32.s32 	%f2598, %r5545;
	add.f32 	%f2599, %f2597, %f2598;
	ld.shared.u32 	%r5546, [_ZZ15bit_wise_gemm_siiiPiPfS0_E14A_smem_ctl_seq+4808];
	mul.wide.s32 	%rd2337, %r5546, 4;
	add.s64 	%rd2338, %rd8, %rd2337;
	ld.local.u32 	%r5547, [%rd2338];
	shl.b32 	%r5548, %r5547, 18;
	cvt.rn.f32.s32 	%f2600, %r5548;
	add.f32 	%f2601, %f2599, %f2600;
	ld.shared.u32 	%r5549, [_ZZ15bit_wise_gemm_siiiPiPfS0_E14A_smem_ctl_seq+4812];
	mul.wide.s32 	%rd2339, %r5549, 4;
	add.s64 	%rd2340, %rd8, %rd2339;
	ld.local.u32 	%r5550, [%rd2340];
	shl.b32 	%r5551, %r5550, 19;
	cvt.rn.f32.s32 	%f2602, %r5551;
	add.f32 	%f2603, %f2601, %f2602;
	ld.shared.u32 	%r5552, [_ZZ15bit_wise_gemm_siiiPiPfS0_E14A_smem_ctl_seq+4816];
	mul.wide.s32 	%rd2341, %r5552, 4;
	add.s64 	%rd2342, %rd8, %rd2341;
	ld.local.u32 	%r5553, [%rd2342];
	shl.b32 	%r5554, %r5553, 20;
	cvt.rn.f32.s32 	%f2604, %r5554;
	add.f32 	%f2605, %f2603, %f2604;
	ld.shared.u32 	%r5555, [_ZZ15bit_wise_gemm_siiiPiPfS0_E14A_smem_ctl_seq+4820];
	mul.wide.s32 	%rd2343, %r5555, 4;
	add.s64 	%rd2344, %rd8, %rd2343;
	ld.local.u32 	%r5556, [%rd2344];
	shl.b32 	%r5557, %r5556, 21;
	cvt.rn.f32.s32 	%f2606, %r5557;
	add.f32 	%f2607, %f2605, %f2606;
	ld.shared.u32 	%r5558, [_ZZ15bit_wise_gemm_siiiPiPfS0_E14A_smem_ctl_seq+4824];
	mul.wide.s32 	%rd2345, %r5558, 4;
	add.s64 	%rd2346, %rd8, %rd2345;
	ld.local.u32 	%r5559, [%rd2346];
	shl.b32 	%r5560, %r5559, 22;
	cvt.rn.f32.s32 	%f2608, %r5560;
	add.f32 	%f2609, %f2607, %f2608;
	ld.shared.u32 	%r5561, [_ZZ15bit_wise_gemm_siiiPiPfS0_E14A_smem_ctl_seq+4828];
	mul.wide.s32 	%rd2347, %r5561, 4;
	add.s64 	%rd2348, %rd8, %rd2347;
	ld.local.u32 	%r5562, [%rd2348];
	shl.b32 	%r5563, %r5562, 23;
	cvt.rn.f32.s32 	%f2610, %r5563;
	add.f32 	%f2611, %f2609, %f2610;
	ld.shared.u32 	%r5564, [_ZZ15bit_wise_gemm_siiiPiPfS0_E14A_smem_ctl_seq+4832];
	mul.wide.s32 	%rd2349, %r5564, 4;
	add.s64 	%rd2350, %rd8, %rd2349;
	ld.local.u32 	%r5565, [%rd2350];
	shl.b32 	%r5566, %r5565, 24;
	cvt.rn.f32.s32 	%f2612, %r5566;
	add.f32 	%f2613, %f2611, %f2612;
	ld.shared.u32 	%r5567, [_ZZ15bit_wise_gemm_siiiPiPfS0_E14A_smem_ctl_seq+4836];
	mul.wide.s32 	%rd2351, %r5567, 4;
	add.s64 	%rd2352, %rd8, %rd2351;
	ld.local.u32 	%r5568, [%rd2352];
	shl.b32 	%r5569, %r5568, 25;
	cvt.rn.f32.s32 	%f2614, %r5569;
	add.f32 	%f2615, %f2613, %f2614;
	ld.shared.u32 	%r5570, [_ZZ15bit_wise_gemm_siiiPiPfS0_E14A_smem_ctl_seq+4840];
	mul.wide.s32 	%rd2353, %r5570, 4;
	add.s64 	%rd2354, %rd8, %rd2353;
	ld.local.u32 	%r5571, [%rd2354];
	shl.b32 	%r5572, %r5571, 26;
	cvt.rn.f32.s32 	%f2616, %r5572;
	add.f32 	%f2617, %f2615, %f2616;
	ld.shared.u32 	%r5573, [_ZZ15bit_wise_gemm_siiiPiPfS0_E14A_smem_ctl_seq+4844];
	mul.wide.s32 	%rd2355, %r5573, 4;
	add.s64 	%rd2356, %rd8, %rd2355;
	ld.local.u32 	%r5574, [%rd2356];
	shl.b32 	%r5575, %r5574, 27;
	cvt.rn.f32.s32 	%f2618, %r5575;
	add.f32 	%f2619, %f2617, %f2618;
	ld.shared.u32 	%r5576, [_ZZ15bit_wise_gemm_siiiPiPfS0_E14A_smem_ctl_seq+4848];
	mul.wide.s32 	%rd2357, %r5576, 4;
	add.s64 	%rd2358, %rd8, %rd2357;
	ld.local.u32 	%r5577, [%rd2358];
	shl.b32 	%r5578, %r5577, 28;
	cvt.rn.f32.s32 	%f2620, %r5578;
	add.f32 	%f2621, %f2619, %f2620;
	ld.shared.u32 	%r5579, [_ZZ15bit_wise_gemm_siiiPiPfS0_E14A_smem_ctl_seq+4852];
	mul.wide.s32 	%rd2359, %r5579, 4;
	add.s64 	%rd2360, %rd8, %rd2359;
	ld.local.u32 	%r5580, [%rd2360];
	shl.b32 	%r5581, %r5580, 29;
	cvt.rn.f32.s32 	%f2622, %r5581;
	add.f32 	%f2623, %f2621, %f2622;
	ld.shared.u32 	%r5582, [_ZZ15bit_wise_gemm_siiiPiPfS0_E14A_smem_ctl_seq+4856];
	mul.wide.s32 	%rd2361, %r5582, 4;
	add.s64 	%rd2362, %rd8, %rd2361;
	ld.local.u32 	%r5583, [%rd2362];
	shl.b32 	%r5584, %r5583, 30;
	cvt.rn.f32.s32 	%f2624, %r5584;
	add.f32 	%f2625, %f2623, %f2624;
	ld.shared.u32 	%r5585, [_ZZ15bit_wise_gemm_siiiPiPfS0_E14A_smem_ctl_seq+4860];
	mul.wide.s32 	%rd2363, %r5585, 4;
	add.s64 	%rd2364, %rd8, %rd2363;
	ld.local.u32 	%r5586, [%rd2364];
	shl.b32 	%r5587, %r5586, 31;
	cvt.rn.f32.s32 	%f2626, %r5587;
	add.f32 	%f2627, %f2625, %f2626;
	ld.shared.u32 	%r5588, [_ZZ15bit_wise_gemm_siiiPiPfS0_E14A_smem_ctl_seq+4868];
	mul.wide.s32 	%rd2365, %r5588, 4;
	add.s64 	%rd2366, %rd8, %rd2365;
	ld.local.u32 	%r5589, [%rd2366];
	shl.b32 	%r5590, %r5589, 1;
	cvt.rn.f32.s32 	%f2628, %r5590;
	add.f32 	%f2629, %f2628, 0f7FC00000;
	ld.shared.u32 	%r5591, [_ZZ15bit_wise_gemm_siiiPiPfS0_E14A_smem_ctl_seq+4872];
	mul.wide.s32 	%rd2367, %r5591, 4;
	add.s64 	%rd2368, %rd8, %rd2367;
	ld.local.u32 	%r5592, [%rd2368];
	shl.b32 	%r5593, %r5592, 2;
	cvt.rn.f32.s32 	%f2630, %r5593;
	add.f32 	%f2631, %f2629, %f2630;
	ld.shared.u32 	%r5594, [_ZZ15bit_wise_gemm_siiiPiPfS0_E14A_smem_ctl_seq+4876];
	mul.wide.s32 	%rd2369, %r5594, 4;
	add.s64 	%rd2370, %rd8, %rd2369;
	ld.local.u32 	%r5595, [%rd2370];
	shl.b32 	%r5596, %r5595, 3;
	cvt.rn.f32.s32 	%f2632, %r5596;
	add.f32 	%f2633, %f2631, %f2632;
	ld.shared.u32 	%r5597, [_ZZ15bit_wise_gemm_siiiPiPfS0_E14A_smem_ctl_seq+4880];
	mul.wide.s32 	%rd2371, %r5597, 4;
	add.s64 	%rd2372, %rd8, %rd2371;
	ld.local.u32 	%r5598, [%rd2372];
	shl.b32 	%r5599, %r5598, 4;
	cvt.rn.f32.s32 	%f2634, %r5599;
	add.f32 	%f2635, %f2633, %f2634;
	ld.shared.u32 	%r5600, [_ZZ15bit_wise_gemm_siiiPiPfS0_E14A_smem_ctl_seq+4884];
	mul.wide.s32 	%rd2373, %r5600, 4;
	add.s64 	%rd2374, %rd8, %rd2373;
	ld.local.u32 	%r5601, [%rd2374];
	shl.b32 	%r5602, %r5601, 5;
	cvt.rn.f32.s32 	%f2636, %r5602;
	add.f32 	%f2637, %f2635, %f2636;
	ld.shared.u32 	%r5603, [_ZZ15bit_wise_gemm_siiiPiPfS0_E14A_smem_ctl_seq+4888];
	mul.wide.s32 	%rd2375, %r5603, 4;
	add.s64 	%rd2376, %rd8, %rd2375;
	ld.local.u32 	%r5604, [%rd2376];
	shl.b32 	%r5605, %r5604, 6;
	cvt.rn.f32.s32 	%f2638, %r5605;
	add.f32 	%f2639, %f2637, %f2638;
	ld.shared.u32 	%r5606, [_ZZ15bit_wise_gemm_siiiPiPfS0_E14A_smem_ctl_seq+4892];
	mul.wide.s32 	%rd2377, %r5606, 4;
	add.s64 	%rd2378, %rd8, %rd2377;
	ld.local.u32 	%r5607, [%rd2378];
	shl.b32 	%r5608, %r5607, 7;
	cvt.rn.f32.s32 	%f2640, %r5608;
	add.f32 	%f2641, %f2639, %f2640;
	ld.shared.u32 	%r5609, [_ZZ15bit_wise_gemm_siiiPiPfS0_E14A_smem_ctl_seq+4896];
	mul.wide.s32 	%rd2379, %r5609, 4;
	add.s64 	%rd2380, %rd8, %rd2379;
	ld.local.u32 	%r5610, [%rd2380];
	shl.b32 	%r5611, %r5610, 8;
	cvt.rn.f32.s32 	%f2642, %r5611;
	add.f32 	%f2643, %f2641, %f2642;
	ld.shared.u32 	%r5612, [_ZZ15bit_wise_gemm_siiiPiPfS0_E14A_smem_ctl_seq+4900];
	mul.wide.s32 	%rd2381, %r5612, 4;
	add.s64 	%rd2382, %rd8, %rd2381;
	ld.local.u32 	%r5613, [%rd2382];
	shl.b32 	%r5614, %r5613, 9;
	cvt.rn.f32.s32 	%f2644, %r5614;
	add.f32 	%f2645, %f2643, %f2644;
	ld.shared.u32 	%r5615, [_ZZ15bit_wise_gemm_siiiPiPfS0_E14A_smem_ctl_seq+4904];
	mul.wide.s32 	%rd2383, %r5615, 4;
	add.s64 	%rd2384, %rd8, %rd2383;
	ld.local.u32 	%r5616, [%rd2384];
	shl.b32 	%r5617, %r5616, 10;
	cvt.rn.f32.s32 	%f2646, %r5617;
	add.f32 	%f2647, %f2645, %f2646;
	ld.shared.u32 	%r5618, [_ZZ15bit_wise_gemm_siiiPiPfS0_E14A_smem_ctl_seq+4908];
	mul.wide.s32 	%rd2385, %r5618, 4;
	add.s64 	%rd2386, %rd8, %rd2385;
	ld.local.u32 	%r5619, [%rd2386];
	shl.b32 	%r5620, %r5619, 11;
	cvt.rn.f32.s32 	%f2648, %r5620;
	add.f32 	%f2649, %f2647, %f2648;
	ld.shared.u32 	%r5621, [_ZZ15bit_wise_gemm_siiiPiPfS0_E14A_smem_ctl_seq+4912];
	mul.wide.s32 	%rd2387, %r5621, 4;
	add.s64 	%rd2388, %rd8, %rd2387;
	ld.local.u32 	%r5622, [%rd2388];
	shl.b32 	%r5623, %r5622, 12;
	cvt.rn.f32.s32 	%f2650, %r5623;
	add.f32 	%f2651, %f2649, %f2650;
	ld.shared.u32 	%r5624, [_ZZ15bit_wise_gemm_siiiPiPfS0_E14A_smem_ctl_seq+4916];
	mul.wide.s32 	%rd2389, %r5624, 4;
	add.s64 	%rd2390, %rd8, %rd2389;
	ld.local.u32 	%r5625, [%rd2390];
	shl.b32 	%r5626, %r5625, 13;
	cvt.rn.f32.s32 	%f2652, %r5626;
	add.f32 	%f2653, %f2651, %f2652;
	ld.shared.u32 	%r5627, [_ZZ15bit_wise_gemm_siiiPiPfS0_E14A_smem_ctl_seq+4920];
	mul.wide.s32 	%rd2391, %r5627, 4;
	add.s64 	%rd2392, %rd8, %rd2391;
	ld.local.u32 	%r5628, [%rd2392];
	shl.b32 	%r5629, %r5628, 14;
	cvt.rn.f32.s32 	%f2654, %r5629;
	add.f32 	%f2655, %f2653, %f2654;
	ld.shared.u32 	%r5630, [_ZZ15bit_wise_gemm_siiiPiPfS0_E14A_smem_ctl_seq+4924];
	mul.wide.s32 	%rd2393, %r5630, 4;
	add.s64 	%rd2394, %rd8, %rd2393;
	ld.local.u32 	%r5631, [%rd2394];
	shl.b32 	%r5632, %r5631, 15;
	cvt.rn.f32.s32 	%f2656, %r5632;
	add.f32 	%f2657, %f2655, %f2656;
	ld.shared.u32 	%r5633, [_ZZ15bit_wise_gemm_siiiPiPfS0_E14A_smem_ctl_seq+4928];
	mul.wide.s32 	%rd2395, %r5633, 4;
	add.s64 	%rd2396, %rd8, %rd2395;
	ld.local.u32 	%r5634, [%rd2396];
	shl.b32 	%r5635, %r5634, 16;
	cvt.rn.f32.s32 	%f2658, %r5635;
	add.f32 	%f2659, %f2657, %f2658;
	ld.shared.u32 	%r5636, [_ZZ15bit_wise_gemm_siiiPiPfS0_E14A_smem_ctl_seq+4932];
	mul.wide.s32 	%rd2397, %r5636, 4;
	add.s64 	%rd2398, %rd8, %rd2397;
	ld.local.u32 	%r5637, [%rd2398];
	shl.b32 	%r5638, %r5637, 17;
	cvt.rn.f32.s32 	%f2660, %r5638;
	add.f32 	%f2661, %f2659, %f2660;
	ld.shared.u32 	%r5639, [_ZZ15bit_wise_gemm_siiiPiPfS0_E14A_smem_ctl_seq+4936];
	mul.wide.s32 	%rd2399, %r5639, 4;
	add.s64 	%rd2400, %rd8, %rd2399;
	ld.local.u32 	%r5640, [%rd2400];
	shl.b32 	%r5641, %r5640, 18;
	cvt.rn.f32.s32 	%f2662, %r5641;
	add.f32 	%f2663, %f2661, %f2662;
	ld.shared.u32 	%r5642, [_ZZ15bit_wise_gemm_siiiPiPfS0_E14A_smem_ctl_seq+4940];
	mul.wide.s32 	%rd2401, %r5642, 4;
	add.s64 	%rd2402, %rd8, %rd2401;
	ld.local.u32 	%r5643, [%rd2402];
	shl.b32 	%r5644, %r5643, 19;
	cvt.rn.f32.s32 	%f2664, %r5644;
	add.f32 	%f2665, %f2663, %f2664;
	ld.shared.u32 	%r5645, [_ZZ15bit_wise_gemm_siiiPiPfS0_E14A_smem_ctl_seq+4944];
	mul.wide.s32 	%rd2403, %r5645, 4;
	add.s64 	%rd2404, %rd8, %rd2403;
	ld.local.u32 	%r5646, [%rd2404];
	shl.b32 	%r5647, %r5646, 20;
	cvt.rn.f32.s32 	%f2666, %r5647;
	add.f32 	%f2667, %f2665, %f2666;
	ld.shared.u32 	%r5648, [_ZZ15bit_wise_gemm_siiiPiPfS0_E14A_smem_ctl_seq+4948];
	mul.wide.s32 	%rd2405, %r5648, 4;
	add.s64 	%rd2406, %rd8, %rd2405;
	ld.local.u32 	%r5649, [%rd2406];
	shl.b32 	%r5650, %r5649, 21;
	cvt.rn.f32.s32 	%f2668, %r5650;
	add.f32 	%f2669, %f2667, %f2668;
	ld.shared.u32 	%r5651, [_ZZ15bit_wise_gemm_siiiPiPfS0_E14A_smem_ctl_seq+4952];
	mul.wide.s32 	%rd2407, %r5651, 4;
	add.s64 	%rd2408, %rd8, %rd2407;
	ld.local.u32 	%r5652, [%rd2408];
	shl.b32 	%r5653, %r5652, 22;
	cvt.rn.f32.s32 	%f2670, %r5653;
	add.f32 	%f2671, %f2669, %f2670;
	ld.shared.u32 	%r5654, [_ZZ15bit_wise_gemm_siiiPiPfS0_E14A_smem_ctl_seq+4956];
	mul.wide.s32 	%rd2409, %r5654, 4;
	add.s64 	%rd2410, %rd8, %rd2409;
	ld.local.u32 	%r5655, [%rd2410];
	shl.b32 	%r5656, %r5655, 23;
	cvt.rn.f32.s32 	%f2672, %r5656;
	add.f32 	%f2673, %f2671, %f2672;
	ld.shared.u32 	%r5657, [_ZZ15bit_wise_gemm_siiiPiPfS0_E14A_smem_ctl_seq+4960];
	mul.wide.s32 	%rd2411, %r5657, 4;
	add.s64 	%rd2412, %rd8, %rd2411;
	ld.local.u32 	%r5658, [%rd2412];
	shl.b32 	%r5659, %r5658, 24;
	cvt.rn.f32.s32 	%f2674, %r5659;
	add.f32 	%f2675, %f2673, %f2674;
	ld.shared.u32 	%r5660, [_ZZ15bit_wise_gemm_siiiPiPfS0_E14A_smem_ctl_seq+4964];
	mul.wide.s32 	%rd2413, %r5660, 4;
	add.s64 	%rd2414, %rd8, %rd2413;
	ld.local.u32 	%r5661, [%rd2414];
	shl.b32 	%r5662, %r5661, 25;
	cvt.rn.f32.s32 	%f2676, %r5662;
	add.f32 	%f2677, %f2675, %f2676;
	ld.shared.u32 	%r5663, [_ZZ15bit_wise_gemm_siiiPiPfS0_E14A_smem_ctl_seq+4968];
	mul.wide.s32 	%rd2415, %r5663, 4;
	add.s64 	%rd2416, %rd8, %rd2415;
	ld.local.u32 	%r5664, [%rd2416];
	shl.b32 	%r5665, %r5664, 26;
	cvt.rn.f32.s32 	%f2678, %r5665;
	add.f32 	%f2679, %f2677, %f2678;
	ld.shared.u32 	%r5666, [_ZZ15bit_wise_gemm_siiiPiPfS0_E14A_smem_ctl_seq+4972];
	mul.wide.s32 	%rd2417, %r5666, 4;
	add.s64 	%rd2418, %rd8, %rd2417;
	ld.local.u32 	%r5667, [%rd2418];
	shl.b32 	%r5668, %r5667, 27;
	cvt.rn.f32.s32 	%f2680, %r5668;
	add.f32 	%f2681, %f2679, %f2680;
	ld.shared.u32 	%r5669, [_ZZ15bit_wise_gemm_siiiPiPfS0_E14A_smem_ctl_seq+4976];
	mul.wide.s32 	%rd2419, %r5669, 4;
	add.s64 	%rd2420, %rd8, %rd2419;
	ld.local.u32 	%r5670, [%rd2420];
	shl.b32 	%r5671, %r5670, 28;
	cvt.rn.f32.s32 	%f2682, %r5671;
	add.f32 	%f2683, %f2681, %f2682;
	ld.shared.u32 	%r5672, [_ZZ15bit_wise_gemm_siiiPiPfS0_E14A_smem_ctl_seq+4980];
	mul.wide.s32 	%rd2421, %r5672, 4;
	add.s64 	%rd2422, %rd8, %rd2421;
	ld.local.u32 	%r5673, [%rd2422];
	shl.b32 	%r5674, %r5673, 29;
	cvt.rn.f32.s32 	%f2684, %r5674;
	add.f32 	%f2685, %f2683, %f2684;
	ld.shared.u32 	%r5675, [_ZZ15bit_wise_gemm_siiiPiPfS0_E14A_smem_ctl_seq+4984];
	mul.wide.s32 	%rd2423, %r5675, 4;
	add.s64 	%rd2424, %rd8, %rd2423;
	ld.local.u32 	%r5676, [%rd2424];
	shl.b32 	%r5677, %r5676, 30;
	cvt.rn.f32.s32 	%f2686, %r5677;
	add.f32 	%f2687, %f2685, %f2686;
	ld.shared.u32 	%r5678, [_ZZ15bit_wise_gemm_siiiPiPfS0_E14A_smem_ctl_seq+4988];
	mul.wide.s32 	%rd2425, %r5678, 4;
	add.s64 	%rd2426, %rd8, %rd2425;
	ld.local.u32 	%r5679, [%rd2426];
	shl.b32 	%r5680, %r5679, 31;
	cvt.rn.f32.s32 	%f2688, %r5680;
	add.f32 	%f2689, %f2687, %f2688;
	ld.shared.u32 	%r5681, [_ZZ15bit_wise_gemm_siiiPiPfS0_E14A_smem_ctl_seq+4996];
	mul.wide.s32 	%rd2427, %r5681, 4;
	add.s64 	%rd2428, %rd8, %rd2427;
	ld.local.u32 	%r5682, [%rd2428];
	shl.b32 	%r5683, %r5682, 1;
	cvt.rn.f32.s32 	%f2690, %r5683;
	add.f32 	%f2691, %f2690, 0f7FC00000;
	ld.shared.u32 	%r5684, [_ZZ15bit_wise_gemm_siiiPiPfS0_E14A_smem_ctl_seq+5000];
	mul.wide.s32 	%rd2429, %r5684, 4;
	add.s64 	%rd2430, %rd8, %rd2429;
	ld.local.u32 	%r5685, [%rd2430];
	shl.b32 	%r5686, %r5685, 2;
	cvt.rn.f32.s32 	%f2692, %r5686;
	add.f32 	%f2693, %f2691, %f2692;
	ld.shared.u32 	%r5687, [_ZZ15bit_wise_gemm_siiiPiPfS0_E14A_smem_ctl_seq+5004];
	mul.wide.s32 	%rd2431, %r5687, 4;
	add.s64 	%rd2432, %rd8, %rd2431;
	ld.local.u32 	%r5688, [%rd2432];
	shl.b32 	%r5689, %r5688, 3;
	cvt.rn.f32.s32 	%f2694, %r5689;
	add.f32 	%f2695, %f2693, %f2694;
	ld.shared.u32 	%r5690, [_ZZ15bit_wise_gemm_siiiPiPfS0_E14A_smem_ctl_seq+5008];
	mul.wide.s32 	%rd2433, %r5690, 4;
	add.s64 	%rd2434, %rd8, %rd2433;
	ld.local.u32 	%r5691, [%rd2434];
	shl.b32 	%r5692, %r5691, 4;
	cvt.rn.f32.s32 	%f2696, %r5692;
	add.f32 	%f2697, %f2695, %f2696;
	ld.shared.u32 	%r5693, [_ZZ15bit_wise_gemm_siiiPiPfS0_E14A_smem_ctl_seq+5012];
	mul.wide.s32 	%rd2435, %r5693, 4;
	add.s64 	%rd2436, %rd8, %rd2435;
	ld.local.u32 	%r5694, [%rd2436];
	shl.b32 	%r5695, %r5694, 5;
	cvt.rn.f32.s32 	%f2698, %r5695;
	add.f32 	%f2699, %f2697, %f2698;
	ld.shared.u32 	%r5696, [_ZZ15bit_wise_gemm_siiiPiPfS0_E14A_smem_ctl_seq+5016];
	mul.wide.s32 	%rd2437, %r5696, 4;
	add.s64 	%rd2438, %rd8, %rd2437;
	ld.local.u32 	%r5697, [%rd2438];
	shl.b32 	%r5698, %r5697, 6;
	cvt.rn.f32.s32 	%f2700, %r5698;
	add.f32 	%f2701, %f2699, %f2700;
	ld.shared.u32 	%r5699, [_ZZ15bit_wise_gemm_siiiPiPfS0_E14A_smem_ctl_seq+5020];
	mul.wide.s32 	%rd2439, %r5699, 4;
	add.s64 	%rd2440, %rd8, %rd2439;
	ld.local.u32 	%r5700, [%rd2440];
	shl.b32 	%r5701, %r5700, 7;
	cvt.rn.f32.s32 	%f2702, %r5701;
	add.f32 	%f2703, %f2701, %f2702;
	ld.shared.u32 	%r5702, [_ZZ15bit_wise_gemm_siiiPiPfS0_E14A_smem_ctl_seq+5024];
	mul.wide.s32 	%rd2441, %r5702, 4;
	add.s64 	%rd2442, %rd8, %rd2441;
	ld.local.u32 	%r5703, [%rd2442];
	shl.b32 	%r5704, %r5703, 8;
	cvt.rn.f32.s32 	%f2704, %r5704;
	add.f32 	%f2705, %f2703, %f2704;
	ld.shared.u32 	%r5705, [_ZZ15bit_wise_gemm_siiiPiPfS0_E14A_smem_ctl_seq+5028];
	mul.wide.s32 	%rd2443, %r5705, 4;
	add.s64 	%rd2444, %rd8, %rd2443;
	ld.local.u32 	%r5706, [%rd2444];
	shl.b32 	%r5707, %r5706, 9;
	cvt.rn.f32.s32 	%f2706, %r5707;
	add.f32 	%f2707, %f2705, %f2706;
	ld.shared.u32 	%r5708, [_ZZ15bit_wise_gemm_siiiPiPfS0_E14A_smem_ctl_seq+5032];
	mul.wide.s32 	%rd2445, %r5708, 4;
	add.s64 	%rd2446, %rd8, %rd2445;
	ld.local.u32 	%r5709, [%rd2446];
	shl.b32 	%r5710, %r5709, 10;
	cvt.rn.f32.s32 	%f2708, %r5710;
	add.f32 	%f2709, %f2707, %f2708;
	ld.shared.u32 	%r5711, [_ZZ15bit_wise_gemm_siiiPiPfS0_E14A_smem_ctl_seq+5036];
	mul.wide.s32 	%rd2447, %r5711, 4;
	add.s64 	%rd2448, %rd8, %rd2447;
	ld.local.u32 	%r5712, [%rd2448];
	shl.b32 	%r5713, %r5712, 11;
	cvt.rn.f32.s32 	%f2710, %r5713;
	add.f32 	%f2711, %f2709, %f2710;
	ld.shared.u32 	%r5714, [_ZZ15bit_wise_gemm_siiiPiPfS0_E14A_smem_ctl_seq+5040];
	mul.wide.s32 	%rd2449, %r5714, 4;
	add.s64 	%rd2450, %rd8, %rd2449;
	ld.local.u32 	%r5715, [%rd2450];
	shl.b32 	%r5716, %r5715, 12;
	cvt.rn.f32.s32 	%f2712, %r5716;
	add.f32 	%f2713, %f2711, %f2712;
	ld.shared.u32 	%r5717, [_ZZ15bit_wise_gemm_siiiPiPfS0_E14A_smem_ctl_seq+5044];
	mul.wide.s32 	%rd2451, %r5717, 4;
	add.s64 	%rd2452, %rd8, %rd2451;
	ld.local.u32 	%r5718, [%rd2452];
	shl.b32 	%r5719, %r5718, 13;
	cvt.rn.f32.s32 	%f2714, %r5719;
	add.f32 	%f2715, %f2713, %f2714;
	ld.shared.u32 	%r5720, [_ZZ15bit_wise_gemm_siiiPiPfS0_E14A_smem_ctl_seq+5048];
	mul.wide.s32 	%rd2453, %r5720, 4;
	add.s64 	%rd2454, %rd8, %rd2453;
	ld.local.u32 	%r5721, [%rd2454];
	shl.b32 	%r5722, %r5721, 14;
	cvt.rn.f32.s32 	%f2716, %r5722;
	add.f32 	%f2717, %f2715, %f2716;
	ld.shared.u32 	%r5723, [_ZZ15bit_wise_gemm_siiiPiPfS0_E14A_smem_ctl_seq+5052];
	mul.wide.s32 	%rd2455, %r5723, 4;
	add.s64 	%rd2456, %rd8, %rd2455;
	ld.local.u32 	%r5724, [%rd2456];
	shl.b32 	%r5725, %r5724, 15;
	cvt.rn.f32.s32 	%f2718, %r5725;
	add.f32 	%f2719, %f2717, %f2718;
	ld.shared.u32 	%r5726, [_ZZ15bit_wise_gemm_siiiPiPfS0_E14A_smem_ctl_seq+5056];
	mul.wide.s32 	%rd2457, %r5726, 4;
	add.s64 	%rd2458, %rd8, %rd2457;
	ld.local.u32 	%r5727, [%rd2458];
	shl.b32 	%r5728, %r5727, 16;
	cvt.rn.f32.s32 	%f2720, %r5728;
	add.f32 	%f2721, %f2719, %f2720;
	ld.shared.u32 	%r5729, [_ZZ15bit_wise_gemm_siiiPiPfS0_E14A_smem_ctl_seq+5060];
	mul.wide.s32 	%rd2459, %r5729, 4;
	add.s64 	%rd2460, %rd8, %rd2459;
	ld.local.u32 	%r5730, [%rd2460];
	shl.b32 	%r5731, %r5730, 17;
	cvt.rn.f32.s32 	%f2722, %r5731;
	add.f32 	%f2723, %f2721, %f2722;
	ld.shared.u32 	%r5732, [_ZZ15bit_wise_gemm_siiiPiPfS0_E14A_smem_ctl_seq+5064];
	mul.wide.s32 	%rd2461, %r5732, 4;
	add.s64 	%rd2462, %rd8, %rd2461;
	ld.local.u32 	%r5733, [%rd2462];
	shl.b32 	%r5734, %r5733, 18;
	cvt.rn.f32.s32 	%f2724, %r5734;
	add.f32 	%f2725, %f2723, %f2724;
	ld.shared.u32 	%r5735, [_ZZ15bit_wise_gemm_siiiPiPfS0_E14A_smem_ctl_seq+5068];
	mul.wide.s32 	%rd2463, %r5735, 4;
	add.s64 	%rd2464, %rd8, %rd2463;
	ld.local.u32 	%r5736, [%rd2464];
	shl.b32 	%r5737, %r5736, 19;
	cvt.rn.f32.s32 	%f2726, %r5737;
	add.f32 	%f2727, %f2725, %f2726;
	ld.shared.u32 	%r5738, [_ZZ15bit_wise_gemm_siiiPiPfS0_E14A_smem_ctl_seq+5072];
	mul.wide.s32 	%rd2465, %r5738, 4;
	add.s64 	%rd2466, %rd8, %rd2465;
	ld.local.u32 	%r5739, [%rd2466];
	shl.b32 	%r5740, %r5739, 20;
	cvt.rn.f32.s32 	%f2728, %r5740;
	add.f32 	%f2729, %f2727, %f2728;
	ld.shared.u32 	%r5741, [_ZZ15bit_wise_gemm_siiiPiPfS0_E14A_smem_ctl_seq+5076];
	mul.wide.s32 	%rd2467, %r5741, 4;
	add.s64 	%rd2468, %rd8, %rd2467;
	ld.local.u32 	%r5742, [%rd2468];
	shl.b32 	%r5743, %r5742, 21;
	cvt.rn.f32.s32 	%f2730, %r5743;
	add.f32 	%f2731, %f2729, %f2730;
	ld.shared.u32 	%r5744, [_ZZ15bit_wise_gemm_siiiPiPfS0_E14A_smem_ctl_seq+5080];
	mul.wide.s32 	%rd2469, %r5744, 4;
	add.s64 	%rd2470, %rd8, %rd2469;
	ld.local.u32 	%r5745, [%rd2470];
	shl.b32 	%r5746, %r5745, 22;
	cvt.rn.f32.s32 	%f2732, %r5746;
	add.f32 	%f2733, %f2731, %f2732;
	ld.shared.u32 	%r5747, [_ZZ15bit_wise_gemm_siiiPiPfS0_E14A_smem_ctl_seq+5084];
	mul.wide.s32 	%rd2471, %r5747, 4;
	add.s64 	%rd2472, %rd8, %rd2471;
	ld.local.u32 	%r5748, [%rd2472];
	shl.b32 	%r5749, %r5748, 23;
	cvt.rn.f32.s32 	%f2734, %r5749;
	add.f32 	%f2735, %f2733, %f2734;
	ld.shared.u32 	%r5750, [_ZZ15bit_wise_gemm_siiiPiPfS0_E14A_smem_ctl_seq+5088];
	mul.wide.s32 	%rd2473, %r5750, 4;
	add.s64 	%rd2474, %rd8, %rd2473;
	ld.local.u32 	%r5751, [%rd2474];
	shl.b32 	%r5752, %r5751, 24;
	cvt.rn.f32.s32 	%f2736, %r5752;
	add.f32 	%f2737, %f2735, %f2736;
	ld.shared.u32 	%r5753, [_ZZ15bit_wise_gemm_siiiPiPfS0_E14A_smem_ctl_seq+5092];
	mul.wide.s32 	%rd2475, %r5753, 4;
	add.s64 	%rd2476, %rd8, %rd2475;
	ld.local.u32 	%r5754, [%rd2476];
	shl.b32 	%r5755, %r5754, 25;
	cvt.rn.f32.s32 	%f2738, %r5755;
	add.f32 	%f2739, %f2737, %f2738;
	ld.shared.u32 	%r5756, [_ZZ15bit_wise_gemm_siiiPiPfS0_E14A_smem_ctl_seq+5096];
	mul.wide.s32 	%rd2477, %r5756, 4;
	add.s64 	%rd2478, %rd8, %rd2477;
	ld.local.u32 	%r5757, [%rd2478];
	shl.b32 	%r5758, %r5757, 26;
	cvt.rn.f32.s32 	%f2740, %r5758;
	add.f32 	%f2741, %f2739, %f2740;
	ld.shared.u32 	%r5759, [_ZZ15bit_wise_gemm_siiiPiPfS0_E14A_smem_ctl_seq+5100];
	mul.wide.s32 	%rd2479, %r5759, 4;
	add.s64 	%rd2480, %rd8, %rd2479;
	ld.local.u32 	%r5760, [%rd2480];
	shl.b32 	%r5761, %r5760, 27;
	cvt.rn.f32.s32 	%f2742, %r5761;
	add.f32 	%f2743, %f2741, %f2742;
	ld.shared.u32 	%r5762, [_ZZ15bit_wise_gemm_siiiPiPfS0_E14A_smem_ctl_seq+5104];
	mul.wide.s32 	%rd2481, %r5762, 4;
	add.s64 	%rd2482, %rd8, %rd2481;
	ld.local.u32 	%r5763, [%rd2482];
	shl.b32 	%r5764, %r5763, 28;
	cvt.rn.f32.s32 	%f2744, %r5764;
	add.f32 	%f2745, %f2743, %f2744;
	ld.shared.u32 	%r5765, [_ZZ15bit_wise_gemm_siiiPiPfS0_E14A_smem_ctl_seq+5108];
	mul.wide.s32 	%rd2483, %r5765, 4;
	add.s64 	%rd2484, %rd8, %rd2483;
	ld.local.u32 	%r5766, [%rd2484];
	shl.b32 	%r5767, %r5766, 29;
	cvt.rn.f32.s32 	%f2746, %r5767;
	add.f32 	%f2747, %f2745, %f2746;
	ld.shared.u32 	%r5768, [_ZZ15bit_wise_gemm_siiiPiPfS0_E14A_smem_ctl_seq+5112];
	mul.wide.s32 	%rd2485, %r5768, 4;
	add.s64 	%rd2486, %rd8, %rd2485;
	ld.local.u32 	%r5769, [%rd2486];
	shl.b32 	%r5770, %r5769, 30;
	cvt.rn.f32.s32 	%f2748, %r5770;
	add.f32 	%f2749, %f2747, %f2748;
	ld.shared.u32 	%r5771, [_ZZ15bit_wise_gemm_siiiPiPfS0_E14A_smem_ctl_seq+5116];
	mul.wide.s32 	%rd2487, %r5771, 4;
	add.s64 	%rd2488, %rd8, %rd2487;
	ld.local.u32 	%r5772, [%rd2488];
	shl.b32 	%r5773, %r5772, 31;
	cvt.rn.f32.s32 	%f2750, %r5773;
	add.f32 	%f2751, %f2749, %f2750;
	ld.shared.u32 	%r5774, [_ZZ15bit_wise_gemm_siiiPiPfS0_E14A_smem_ctl_seq+5124];
	mul.wide.s32 	%rd2489, %r5774, 4;
	add.s64 	%rd2490, %rd8, %rd2489;
	ld.local.u32 	%r5775, [%rd2490];
	shl.b32 	%r5776, %r5775, 1;
	cvt.rn.f32.s32 	%f2752, %r5776;
	add.f32 	%f2753, %f2752, 0f7FC00000;
	ld.shared.u32 	%r5777, [_ZZ15bit_wise_gemm_siiiPiPfS0_E14A_smem_ctl_seq+5128];
	mul.wide.s32 	%rd2491, %r5777, 4;
	add.s64 	%rd2492, %rd8, %rd2491;
	ld.local.u32 	%r5778, [%rd2492];
	shl.b32 	%r5779, %r5778, 2;
	cvt.rn.f32.s32 	%f2754, %r5779;
	add.f32 	%f2755, %f2753, %f2754;
	ld.shared.u32 	%r5780, [_ZZ15bit_wise_gemm_siiiPiPfS0_E14A_smem_ctl_seq+5132];
	mul.wide.s32 	%rd2493, %r5780, 4;
	add.s64 	%rd2494, %rd8, %rd2493;
	ld.local.u32 	%r5781, [%rd2494];
	shl.b32 	%r5782, %r5781, 3;
	cvt.rn.f32.s32 	%f2756, %r5782;
	add.f32 	%f2757, %f2755, %f2756;
	ld.shared.u32 	%r5783, [_ZZ15bit_wise_gemm_siiiPiPfS0_E14A_smem_ctl_seq+5136];
	mul.wide.s32 	%rd2495, %r5783, 4;
	add.s64 	%rd2496, %rd8, %rd2495;
	ld.local.u32 	%r5784, [%rd2496];
	shl.b32 	%r5785, %r5784, 4;
	cvt.rn.f32.s32 	%f2758, %r5785;
	add.f32 	%f2759, %f2757, %f2758;
	ld.shared.u32 	%r5786, [_ZZ15bit_wise_gemm_siiiPiPfS0_E14A_smem_ctl_seq+5140];
	mul.wide.s32 	%rd2497, %r5786, 4;
	add.s64 	%rd2498, %rd8, %rd2497;
	ld.local.u32 	%r5787, [%rd2498];
	shl.b32 	%r5788, %r5787, 5;
	cvt.rn.f32.s32 	%f2760, %r5788;
	add.f32 	%f2761, %f2759, %f2760;
	ld.shared.u32 	%r5789, [_ZZ15bit_wise_gemm_siiiPiPfS0_E14A_smem_ctl_seq+5144];
	mul.wide.s32 	%rd2499, %r5789, 4;
	add.s64 	%rd2500, %rd8, %rd2499;
	ld.local.u32 	%r5790, [%rd2500];
	shl.b32 	%r5791, %r5790, 6;
	cvt.rn.f32.s32 	%f2762, %r5791;
	add.f32 	%f2763, %f2761, %f2762;
	ld.shared.u32 	%r5792, [_ZZ15bit_wise_gemm_siiiPiPfS0_E14A_smem_ctl_seq+5148];
	mul.wide.s32 	%rd2501, %r5792, 4;
	add.s64 	%rd2502, %rd8, %rd2501;
	ld.local.u32 	%r5793, [%rd2502];
	shl.b32 	%r5794, %r5793, 7;
	cvt.rn.f32.s32 	%f2764, %r5794;
	add.f32 	%f2765, %f2763, %f2764;
	ld.shared.u32 	%r5795, [_ZZ15bit_wise_gemm_siiiPiPfS0_E14A_smem_ctl_seq+5152];
	mul.wide.s32 	%rd2503, %r5795, 4;
	add.s64 	%rd2504, %rd8, %rd2503;
	ld.local.u32 	%r5796, [%rd2504];
	shl.b32 	%r5797, %r5796, 8;
	cvt.rn.f32.s32 	%f2766, %r5797;
	add.f32 	%f2767, %f2765, %f2766;
	ld.shared.u32 	%r5798, [_ZZ15bit_wise_gemm_siiiPiPfS0_E14A_smem_ctl_seq+5156];
	mul.wide.s32 	%rd2505, %r5798, 4;
	add.s64 	%rd2506, %rd8, %rd2505;
	ld.local.u32 	%r5799, [%rd2506];
	shl.b32 	%r5800, %r5799, 9;
	cvt.rn.f32.s32 	%f2768, %r5800;
	add.f32 	%f2769, %f2767, %f2768;
	ld.shared.u32 	%r5801, [_ZZ15bit_wise_gemm_siiiPiPfS0_E14A_smem_ctl_seq+5160];
	mul.wide.s32 	%rd2507, %r5801, 4;
	add.s64 	%rd2508, %rd8, %rd2507;
	ld.local.u32 	%r5802, [%rd2508];
	shl.b32 	%r5803, %r5802, 10;
	cvt.rn.f32.s32 	%f2770, %r5803;
	add.f32 	%f2771, %f2769, %f2770;
	ld.shared.u32 	%r5804, [_ZZ15bit_wise_gemm_siiiPiPfS0_E14A_smem_ctl_seq+5164];
	mul.wide.s32 	%rd2509, %r5804, 4;
	add.s64 	%rd2510, %rd8, %rd2509;
	ld.local.u32 	%r5805, [%rd2510];
	shl.b32 	%r5806, %r5805, 11;
	cvt.rn.f32.s32 	%f2772, %r5806;
	add.f32 	%f2773, %f2771, %f2772;
	ld.shared.u32 	%r5807, [_ZZ15bit_wise_gemm_siiiPiPfS0_E14A_smem_ctl_seq+5168];
	mul.wide.s32 	%rd2511, %r5807, 4;
	add.s64 	%rd2512, %rd8, %rd2511;
	ld.local.u32 	%r5808, [%rd2512];
	shl.b32 	%r5809, %r5808, 12;
	cvt.rn.f32.s32 	%f2774, %r5809;
	add.f32 	%f2775, %f2773, %f2774;
	ld.shared.u32 	%r5810, [_ZZ15bit_wise_gemm_siiiPiPfS0_E14A_smem_ctl_seq+5172];
	mul.wide.s32 	%rd2513, %r5810, 4;
	add.s64 	%rd2514, %rd8, %rd2513;
	ld.local.u32 	%r5811, [%rd2514];
	shl.b32 	%r5812, %r5811, 13;
	cvt.rn.f32.s32 	%f2776, %r5812;
	add.f32 	%f2777, %f2775, %f2776;
	ld.shared.u32 	%r5813, [_ZZ15bit_wise_gemm_siiiPiPfS0_E14A_smem_ctl_seq+5176];
	mul.wide.s32 	%rd2515, %r5813, 4;
	add.s64 	%rd2516, %rd8, %rd2515;
	ld.local.u32 	%r5814, [%rd2516];
	shl.b32 	%r5815, %r5814, 14;
	cvt.rn.f32.s32 	%f2778, %r5815;
	add.f32 	%f2779, %f2777, %f2778;
	ld.shared.u32 	%r5816, [_ZZ15bit_wise_gemm_siiiPiPfS0_E14A_smem_ctl_seq+5180];
	mul.wide.s32 	%rd2517, %r5816, 4;
	add.s64 	%rd2518, %rd8, %rd2517;
	ld.local.u32 	%r5817, [%rd2518];
	shl.b32 	%r5818, %r5817, 15;
	cvt.rn.f32.s32 	%f2780, %r5818;
	add.f32 	%f2781, %f2779, %f2780;
	ld.shared.u32 	%r5819, [_ZZ15bit_wise_gemm_siiiPiPfS0_E14A_smem_ctl_seq+5184];
	mul.wide.s32 	%rd2519, %r5819, 4;
	add.s64 	%rd2520, %rd8, %rd2519;
	ld.local.u32 	%r5820, [%rd2520];
	shl.b32 	%r5821, %r5820, 16;
	cvt.rn.f32.s32 	%f2782, %r5821;
	add.f32 	%f2783, %f2781, %f2782;
	ld.shared.u32 	%r5822, [_ZZ15bit_wise_gemm_siiiPiPfS0_E14A_smem_ctl_seq+5188];
	mul.wide.s32 	%rd2521, %r5822, 4;
	add.s64 	%rd2522, %rd8, %rd2521;
	ld.local.u32 	%r5823, [%rd2522];
	shl.b32 	%r5824, %r5823, 17;
	cvt.rn.f32.s32 	%f2784, %r5824;
	add.f32 	%f2785, %f2783, %f2784;
	ld.shared.u32 	%r5825, [_ZZ15bit_wise_gemm_siiiPiPfS0_E14A_smem_ctl_seq+5192];
	mul.wide.s32 	%rd2523, %r5825, 4;
	add.s64 	%rd2524, %rd8, %rd2523;
	ld.local.u32 	%r5826, [%rd2524];
	shl.b32 	%r5827, %r5826, 18;
	cvt.rn.f32.s32 	%f2786, %r5827;
	add.f32 	%f2787, %f2785, %f2786;
	ld.shared.u32 	%r5828, [_ZZ15bit_wise_gemm_siiiPiPfS0_E14A_smem_ctl_seq+5196];
	mul.wide.s32 	%rd2525, %r5828, 4;
	add.s64 	%rd2526, %rd8, %rd2525;
	ld.local.u32 	%r5829, [%rd2526];
	shl.b32 	%r5830, %r5829, 19;
	cvt.rn.f32.s32 	%f2788, %r5830;
	add.f32 	%f2789, %f2787, %f2788;
	ld.shared.u32 	%r5831, [_ZZ15bit_wise_gemm_siiiPiPfS0_E14A_smem_ctl_seq+5200];
	mul.wide.s32 	%rd2527, %r5831, 4;
	add.s64 	%rd2528, %rd8, %rd2527;
	ld.local.u32 	%r5832, [%rd2528];
	shl.b32 	%r5833, %r5832, 20;
	cvt.rn.f32.s32 	%f2790, %r5833;
	add.f32 	%f2791, %f2789, %f2790;
	ld.shared.u32 	%r5834, [_ZZ15bit_wise_gemm_siiiPiPfS0_E14A_smem_ctl_seq+5204];
	mul.wide.s32 	%rd2529, %r5834, 4;
	add.s64 	%rd2530, %rd8, %rd2529;
	ld.local.u32 	%r5835, [%rd2530];
	shl.b32 	%r5836, %r5835, 21;
	cvt.rn.f32.s32 	%f2792, %r5836;
	add.f32 	%f2793, %f2791, %f2792;
	ld.shared.u32 	%r5837, [_ZZ15bit_wise_gemm_siiiPiPfS0_E14A_smem_ctl_seq+5208];
	mul.wide.s32 	%rd2531, %r5837, 4;
	add.s64 	%rd2532, %rd8, %rd2531;
	ld.local.u32 	%r5838, [%rd2532];
	shl.b32 	%r5839, %r5838, 22;
	cvt.rn.f32.s32 	%f2794, %r5839;
	add.f32 	%f2795, %f2793, %f2794;
	ld.shared.u32 	%r5840, [_ZZ15bit_wise_gemm_siiiPiPfS0_E14A_smem_ctl_seq+5212];
	mul.wide.s32 	%rd2533, %r5840, 4;
	add.s64 	%rd2534, %rd8, %rd2533;
	ld.local.u32 	%r5841, [%rd2534];
	shl.b32 	%r5842, %r5841, 23;
	cvt.rn.f32.s32 	%f2796, %r5842;
	add.f32 	%f2797, %f2795, %f2796;
	ld.shared.u32 	%r5843, [_ZZ15bit_wise_gemm_siiiPiPfS0_E14A_smem_ctl_seq+5216];
	mul.wide.s32 	%rd2535, %r5843, 4;
	add.s64 	%rd2536, %rd8, %rd2535;
	ld.local.u32 	%r5844, [%rd2536];
	shl.b32 	%r5845, %r5844, 24;
	cvt.rn.f32.s32 	%f2798, %r5845;
	add.f32 	%f2799, %f2797, %f2798;
	ld.shared.u32 	%r5846, [_ZZ15bit_wise_gemm_siiiPiPfS0_E14A_smem_ctl_seq+5220];
	mul.wide.s32 	%rd2537, %r5846, 4;
	add.s64 	%rd2538, %rd8, %rd2537;
	ld.local.u32 	%r5847, [%rd2538];
	shl.b32 	%r5848, %r5847, 25;
	cvt.rn.f32.s32 	%f2800, %r5848;
	add.f32 	%f2801, %f2799, %f2800;
	ld.shared.u32 	%r5849, [_ZZ15bit_wise_gemm_siiiPiPfS0_E14A_smem_ctl_seq+5224];
	mul.wide.s32 	%rd2539, %r5849, 4;
	add.s64 	%rd2540, %rd8, %rd2539;
	ld.local.u32 	%r5850, [%rd2540];
	shl.b32 	%r5851, %r5850, 26;
	cvt.rn.f32.s32 	%f2802, %r5851;
	add.f32 	%f2803, %f2801, %f2802;
	ld.shared.u32 	%r5852, [_ZZ15bit_wise_gemm_siiiPiPfS0_E14A_smem_ctl_seq+5228];
	mul.wide.s32 	%rd2541, %r5852, 4;
	add.s64 	%rd2542, %rd8, %rd2541;
	ld.local.u32 	%r5853, [%rd2542];
	shl.b32 	%r5854, %r5853, 27;
	cvt.rn.f32.s32 	%f2804, %r5854;
	add.f32 	%f2805, %f2803, %f2804;
	ld.shared.u32 	%r5855, [_ZZ15bit_wise_gemm_siiiPiPfS0_E14A_smem_ctl_seq+5232];
	mul.wide.s32 	%rd2543, %r5855, 4;
	add.s64 	%rd2544, %rd8, %rd2543;
	ld.local.u32 	%r5856, [%rd2544];
	shl.b32 	%r5857, %r5856, 28;
	cvt.rn.f32.s32 	%f2806, %r5857;
	add.f32 	%f2807, %f2805, %f2806;
	ld.shared.u32 	%r5858, [_ZZ15bit_wise_gemm_siiiPiPfS0_E14A_smem_ctl_seq+5236];
	mul.wide.s32 	%rd2545, %r5858, 4;
	add.s64 	%rd2546, %rd8, %rd2545;
	ld.local.u32 	%r5859, [%rd2546];
	shl.b32 	%r5860, %r5859, 29;
	cvt.rn.f32.s32 	%f2808, %r5860;
	add.f32 	%f2809, %f2807, %f2808;
	ld.shared.u32 	%r5861, [_ZZ15bit_wise_gemm_siiiPiPfS0_E14A_smem_ctl_seq+5240];
	mul.wide.s32 	%rd2547, %r5861, 4;
	add.s64 	%rd2548, %rd8, %rd2547;
	ld.local.u32 	%r5862, [%rd2548];
	shl.b32 	%r5863, %r5862, 30;
	cvt.rn.f32.s32 	%f2810, %r5863;
	add.f32 	%f2811, %f2809, %f2810;
	ld.shared.u32 	%r5864, [_ZZ15bit_wise_gemm_siiiPiPfS0_E14A_smem_ctl_seq+5244];
	mul.wide.s32 	%rd2549, %r5864, 4;
	add.s64 	%rd2550, %rd8, %rd2549;
	ld.local.u32 	%r5865, [%rd2550];
	shl.b32 	%r5866, %r5865, 31;
	cvt.rn.f32.s32 	%f2812, %r5866;
	add.f32 	%f2813, %f2811, %f2812;
	ld.shared.u32 	%r5867, [_ZZ15bit_wise_gemm_siiiPiPfS0_E14A_smem_ctl_seq+5252];
	mul.wide.s32 	%rd2551, %r5867, 4;
	add.s64 	%rd2552, %rd8, %rd2551;
	ld.local.u32 	%r5868, [%rd2552];
	shl.b32 	%r5869, %r5868, 1;
	cvt.rn.f32.s32 	%f2814, %r5869;
	add.f32 	%f2815, %f2814, 0f7FC00000;
	ld.shared.u32 	%r5870, [_ZZ15bit_wise_gemm_siiiPiPfS0_E14A_smem_ctl_seq+5256];
	mul.wide.s32 	%rd2553, %r5870, 4;
	add.s64 	%rd2554, %rd8, %rd2553;
	ld.local.u32 	%r5871, [%rd2554];
	shl.b32 	%r5872, %r5871, 2;
	cvt.rn.f32.s32 	%f2816, %r5872;
	add.f32 	%f2817, %f2815, %f2816;
	ld.shared.u32 	%r5873, [_ZZ15bit_wise_gemm_siiiPiPfS0_E14A_smem_ctl_seq+5260];
	mul.wide.s32 	%rd2555, %r5873, 4;
	add.s64 	%rd2556, %rd8, %rd2555;
	ld.local.u32 	%r5874, [%rd2556];
	shl.b32 	%r5875, %r5874, 3;
	cvt.rn.f32.s32 	%f2818, %r5875;
	add.f32 	%f2819, %f2817, %f2818;
	ld.shared.u32 	%r5876, [_ZZ15bit_wise_gemm_siiiPiPfS0_E14A_smem_ctl_seq+5264];
	mul.wide.s32 	%rd2557, %r5876, 4;
	add.s64 	%rd2558, %rd8, %rd2557;
	ld.local.u32 	%r5877, [%rd2558];
	shl.b32 	%r5878, %r5877, 4;
	cvt.rn.f32.s32 	%f2820, %r5878;
	add.f32 	%f2821, %f2819, %f2820;
	ld.shared.u32 	%r5879, [_ZZ15bit_wise_gemm_siiiPiPfS0_E14A_smem_ctl_seq+5268];
	mul.wide.s32 	%rd2559, %r5879, 4;
	add.s64 	%rd2560, %rd8, %rd2559;
	ld.local.u32 	%r5880, [%rd2560];
	shl.b32 	%r5881, %r5880, 5;
	cvt.rn.f32.s32 	%f2822, %r5881;
	add.f32 	%f2823, %f2821, %f2822;
	ld.shared.u32 	%r5882, [_ZZ15bit_wise_gemm_siiiPiPfS0_E14A_smem_ctl_seq+5272];
	mul.wide.s32 	%rd2561, %r5882, 4;
	add.s64 	%rd2562, %rd8, %rd2561;
	ld.local.u32 	%r5883, [%rd2562];
	shl.b32 	%r5884, %r5883, 6;
	cvt.rn.f32.s32 	%f2824, %r5884;
	add.f32 	%f2825, %f2823, %f2824;
	ld.shared.u32 	%r5885, [_ZZ15bit_wise_gemm_siiiPiPfS0_E14A_smem_ctl_seq+5276];
	mul.wide.s32 	%rd2563, %r5885, 4;
	add.s64 	%rd2564, %rd8, %rd2563;
	ld.local.u32 	%r5886, [%rd2564];
	shl.b32 	%r5887, %r5886, 7;
	cvt.rn.f32.s32 	%f2826, %r5887;
	add.f32 	%f2827, %f2825, %f2826;
	ld.shared.u32 	%r5888, [_ZZ15bit_wise_gemm_siiiPiPfS0_E14A_smem_ctl_seq+5280];
	mul.wide.s32 	%rd2565, %r5888, 4;
	add.s64 	%rd2566, %rd8, %rd2565;
	ld.local.u32 	%r5889, [%rd2566];
	shl.b32 	%r5890, %r5889, 8;
	cvt.rn.f32.s32 	%f2828, %r5890;
	add.f32 	%f2829, %f2827, %f2828;
	ld.shared.u32 	%r5891, [_ZZ15bit_wise_gemm_siiiPiPfS0_E14A_smem_ctl_seq+5284];
	mul.wide.s32 	%rd2567, %r5891, 4;
	add.s64 	%rd2568, %rd8, %rd2567;
	ld.local.u32 	%r5892, [%rd2568];
	shl.b32 	%r5893, %r5892, 9;
	cvt.rn.f32.s32 	%f2830, %r5893;
	add.f32 	%f2831, %f2829, %f2830;
	ld.shared.u32 	%r5894, [_ZZ15bit_wise_gemm_siiiPiPfS0_E14A_smem_ctl_seq+5288];
	mul.wide.s32 	%rd2569, %r5894, 4;
	add.s64 	%rd2570, %rd8, %rd2569;
	ld.local.u32 	%r5895, [%rd2570];
	shl.b32 	%r5896, %r5895, 10;
	cvt.rn.f32.s32 	%f2832, %r5896;
	add.f32 	%f2833, %f2831, %f2832;
	ld.shared.u32 	%r5897, [_ZZ15bit_wise_gemm_siiiPiPfS0_E14A_smem_ctl_seq+5292];
	mul.wide.s32 	%rd2571, %r5897, 4;
	add.s64 	%rd2572, %rd8, %rd2571;
	ld.local.u32 	%r5898, [%rd2572];
	shl.b32 	%r5899, %r5898, 11;
	cvt.rn.f32.s32 	%f2834, %r5899;
	add.f32 	%f2835, %f2833, %f2834;
	ld.shared.u32 	%r5900, [_ZZ15bit_wise_gemm_siiiPiPfS0_E14A_smem_ctl_seq+5296];
	mul.wide.s32 	%rd2573, %r5900, 4;
	add.s64 	%rd2574, %rd8, %rd2573;
	ld.local.u32 	%r5901, [%rd2574];
	shl.b32 	%r5902, %r5901, 12;
	cvt.rn.f32.s32 	%f2836, %r5902;
	add.f32 	%f2837, %f2835, %f2836;
	ld.shared.u32 	%r5903, [_ZZ15bit_wise_gemm_siiiPiPfS0_E14A_smem_ctl_seq+5300];
	mul.wide.s32 	%rd2575, %r5903, 4;
	add.s64 	%rd2576, %rd8, %rd2575;
	ld.local.u32 	%r5904, [%rd2576];
	shl.b32 	%r5905, %r5904, 13;
	cvt.rn.f32.s32 	%f2838, %r5905;
	add.f32 	%f2839, %f2837, %f2838;
	ld.shared.u32 	%r5906, [_ZZ15bit_wise_gemm_siiiPiPfS0_E14A_smem_ctl_seq+5304];
	mul.wide.s32 	%rd2577, %r5906, 4;
	add.s64 	%rd2578, %rd8, %rd2577;
	ld.local.u32 	%r5907, [%rd2578];
	shl.b32 	%r5908, %r5907, 14;
	cvt.rn.f32.s32 	%f2840, %r5908;
	add.f32 	%f2841, %f2839, %f2840;
	ld.shared.u32 	%r5909, [_ZZ15bit_wise_gemm_siiiPiPfS0_E14A_smem_ctl_seq+5308];
	mul.wide.s32 	%rd2579, %r5909, 4;
	add.s64 	%rd2580, %rd8, %rd2579;
	ld.local.u32 	%r5910, [%rd2580];
	shl.b32 	%r5911, %r5910, 15;
	cvt.rn.f32.s32 	%f2842, %r5911;
	add.f32 	%f2843, %f2841, %f2842;
	ld.shared.u32 	%r5912, [_ZZ15bit_wise_gemm_siiiPiPfS0_E14A_smem_ctl_seq+5312];
	mul.wide.s32 	%rd2581, %r5912, 4;
	add.s64 	%rd2582, %rd8, %rd2581;
	ld.local.u32 	%r5913, [%rd2582];
	shl.b32 	%r5914, %r5913, 16;
	cvt.rn.f32.s32 	%f2844, %r5914;
	add.f32 	%f2845, %f2843, %f2844;
	ld.shared.u32 	%r5915, [_ZZ15bit_wise_gemm_siiiPiPfS0_E14A_smem_ctl_seq+5316];
	mul.wide.s32 	%rd2583, %r5915, 4;
	add.s64 	%rd2584, %rd8, %rd2583;
	ld.local.u32 	%r5916, [%rd2584];
	shl.b32 	%r5917, %r5916, 17;
	cvt.rn.f32.s32 	%f2846, %r5917;
	add.f32 	%f2847, %f2845, %f2846;
	ld.shared.u32 	%r5918, [_ZZ15bit_wise_gemm_siiiPiPfS0_E14A_smem_ctl_seq+5320];
	mul.wide.s32 	%rd2585, %r5918, 4;
	add.s64 	%rd2586, %rd8, %rd2585;
	ld.local.u32 	%r5919, [%rd2586];
	shl.b32 	%r5920, %r5919, 18;
	cvt.rn.f32.s32 	%f2848, %r5920;
	add.f32 	%f2849, %f2847, %f2848;
	ld.shared.u32 	%r5921, [_ZZ15bit_wise_gemm_siiiPiPfS0_E14A_smem_ctl_seq+5324];
	mul.wide.s32 	%rd2587, %r5921, 4;
	add.s64 	%rd2588, %rd8, %rd2587;
	ld.local.u32 	%r5922, [%rd2588];
	shl.b32 	%r5923, %r5922, 19;
	cvt.rn.f32.s32 	%f2850, %r5923;
	add.f32 	%f2851, %f2849, %f2850;
	ld.shared.u32 	%r5924, [_ZZ15bit_wise_gemm_siiiPiPfS0_E14A_smem_ctl_seq+5328];
	mul.wide.s32 	%rd2589, %r5924, 4;
	add.s64 	%rd2590, %rd8, %rd2589;
	ld.local.u32 	%r5925, [%rd2590];
	shl.b32 	%r5926, %r5925, 20;
	cvt.rn.f32.s32 	%f2852, %r5926;
	add.f32 	%f2853, %f2851, %f2852;
	ld.shared.u32 	%r5927, [_ZZ15bit_wise_gemm_siiiPiPfS0_E14A_smem_ctl_seq+5332];
	mul.wide.s32 	%rd2591, %r5927, 4;
	add.s64 	%rd2592, %rd8, %rd2591;
	ld.local.u32 	%r5928, [%rd2592];
	shl.b32 	%r5929, %r5928, 21;
	cvt.rn.f32.s32 	%f2854, %r5929;
	add.f32 	%f2855, %f2853, %f2854;
	ld.shared.u32 	%r5930, [_ZZ15bit_wise_gemm_siiiPiPfS0_E14A_smem_ctl_seq+5336];
	mul.wide.s32 	%rd2593, %r5930, 4;
	add.s64 	%rd2594, %rd8, %rd2593;
	ld.local.u32 	%r5931, [%rd2594];
	shl.b32 	%r5932, %r5931, 22;
	cvt.rn.f32.s32 	%f2856, %r5932;
	add.f32 	%f2857, %f2855, %f2856;
	ld.shared.u32 	%r5933, [_ZZ15bit_wise_gemm_siiiPiPfS0_E14A_smem_ctl_seq+5340];
	mul.wide.s32 	%rd2595, %r5933, 4;
	add.s64 	%rd2596, %rd8, %rd2595;
	ld.local.u32 	%r5934, [%rd2596];
	shl.b32 	%r5935, %r5934, 23;
	cvt.rn.f32.s32 	%f2858, %r5935;
	add.f32 	%f2859, %f2857, %f2858;
	ld.shared.u32 	%r5936, [_ZZ15bit_wise_gemm_siiiPiPfS0_E14A_smem_ctl_seq+5344];
	mul.wide.s32 	%rd2597, %r5936, 4;
	add.s64 	%rd2598, %rd8, %rd2597;
	ld.local.u32 	%r5937, [%rd2598];
	shl.b32 	%r5938, %r5937, 24;
	cvt.rn.f32.s32 	%f2860, %r5938;
	add.f32 	%f2861, %f2859, %f2860;
	ld.shared.u32 	%r5939, [_ZZ15bit_wise_gemm_siiiPiPfS0_E14A_smem_ctl_seq+5348];
	mul.wide.s32 	%rd2599, %r5939, 4;
	add.s64 	%rd2600, %rd8, %rd2599;
	ld.local.u32 	%r5940, [%rd2600];
	shl.b32 	%r5941, %r5940, 25;
	cvt.rn.f32.s32 	%f2862, %r5941;
	add.f32 	%f2863, %f2861, %f2862;
	ld.shared.u32 	%r5942, [_ZZ15bit_wise_gemm_siiiPiPfS0_E14A_smem_ctl_seq+5352];
	mul.wide.s32 	%rd2601, %r5942, 4;
	add.s64 	%rd2602, %rd8, %rd2601;
	ld.local.u32 	%r5943, [%rd2602];
	shl.b32 	%r5944, %r5943, 26;
	cvt.rn.f32.s32 	%f2864, %r5944;
	add.f32 	%f2865, %f2863, %f2864;
	ld.shared.u32 	%r5945, [_ZZ15bit_wise_gemm_siiiPiPfS0_E14A_smem_ctl_seq+5356];
	mul.wide.s32 	%rd2603, %r5945, 4;
	add.s64 	%rd2604, %rd8, %rd2603;
	ld.local.u32 	%r5946, [%rd2604];
	shl.b32 	%r5947, %r5946, 27;
	cvt.rn.f32.s32 	%f2866, %r5947;
	add.f32 	%f2867, %f2865, %f2866;
	ld.shared.u32 	%r5948, [_ZZ15bit_wise_gemm_siiiPiPfS0_E14A_smem_ctl_seq+5360];
	mul.wide.s32 	%rd2605, %r5948, 4;
	add.s64 	%rd2606, %rd8, %rd2605;
	ld.local.u32 	%r5949, [%rd2606];
	shl.b32 	%r5950, %r5949, 28;
	cvt.rn.f32.s32 	%f2868, %r5950;
	add.f32 	%f2869, %f2867, %f2868;
	ld.shared.u32 	%r5951, [_ZZ15bit_wise_gemm_siiiPiPfS0_E14A_smem_ctl_seq+5364];
	mul.wide.s32 	%rd2607, %r5951, 4;
	add.s64 	%rd2608, %rd8, %rd2607;
	ld.local.u32 	%r5952, [%rd2608];
	shl.b32 	%r5953, %r5952, 29;
	cvt.rn.f32.s32 	%f2870, %r5953;
	add.f32 	%f2871, %f2869, %f2870;
	ld.shared.u32 	%r5954, [_ZZ15bit_wise_gemm_siiiPiPfS0_E14A_smem_ctl_seq+5368];
	mul.wide.s32 	%rd2609, %r5954, 4;
	add.s64 	%rd2610, %rd8, %rd2609;
	ld.local.u32 	%r5955, [%rd2610];
	shl.b32 	%r5956, %r5955, 30;
	cvt.rn.f32.s32 	%f2872, %r5956;
	add.f32 	%f2873, %f2871, %f2872;
	ld.shared.u32 	%r5957, [_ZZ15bit_wise_gemm_siiiPiPfS0_E14A_smem_ctl_seq+5372];
	mul.wide.s32 	%rd2611, %r5957, 4;
	add.s64 	%rd2612, %rd8, %rd2611;
	ld.local.u32 	%r5958, [%rd2612];
	shl.b32 	%r5959, %r5958, 31;
	cvt.rn.f32.s32 	%f2874, %r5959;
	add.f32 	%f2875, %f2873, %f2874;
	ld.shared.u32 	%r5960, [_ZZ15bit_wise_gemm_siiiPiPfS0_E14A_smem_ctl_seq+5380];
	mul.wide.s32 	%rd2613, %r5960, 4;
	add.s64 	%rd2614, %rd8, %rd2613;
	ld.local.u32 	%r5961, [%rd2614];
	shl.b32 	%r5962, %r5961, 1;
	cvt.rn.f32.s32 	%f2876, %r5962;
	add.f32 	%f2877, %f2876, 0f7FC00000;
	ld.shared.u32 	%r5963, [_ZZ15bit_wise_gemm_siiiPiPfS0_E14A_smem_ctl_seq+5384];
	mul.wide.s32 	%rd2615, %r5963, 4;
	add.s64 	%rd2616, %rd8, %rd2615;
	ld.local.u32 	%r5964, [%rd2616];
	shl.b32 	%r5965, %r5964, 2;
	cvt.rn.f32.s32 	%f2878, %r5965;
	add.f32 	%f2879, %f2877, %f2878;
	ld.shared.u32 	%r5966, [_ZZ15bit_wise_gemm_siiiPiPfS0_E14A_smem_ctl_seq+5388];
	mul.wide.s32 	%rd2617, %r5966, 4;
	add.s64 	%rd2618, %rd8, %rd2617;
	ld.local.u32 	%r5967, [%rd2618];
	shl.b32 	%r5968, %r5967, 3;
	cvt.rn.f32.s32 	%f2880, %r5968;
	add.f32 	%f2881, %f2879, %f2880;
	ld.shared.u32 	%r5969, [_ZZ15bit_wise_gemm_siiiPiPfS0_E14A_smem_ctl_seq+5392];
	mul.wide.s32 	%rd2619, %r5969, 4;
	add.s64 	%rd2620, %rd8, %rd2619;
	ld.local.u32 	%r5970, [%rd2620];
	shl.b32 	%r5971, %r5970, 4;
	cvt.rn.f32.s32 	%f2882, %r5971;
	add.f32 	%f2883, %f2881, %f2882;
	ld.shared.u32 	%r5972, [_ZZ15bit_wise_gemm_siiiPiPfS0_E14A_smem_ctl_seq+5396];
	mul.wide.s32 	%rd2621, %r5972, 4;
	add.s64 	%rd2622, %rd8, %rd2621;
	ld.local.u32 	%r5973, [%rd2622];
	shl.b32 	%r5974, %r5973, 5;
	cvt.rn.f32.s32 	%f2884, %r5974;
	add.f32 	%f2885, %f2883, %f2884;
	ld.shared.u32 	%r5975, [_ZZ15bit_wise_gemm_siiiPiPfS0_E14A_smem_ctl_seq+5400];
	mul.wide.s32 	%rd2623, %r5975, 4;
	add.s64 	%rd2624, %rd8, %rd2623;
	ld.local.u32 	%r5976, [%rd2624];
	shl.b32 	%r5977, %r5976, 6;
	cvt.rn.f32.s32 	%f2886, %r5977;
	add.f32 	%f2887, %f2885, %f2886;
	ld.shared.u32 	%r5978, [_ZZ15bit_wise_gemm_siiiPiPfS0_E14A_smem_ctl_seq+5404];
	mul.wide.s32 	%rd2625, %r5978, 4;
	add.s64 	%rd2626, %rd8, %rd2625;
	ld.local.u32 	%r5979, [%rd2626];
	shl.b32 	%r5980, %r5979, 7;
	cvt.rn.f32.s32 	%f2888, %r5980;
	add.f32 	%f2889, %f2887, %f2888;
	ld.shared.u32 	%r5981, [_ZZ15bit_wise_gemm_siiiPiPfS0_E14A_smem_ctl_seq+5408];
	mul.wide.s32 	%rd2627, %r5981, 4;
	add.s64 	%rd2628, %rd8, %rd2627;
	ld.local.u32 	%r5982, [%rd2628];
	shl.b32 	%r5983, %r5982, 8;
	cvt.rn.f32.s32 	%f2890, %r5983;
	add.f32 	%f2891, %f2889, %f2890;
	ld.shared.u32 	%r5984, [_ZZ15bit_wise_gemm_siiiPiPfS0_E14A_smem_ctl_seq+5412];
	mul.wide.s32 	%rd2629, %r5984, 4;
	add.s64 	%rd2630, %rd8, %rd2629;
	ld.local.u32 	%r5985, [%rd2630];
	shl.b32 	%r5986, %r5985, 9;
	cvt.rn.f32.s32 	%f2892, %r5986;
	add.f32 	%f2893, %f2891, %f2892;
	ld.shared.u32 	%r5987, [_ZZ15bit_wise_gemm_siiiPiPfS0_E14A_smem_ctl_seq+5416];
	mul.wide.s32 	%rd2631, %r5987, 4;
	add.s64 	%rd2632, %rd8, %rd2631;
	ld.local.u32 	%r5988, [%rd2632];
	shl.b32 	%r5989, %r5988, 10;
	cvt.rn.f32.s32 	%f2894, %r5989;
	add.f32 	%f2895, %f2893, %f2894;
	ld.shared.u32 	%r5990, [_ZZ15bit_wise_gemm_siiiPiPfS0_E14A_smem_ctl_seq+5420];
	mul.wide.s32 	%rd2633, %r5990, 4;
	add.s64 	%rd2634, %rd8, %rd2633;
	ld.local.u32 	%r5991, [%rd2634];
	shl.b32 	%r5992, %r5991, 11;
	cvt.rn.f32.s32 	%f2896, %r5992;
	add.f32 	%f2897, %f2895, %f2896;
	ld.shared.u32 	%r5993, [_ZZ15bit_wise_gemm_siiiPiPfS0_E14A_smem_ctl_seq+5424];
	mul.wide.s32 	%rd2635, %r5993, 4;
	add.s64 	%rd2636, %rd8, %rd2635;
	ld.local.u32 	%r5994, [%rd2636];
	shl.b32 	%r5995, %r5994, 12;
	cvt.rn.f32.s32 	%f2898, %r5995;
	add.f32 	%f2899, %f2897, %f2898;
	ld.shared.u32 	%r5996, [_ZZ15bit_wise_gemm_siiiPiPfS0_E14A_smem_ctl_seq+5428];
	mul.wide.s32 	%rd2637, %r5996, 4;
	add.s64 	%rd2638, %rd8, %rd2637;
	ld.local.u32 	%r5997, [%rd2638];
	shl.b32 	%r5998, %r5997, 13;
	cvt.rn.f32.s32 	%f2900, %r5998;
	add.f32 	%f2901, %f2899, %f2900;
	ld.shared.u32 	%r5999, [_ZZ15bit_wise_gemm_siiiPiPfS0_E14A_smem_ctl_seq+5432];
	mul.wide.s32 	%rd2639, %r5999, 4;
	add.s64 	%rd2640, %rd8, %rd2639;
	ld.local.u32 	%r6000, [%rd2640];
	shl.b32 	%r6001, %r6000, 14;
	cvt.rn.f32.s32 	%f2902, %r6001;
	add.f32 	%f2903, %f2901, %f2902;
	ld.shared.u32 	%r6002, [_ZZ15bit_wise_gemm_siiiPiPfS0_E14A_smem_ctl_seq+5436];
	mul.wide.s32 	%rd2641, %r6002, 4;
	add.s64 	%rd2642, %rd8, %rd2641;
	ld.local.u32 	%r6003, [%rd2642];
	shl.b32 	%r6004, %r6003, 15;
	cvt.rn.f32.s32 	%f2904, %r6004;
	add.f32 	%f2905, %f2903, %f2904;
	ld.shared.u32 	%r6005, [_ZZ15bit_wise_gemm_siiiPiPfS0_E14A_smem_ctl_seq+5440];
	mul.wide.s32 	%rd2643, %r6005, 4;
	add.s64 	%rd2644, %rd8, %rd2643;
	ld.local.u32 	%r6006, [%rd2644];
	shl.b32 	%r6007, %r6006, 16;
	cvt.rn.f32.s32 	%f2906, %r6007;
	add.f32 	%f2907, %f2905, %f2906;
	ld.shared.u32 	%r6008, [_ZZ15bit_wise_gemm_siiiPiPfS0_E14A_smem_ctl_seq+5444];
	mul.wide.s32 	%rd2645, %r6008, 4;
	add.s64 	%rd2646, %rd8, %rd2645;
	ld.local.u32 	%r6009, [%rd2646];
	shl.b32 	%r6010, %r6009, 17;
	cvt.rn.f32.s32 	%f2908, %r6010;
	add.f32 	%f2909, %f2907, %f2908;
	ld.shared.u32 	%r6011, [_ZZ15bit_wise_gemm_siiiPiPfS0_E14A_smem_ctl_seq+5448];
	mul.wide.s32 	%rd2647, %r6011, 4;
	add.s64 	%rd2648, %rd8, %rd2647;
	ld.local.u32 	%r6012, [%rd2648];
	shl.b32 	%r6013, %r6012, 18;
	cvt.rn.f32.s32 	%f2910, %r6013;
	add.f32 	%f2911, %f2909, %f2910;
	ld.shared.u32 	%r6014, [_ZZ15bit_wise_gemm_siiiPiPfS0_E14A_smem_ctl_seq+5452];
	mul.wide.s32 	%rd2649, %r6014, 4;
	add.s64 	%rd2650, %rd8, %rd2649;
	ld.local.u32 	%r6015, [%rd2650];
	shl.b32 	%r6016, %r6015, 19;
	cvt.rn.f32.s32 	%f2912, %r6016;
	add.f32 	%f2913, %f2911, %f2912;
	ld.shared.u32 	%r6017, [_ZZ15bit_wise_gemm_siiiPiPfS0_E14A_smem_ctl_seq+5456];
	mul.wide.s32 	%rd2651, %r6017, 4;
	add.s64 	%rd2652, %rd8, %rd2651;
	ld.local.u32 	%r6018, [%rd2652];
	shl.b32 	%r6019, %r6018, 20;
	cvt.rn.f32.s32 	%f2914, %r6019;
	add.f32 	%f2915, %f2913, %f2914;
	ld.shared.u32 	%r6020, [_ZZ15bit_wise_gemm_siiiPiPfS0_E14A_smem_ctl_seq+5460];
	mul.wide.s32 	%rd2653, %r6020, 4;
	add.s64 	%rd2654, %rd8, %rd2653;
	ld.local.u32 	%r6021, [%rd2654];
	shl.b32 	%r6022, %r6021, 21;
	cvt.rn.f32.s32 	%f2916, %r6022;
	add.f32 	%f2917, %f2915, %f2916;
	ld.shared.u32 	%r6023, [_ZZ15bit_wise_gemm_siiiPiPfS0_E14A_smem_ctl_seq+5464];
	mul.wide.s32 	%rd2655, %r6023, 4;
	add.s64 	%rd2656, %rd8, %rd2655;
	ld.local.u32 	%r6024, [%rd2656];
	shl.b32 	%r6025, %r6024, 22;
	cvt.rn.f32.s32 	%f2918, %r6025;
	add.f32 	%f2919, %f2917, %f2918;
	ld.shared.u32 	%r6026, [_ZZ15bit_wise_gemm_siiiPiPfS0_E14A_smem_ctl_seq+5468];
	mul.wide.s32 	%rd2657, %r6026, 4;
	add.s64 	%rd2658, %rd8, %rd2657;
	ld.local.u32 	%r6027, [%rd2658];
	shl.b32 	%r6028, %r6027, 23;
	cvt.rn.f32.s32 	%f2920, %r6028;
	add.f32 	%f2921, %f2919, %f2920;
	ld.shared.u32 	%r6029, [_ZZ15bit_wise_gemm_siiiPiPfS0_E14A_smem_ctl_seq+5472];
	mul.wide.s32 	%rd2659, %r6029, 4;
	add.s64 	%rd2660, %rd8, %rd2659;
	ld.local.u32 	%r6030, [%rd2660];
	shl.b32 	%r6031, %r6030, 24;
	cvt.rn.f32.s32 	%f2922, %r6031;
	add.f32 	%f2923, %f2921, %f2922;
	ld.shared.u32 	%r6032, [_ZZ15bit_wise_gemm_siiiPiPfS0_E14A_smem_ctl_seq+5476];
	mul.wide.s32 	%rd2661, %r6032, 4;
	add.s64 	%rd2662, %rd8, %rd2661;
	ld.local.u32 	%r6033, [%rd2662];
	shl.b32 	%r6034, %r6033, 25;
	cvt.rn.f32.s32 	%f2924, %r6034;
	add.f32 	%f2925, %f2923, %f2924;
	ld.shared.u32 	%r6035, [_ZZ15bit_wise_gemm_siiiPiPfS0_E14A_smem_ctl_seq+5480];
	mul.wide.s32 	%rd2663, %r6035, 4;
	add.s64 	%rd2664, %rd8, %rd2663;
	ld.local.u32 	%r6036, [%rd2664];
	shl.b32 	%r6037, %r6036, 26;
	cvt.rn.f32.s32 	%f2926, %r6037;
	add.f32 	%f2927, %f2925, %f2926;
	ld.shared.u32 	%r6038, [_ZZ15bit_wise_gemm_siiiPiPfS0_E14A_smem_ctl_seq+5484];
	mul.wide.s32 	%rd2665, %r6038, 4;
	add.s64 	%rd2666, %rd8, %rd2665;
	ld.local.u32 	%r6039, [%rd2666];
	shl.b32 	%r6040, %r6039, 27;
	cvt.rn.f32.s32 	%f2928, %r6040;
	add.f32 	%f2929, %f2927, %f2928;
	ld.shared.u32 	%r6041, [_ZZ15bit_wise_gemm_siiiPiPfS0_E14A_smem_ctl_seq+5488];
	mul.wide.s32 	%rd2667, %r6041, 4;
	add.s64 	%rd2668, %rd8, %rd2667;
	ld.local.u32 	%r6042, [%rd2668];
	shl.b32 	%r6043, %r6042, 28;
	cvt.rn.f32.s32 	%f2930, %r6043;
	add.f32 	%f2931, %f2929, %f2930;
	ld.shared.u32 	%r6044, [_ZZ15bit_wise_gemm_siiiPiPfS0_E14A_smem_ctl_seq+5492];
	mul.wide.s32 	%rd2669, %r6044, 4;
	add.s64 	%rd2670, %rd8, %rd2669;
	ld.local.u32 	%r6045, [%rd2670];
	shl.b32 	%r6046, %r6045, 29;
	cvt.rn.f32.s32 	%f2932, %r6046;
	add.f32 	%f2933, %f2931, %f2932;
	ld.shared.u32 	%r6047, [_ZZ15bit_wise_gemm_siiiPiPfS0_E14A_smem_ctl_seq+5496];
	mul.wide.s32 	%rd2671, %r6047, 4;
	add.s64 	%rd2672, %rd8, %rd2671;
	ld.local.u32 	%r6048, [%rd2672];
	shl.b32 	%r6049, %r6048, 30;
	cvt.rn.f32.s32 	%f2934, %r6049;
	add.f32 	%f2935, %f2933, %f2934;
	ld.shared.u32 	%r6050, [_ZZ15bit_wise_gemm_siiiPiPfS0_E14A_smem_ctl_seq+5500];
	mul.wide.s32 	%rd2673, %r6050, 4;
	add.s64 	%rd2674, %rd8, %rd2673;
	ld.local.u32 	%r6051, [%rd2674];
	shl.b32 	%r6052, %r6051, 31;
	cvt.rn.f32.s32 	%f2936, %r6052;
	add.f32 	%f2937, %f2935, %f2936;
	ld.shared.u32 	%r6053, [_ZZ15bit_wise_gemm_siiiPiPfS0_E14A_smem_ctl_seq+5508];
	mul.wide.s32 	%rd2675, %r6053, 4;
	add.s64 	%rd2676, %rd8, %rd2675;
	ld.local.u32 	%r6054, [%rd2676];
	shl.b32 	%r6055, %r6054, 1;
	cvt.rn.f32.s32 	%f2938, %r6055;
	add.f32 	%f2939, %f2938, 0f7FC00000;
	ld.shared.u32 	%r6056, [_ZZ15bit_wise_gemm_siiiPiPfS0_E14A_smem_ctl_seq+5512];
	mul.wide.s32 	%rd2677, %r6056, 4;
	add.s64 	%rd2678, %rd8, %rd2677;
	ld.local.u32 	%r6057, [%rd2678];
	shl.b32 	%r6058, %r6057, 2;
	cvt.rn.f32.s32 	%f2940, %r6058;
	add.f32 	%f2941, %f2939, %f2940;
	ld.shared.u32 	%r6059, [_ZZ15bit_wise_gemm_siiiPiPfS0_E14A_smem_ctl_seq+5516];
	mul.wide.s32 	%rd2679, %r6059, 4;
	add.s64 	%rd2680, %rd8, %rd2679;
	ld.local.u32 	%r6060, [%rd2680];
	shl.b32 	%r6061, %r6060, 3;
	cvt.rn.f32.s32 	%f2942, %r6061;
	add.f32 	%f2943, %f2941, %f2942;
	ld.shared.u32 	%r6062, [_ZZ15bit_wise_gemm_siiiPiPfS0_E14A_smem_ctl_seq+5520];
	mul.wide.s32 	%rd2681, %r6062, 4;
	add.s64 	%rd2682, %rd8, %rd2681;
	ld.local.u32 	%r6063, [%rd2682];
	shl.b32 	%r6064, %r6063, 4;
	cvt.rn.f32.s32 	%f2944, %r6064;
	add.f32 	%f2945, %f2943, %f2944;
	ld.shared.u32 	%r6065, [_ZZ15bit_wise_gemm_siiiPiPfS0_E14A_smem_ctl_seq+5524];
	mul.wide.s32 	%rd2683, %r6065, 4;
	add.s64 	%rd2684, %rd8, %rd2683;
	ld.local.u32 	%r6066, [%rd2684];
	shl.b32 	%r6067, %r6066, 5;
	cvt.rn.f32.s32 	%f2946, %r6067;
	add.f32 	%f2947, %f2945, %f2946;
	ld.shared.u32 	%r6068, [_ZZ15bit_wise_gemm_siiiPiPfS0_E14A_smem_ctl_seq+5528];
	mul.wide.s32 	%rd2685, %r6068, 4;
	add.s64 	%rd2686, %rd8, %rd2685;
	ld.local.u32 	%r6069, [%rd2686];
	shl.b32 	%r6070, %r6069, 6;
	cvt.rn.f32.s32 	%f2948, %r6070;
	add.f32 	%f2949, %f2947, %f2948;
	ld.shared.u32 	%r6071, [_ZZ15bit_wise_gemm_siiiPiPfS0_E14A_smem_ctl_seq+5532];
	mul.wide.s32 	%rd2687, %r6071, 4;
	add.s64 	%rd2688, %rd8, %rd2687;
	ld.local.u32 	%r6072, [%rd2688];
	shl.b32 	%r6073, %r6072, 7;
	cvt.rn.f32.s32 	%f2950, %r6073;
	add.f32 	%f2951, %f2949, %f2950;
	ld.shared.u32 	%r6074, [_ZZ15bit_wise_gemm_siiiPiPfS0_E14A_smem_ctl_seq+5536];
	mul.wide.s32 	%rd2689, %r6074, 4;
	add.s64 	%rd2690, %rd8, %rd2689;
	ld.local.u32 	%r6075, [%rd2690];
	shl.b32 	%r6076, %r6075, 8;
	cvt.rn.f32.s32 	%f2952, %r6076;
	add.f32 	%f2953, %f2951, %f2952;
	ld.shared.u32 	%r6077, [_ZZ15bit_wise_gemm_siiiPiPfS0_E14A_smem_ctl_seq+5540];
	mul.wide.s32 	%rd2691, %r6077, 4;
	add.s64 	%rd2692, %rd8, %rd2691;
	ld.local.u32 	%r6078, [%rd2692];
	shl.b32 	%r6079, %r6078, 9;
	cvt.rn.f32.s32 	%f2954, %r6079;
	add.f32 	%f2955, %f2953, %f2954;
	ld.shared.u32 	%r6080, [_ZZ15bit_wise_gemm_siiiPiPfS0_E14A_smem_ctl_seq+5544];
	mul.wide.s32 	%rd2693, %r6080, 4;
	add.s64 	%rd2694, %rd8, %rd2693;
	ld.local.u32 	%r6081, [%rd2694];
	shl.b32 	%r6082, %r6081, 10;
	cvt.rn.f32.s32 	%f2956, %r6082;
	add.f32 	%f2957, %f2955, %f2956;
	ld.shared.u32 	%r6083, [_ZZ15bit_wise_gemm_siiiPiPfS0_E14A_smem_ctl_seq+5548];
	mul.wide.s32 	%rd2695, %r6083, 4;
	add.s64 	%rd2696, %rd8, %rd2695;
	ld.local.u32 	%r6084, [%rd2696];
	shl.b32 	%r6085, %r6084, 11;
	cvt.rn.f32.s32 	%f2958, %r6085;
	add.f32 	%f2959, %f2957, %f2958;
	ld.shared.u32 	%r6086, [_ZZ15bit_wise_gemm_siiiPiPfS0_E14A_smem_ctl_seq+5552];
	mul.wide.s32 	%rd2697, %r6086, 4;
	add.s64 	%rd2698, %rd8, %rd2697;
	ld.local.u32 	%r6087, [%rd2698];
	shl.b32 	%r6088, %r6087, 12;
	cvt.rn.f32.s32 	%f2960, %r6088;
	add.f32 	%f2961, %f2959, %f2960;
	ld.shared.u32 	%r6089, [_ZZ15bit_wise_gemm_siiiPiPfS0_E14A_smem_ctl_seq+5556];
	mul.wide.s32 	%rd2699, %r6089, 4;
	add.s64 	%rd2700, %rd8, %rd2699;
	ld.local.u32 	%r6090, [%rd2700];
	shl.b32 	%r6091, %r6090, 13;
	cvt.rn.f32.s32 	%f2962, %r6091;
	add.f32 	%f2963, %f2961, %f2962;
	ld.shared.u32 	%r6092, [_ZZ15bit_wise_gemm_siiiPiPfS0_E14A_smem_ctl_seq+5560];
	mul.wide.s32 	%rd2701, %r6092, 4;
	add.s64 	%rd2702, %rd8, %rd2701;
	ld.local.u32 	%r6093, [%rd2702];
	shl.b32 	%r6094, %r6093, 14;
	cvt.rn.f32.s32 	%f2964, %r6094;
	add.f32 	%f2965, %f2963, %f2964;
	ld.shared.u32 	%r6095, [_ZZ15bit_wise_gemm_siiiPiPfS0_E14A_smem_ctl_seq+5564];
	mul.wide.s32 	%rd2703, %r6095, 4;
	add.s64 	%rd2704, %rd8, %rd2703;
	ld.local.u32 	%r6096, [%rd2704];
	shl.b32 	%r6097, %r6096, 15;
	cvt.rn.f32.s32 	%f2966, %r6097;
	add.f32 	%f2967, %f2965, %f2966;
	ld.shared.u32 	%r6098, [_ZZ15bit_wise_gemm_siiiPiPfS0_E14A_smem_ctl_seq+5568];
	mul.wide.s32 	%rd2705, %r6098, 4;
	add.s64 	%rd2706, %rd8, %rd2705;
	ld.local.u32 	%r6099, [%rd2706];
	shl.b32 	%r6100, %r6099, 16;
	cvt.rn.f32.s32 	%f2968, %r6100;
	add.f32 	%f2969, %f2967, %f2968;
	ld.shared.u32 	%r6101, [_ZZ15bit_wise_gemm_siiiPiPfS0_E14A_smem_ctl_seq+5572];
	mul.wide.s32 	%rd2707, %r6101, 4;
	add.s64 	%rd2708, %rd8, %rd2707;
	ld.local.u32 	%r6102, [%rd2708];
	shl.b32 	%r6103, %r6102, 17;
	cvt.rn.f32.s32 	%f2970, %r6103;
	add.f32 	%f2971, %f2969, %f2970;
	ld.shared.u32 	%r6104, [_ZZ15bit_wise_gemm_siiiPiPfS0_E14A_smem_ctl_seq+5576];
	mul.wide.s32 	%rd2709, %r6104, 4;
	add.s64 	%rd2710, %rd8, %rd2709;
	ld.local.u32 	%r6105, [%rd2710];
	shl.b32 	%r6106, %r6105, 18;
	cvt.rn.f32.s32 	%f2972, %r6106;
	add.f32 	%f2973, %f2971, %f2972;
	ld.shared.u32 	%r6107, [_ZZ15bit_wise_gemm_siiiPiPfS0_E14A_smem_ctl_seq+5580];
	mul.wide.s32 	%rd2711, %r6107, 4;
	add.s64 	%rd2712, %rd8, %rd2711;
	ld.local.u32 	%r6108, [%rd2712];
	shl.b32 	%r6109, %r6108, 19;
	cvt.rn.f32.s32 	%f2974, %r6109;
	add.f32 	%f2975, %f2973, %f2974;
	ld.shared.u32 	%r6110, [_ZZ15bit_wise_gemm_siiiPiPfS0_E14A_smem_ctl_seq+5584];
	mul.wide.s32 	%rd2713, %r6110, 4;
	add.s64 	%rd2714, %rd8, %rd2713;
	ld.local.u32 	%r6111, [%rd2714];
	shl.b32 	%r6112, %r6111, 20;
	cvt.rn.f32.s32 	%f2976, %r6112;
	add.f32 	%f2977, %f2975, %f2976;
	ld.shared.u32 	%r6113, [_ZZ15bit_wise_gemm_siiiPiPfS0_E14A_smem_ctl_seq+5588];
	mul.wide.s32 	%rd2715, %r6113, 4;
	add.s64 	%rd2716, %rd8, %rd2715;
	ld.local.u32 	%r6114, [%rd2716];
	shl.b32 	%r6115, %r6114, 21;
	cvt.rn.f32.s32 	%f2978, %r6115;
	add.f32 	%f2979, %f2977, %f2978;
	ld.shared.u32 	%r6116, [_ZZ15bit_wise_gemm_siiiPiPfS0_E14A_smem_ctl_seq+5592];
	mul.wide.s32 	%rd2717, %r6116, 4;
	add.s64 	%rd2718, %rd8, %rd2717;
	ld.local.u32 	%r6117, [%rd2718];
	shl.b32 	%r6118, %r6117, 22;
	cvt.rn.f32.s32 	%f2980, %r6118;
	add.f32 	%f2981, %f2979, %f2980;
	ld.shared.u32 	%r6119, [_ZZ15bit_wise_gemm_siiiPiPfS0_E14A_smem_ctl_seq+5596];
	mul.wide.s32 	%rd2719, %r6119, 4;
	add.s64 	%rd2720, %rd8, %rd2719;
	ld.local.u32 	%r6120, [%rd2720];
	shl.b32 	%r6121, %r6120, 23;
	cvt.rn.f32.s32 	%f2982, %r6121;
	add.f32 	%f2983, %f2981, %f2982;
	ld.shared.u32 	%r6122, [_ZZ15bit_wise_gemm_siiiPiPfS0_E14A_smem_ctl_seq+5600];
	mul.wide.s32 	%rd2721, %r6122, 4;
	add.s64 	%rd2722, %rd8, %rd2721;
	ld.local.u32 	%r6123, [%rd2722];
	shl.b32 	%r6124, %r6123, 24;
	cvt.rn.f32.s32 	%f2984, %r6124;
	add.f32 	%f2985, %f2983, %f2984;
	ld.shared.u32 	%r6125, [_ZZ15bit_wise_gemm_siiiPiPfS0_E14A_smem_ctl_seq+5604];
	mul.wide.s32 	%rd2723, %r6125, 4;
	add.s64 	%rd2724, %rd8, %rd2723;
	ld.local.u32 	%r6126, [%rd2724];
	shl.b32 	%r6127, %r6126, 25;
	cvt.rn.f32.s32 	%f2986, %r6127;
	add.f32 	%f2987, %f2985, %f2986;
	ld.shared.u32 	%r6128, [_ZZ15bit_wise_gemm_siiiPiPfS0_E14A_smem_ctl_seq+5608];
	mul.wide.s32 	%rd2725, %r6128, 4;
	add.s64 	%rd2726, %rd8, %rd2725;
	ld.local.u32 	%r6129, [%rd2726];
	shl.b32 	%r6130, %r6129, 26;
	cvt.rn.f32.s32 	%f2988, %r6130;
	add.f32 	%f2989, %f2987, %f2988;
	ld.shared.u32 	%r6131, [_ZZ15bit_wise_gemm_siiiPiPfS0_E14A_smem_ctl_seq+5612];
	mul.wide.s32 	%rd2727, %r6131, 4;
	add.s64 	%rd2728, %rd8, %rd2727;
	ld.local.u32 	%r6132, [%rd2728];
	shl.b32 	%r6133, %r6132, 27;
	cvt.rn.f32.s32 	%f2990, %r6133;
	add.f32 	%f2991, %f2989, %f2990;
	ld.shared.u32 	%r6134, [_ZZ15bit_wise_gemm_siiiPiPfS0_E14A_smem_ctl_seq+5616];
	mul.wide.s32 	%rd2729, %r6134, 4;
	add.s64 	%rd2730, %rd8, %rd2729;
	ld.local.u32 	%r6135, [%rd2730];
	shl.b32 	%r6136, %r6135, 28;
	cvt.rn.f32.s32 	%f2992, %r6136;
	add.f32 	%f2993, %f2991, %f2992;
	ld.shared.u32 	%r6137, [_ZZ15bit_wise_gemm_siiiPiPfS0_E14A_smem_ctl_seq+5620];
	mul.wide.s32 	%rd2731, %r6137, 4;
	add.s64 	%rd2732, %rd8, %rd2731;
	ld.local.u32 	%r6138, [%rd2732];
	shl.b32 	%r6139, %r6138, 29;
	cvt.rn.f32.s32 	%f2994, %r6139;
	add.f32 	%f2995, %f2993, %f2994;
	ld.shared.u32 	%r6140, [_ZZ15bit_wise_gemm_siiiPiPfS0_E14A_smem_ctl_seq+5624];
	mul.wide.s32 	%rd2733, %r6140, 4;
	add.s64 	%rd2734, %rd8, %rd2733;
	ld.local.u32 	%r6141, [%rd2734];
	shl.b32 	%r6142, %r6141, 30;
	cvt.rn.f32.s32 	%f2996, %r6142;
	add.f32 	%f2997, %f2995, %f2996;
	ld.shared.u32 	%r6143, [_ZZ15bit_wise_gemm_siiiPiPfS0_E14A_smem_ctl_seq+5628];
	mul.wide.s32 	%rd2735, %r6143, 4;
	add.s64 	%rd2736, %rd8, %rd2735;
	ld.local.u32 	%r6144, [%rd2736];
	shl.b32 	%r6145, %r6144, 31;
	cvt.rn.f32.s32 	%f2998, %r6145;
	add.f32 	%f2999, %f2997, %f2998;
	ld.shared.u32 	%r6146, [_ZZ15bit_wise_gemm_siiiPiPfS0_E14A_smem_ctl_seq+5636];
	mul.wide.s32 	%rd2737, %r6146, 4;
	add.s64 	%rd2738, %rd8, %rd2737;
	ld.local.u32 	%r6147, [%rd2738];
	shl.b32 	%r6148, %r6147, 1;
	cvt.rn.f32.s32 	%f3000, %r6148;
	add.f32 	%f3001, %f3000, 0f7FC00000;
	ld.shared.u32 	%r6149, [_ZZ15bit_wise_gemm_siiiPiPfS0_E14A_smem_ctl_seq+5640];
	mul.wide.s32 	%rd2739, %r6149, 4;
	add.s64 	%rd2740, %rd8, %rd2739;
	ld.local.u32 	%r6150, [%rd2740];
	shl.b32 	%r6151, %r6150, 2;
	cvt.rn.f32.s32 	%f3002, %r6151;
	add.f32 	%f3003, %f3001, %f3002;
	ld.shared.u32 	%r6152, [_ZZ15bit_wise_gemm_siiiPiPfS0_E14A_smem_ctl_seq+5644];
	mul.wide.s32 	%rd2741, %r6152, 4;
	add.s64 	%rd2742, %rd8, %rd2741;
	ld.local.u32 	%r6153, [%rd2742];
	shl.b32 	%r6154, %r6153, 3;
	cvt.rn.f32.s32 	%f3004, %r6154;
	add.f32 	%f3005, %f3003, %f3004;
	ld.shared.u32 	%r6155, [_ZZ15bit_wise_gemm_siiiPiPfS0_E14A_smem_ctl_seq+5648];
	mul.wide.s32 	%rd2743, %r6155, 4;
	add.s64 	%rd2744, %rd8, %rd2743;
	ld.local.u32 	%r6156, [%rd2744];
	shl.b32 	%r6157, %r6156, 4;
	cvt.rn.f32.s32 	%f3006, %r6157;
	add.f32 	%f3007, %f3005, %f3006;
	ld.shared.u32 	%r6158, [_ZZ15bit_wise_gemm_siiiPiPfS0_E14A_smem_ctl_seq+5652];
	mul.wide.s32 	%rd2745, %r6158, 4;
	add.s64 	%rd2746, %rd8, %rd2745;
	ld.local.u32 	%r6159, [%rd2746];
	shl.b32 	%r6160, %r6159, 5;
	cvt.rn.f32.s32 	%f3008, %r6160;
	add.f32 	%f3009, %f3007, %f3008;
	ld.shared.u32 	%r6161, [_ZZ15bit_wise_gemm_siiiPiPfS0_E14A_smem_ctl_seq+5656];
	mul.wide.s32 	%rd2747, %r6161, 4;
	add.s64 	%rd2748, %rd8, %rd2747;
	ld.local.u32 	%r6162, [%rd2748];
	shl.b32 	%r6163, %r6162, 6;
	cvt.rn.f32.s32 	%f3010, %r6163;
	add.f32 	%f3011, %f3009, %f3010;
	ld.shared.u32 	%r6164, [_ZZ15bit_wise_gemm_siiiPiPfS0_E14A_smem_ctl_seq+5660];
	mul.wide.s32 	%rd2749, %r6164, 4;
	add.s64 	%rd2750, %rd8, %rd2749;
	ld.local.u32 	%r6165, [%rd2750];
	shl.b32 	%r6166, %r6165, 7;
	cvt.rn.f32.s32 	%f3012, %r6166;
	add.f32 	%f3013, %f3011, %f3012;
	ld.shared.u32 	%r6167, [_ZZ15bit_wise_gemm_siiiPiPfS0_E14A_smem_ctl_seq+5664];
	mul.wide.s32 	%rd2751, %r6167, 4;
	add.s64 	%rd2752, %rd8, %rd2751;
	ld.local.u32 	%r6168, [%rd2752];
	shl.b32 	%r6169, %r6168, 8;
	cvt.rn.f32.s32 	%f3014, %r6169;
	add.f32 	%f3015, %f3013, %f3014;
	ld.shared.u32 	%r6170, [_ZZ15bit_wise_gemm_siiiPiPfS0_E14A_smem_ctl_seq+5668];
	mul.wide.s32 	%rd2753, %r6170, 4;
	add.s64 	%rd2754, %rd8, %rd2753;
	ld.local.u32 	%r6171, [%rd2754];
	shl.b32 	%r6172, %r6171, 9;
	cvt.rn.f32.s32 	%f3016, %r6172;
	add.f32 	%f3017, %f3015, %f3016;
	ld.shared.u32 	%r6173, [_ZZ15bit_wise_gemm_siiiPiPfS0_E14A_smem_ctl_seq+5672];
	mul.wide.s32 	%rd2755, %r6173, 4;
	add.s64 	%rd2756, %rd8, %rd2755;
	ld.local.u32 	%r6174, [%rd2756];
	shl.b32 	%r6175, %r6174, 10;
	cvt.rn.f32.s32 	%f3018, %r6175;
	add.f32 	%f3019, %f3017, %f3018;
	ld.shared.u32 	%r6176, [_ZZ15bit_wise_gemm_siiiPiPfS0_E14A_smem_ctl_seq+5676];
	mul.wide.s32 	%rd2757, %r6176, 4;
	add.s64 	%rd2758, %rd8, %rd2757;
	ld.local.u32 	%r6177, [%rd2758];
	shl.b32 	%r6178, %r6177, 11;
	cvt.rn.f32.s32 	%f3020, %r6178;
	add.f32 	%f3021, %f3019, %f3020;
	ld.shared.u32 	%r6179, [_ZZ15bit_wise_gemm_siiiPiPfS0_E14A_smem_ctl_seq+5680];
	mul.wide.s32 	%rd2759, %r6179, 4;
	add.s64 	%rd2760, %rd8, %rd2759;
	ld.local.u32 	%r6180, [%rd2760];
	shl.b32 	%r6181, %r6180, 12;
	cvt.rn.f32.s32 	%f3022, %r6181;
	add.f32 	%f3023, %f3021, %f3022;
	ld.shared.u32 	%r6182, [_ZZ15bit_wise_gemm_siiiPiPfS0_E14A_smem_ctl_seq+5684];
	mul.wide.s32 	%rd2761, %r6182, 4;
	add.s64 	%rd2762, %rd8, %rd2761;
	ld.local.u32 	%r6183, [%rd2762];
	shl.b32 	%r6184, %r6183, 13;
	cvt.rn.f32.s32 	%f3024, %r6184;
	add.f32 	%f3025, %f3023, %f3024;
	ld.shared.u32 	%r6185, [_ZZ15bit_wise_gemm_siiiPiPfS0_E14A_smem_ctl_seq+5688];
	mul.wide.s32 	%rd2763, %r6185, 4;
	add.s64 	%rd2764, %rd8, %rd2763;
	ld.local.u32 	%r6186, [%rd2764];
	shl.b32 	%r6187, %r6186, 14;
	cvt.rn.f32.s32 	%f3026, %r6187;
	add.f32 	%f3027, %f3025, %f3026;
	ld.shared.u32 	%r6188, [_ZZ15bit_wise_gemm_siiiPiPfS0_E14A_smem_ctl_seq+5692];
	mul.wide.s32 	%rd2765, %r6188, 4;
	add.s64 	%rd2766, %rd8, %rd2765;
	ld.local.u32 	%r6189, [%rd2766];
	shl.b32 	%r6190, %r6189, 15;
	cvt.rn.f32.s32 	%f3028, %r6190;
	add.f32 	%f3029, %f3027, %f3028;
	ld.shared.u32 	%r6191, [_ZZ15bit_wise_gemm_siiiPiPfS0_E14A_smem_ctl_seq+5696];
	mul.wide.s32 	%rd2767, %r6191, 4;
	add.s64 	%rd2768, %rd8, %rd2767;
	ld.local.u32 	%r6192, [%rd2768];
	shl.b32 	%r6193, %r6192, 16;
	cvt.rn.f32.s32 	%f3030, %r6193;
	add.f32 	%f3031, %f3029, %f3030;
	ld.shared.u32 	%r6194, [_ZZ15bit_wise_gemm_siiiPiPfS0_E14A_smem_ctl_seq+5700];
	mul.wide.s32 	%rd2769, %r6194, 4;
	add.s64 	%rd2770, %rd8, %rd2769;
	ld.local.u32 	%r6195, [%rd2770];
	shl.b32 	%r6196, %r6195, 17;
	cvt.rn.f32.s32 	%f3032, %r6196;
	add.f32 	%f3033, %f3031, %f3032;
	ld.shared.u32 	%r6197, [_ZZ15bit_wise_gemm_siiiPiPfS0_E14A_smem_ctl_seq+5704];
	mul.wide.s32 	%rd2771, %r6197, 4;
	add.s64 	%rd2772, %rd8, %rd2771;
	ld.local.u32 	%r6198, [%rd2772];
	shl.b32 	%r6199, %r6198, 18;
	cvt.rn.f32.s32 	%f3034, %r6199;
	add.f32 	%f3035, %f3033, %f3034;
	ld.shared.u32 	%r6200, [_ZZ15bit_wise_gemm_siiiPiPfS0_E14A_smem_ctl_seq+5708];
	mul.wide.s32 	%rd2773, %r6200, 4;
	add.s64 	%rd2774, %rd8, %rd2773;
	ld.local.u32 	%r6201, [%rd2774];
	shl.b32 	%r6202, %r6201, 19;
	cvt.rn.f32.s32 	%f3036, %r6202;
	add.f32 	%f3037, %f3035, %f3036;
	ld.shared.u32 	%r6203, [_ZZ15bit_wise_gemm_siiiPiPfS0_E14A_smem_ctl_seq+5712];
	mul.wide.s32 	%rd2775, %r6203, 4;
	add.s64 	%rd2776, %rd8, %rd2775;
	ld.local.u32 	%r6204, [%rd2776];
	shl.b32 	%r6205, %r6204, 20;
	cvt.rn.f32.s32 	%f3038, %r6205;
	add.f32 	%f3039, %f3037, %f3038;
	ld.shared.u32 	%r6206, [_ZZ15bit_wise_gemm_siiiPiPfS0_E14A_smem_ctl_seq+5716];
	mul.wide.s32 	%rd2777, %r6206, 4;
	add.s64 	%rd2778, %rd8, %rd2777;
	ld.local.u32 	%r6207, [%rd2778];
	shl.b32 	%r6208, %r6207, 21;
	cvt.rn.f32.s32 	%f3040, %r6208;
	add.f32 	%f3041, %f3039, %f3040;
	ld.shared.u32 	%r6209, [_ZZ15bit_wise_gemm_siiiPiPfS0_E14A_smem_ctl_seq+5720];
	mul.wide.s32 	%rd2779, %r6209, 4;
	add.s64 	%rd2780, %rd8, %rd2779;
	ld.local.u32 	%r6210, [%rd2780];
	shl.b32 	%r6211, %r6210, 22;
	cvt.rn.f32.s32 	%f3042, %r6211;
	add.f32 	%f3043, %f3041, %f3042;
	ld.shared.u32 	%r6212, [_ZZ15bit_wise_gemm_siiiPiPfS0_E14A_smem_ctl_seq+5724];
	mul.wide.s32 	%rd2781, %r6212, 4;
	add.s64 	%rd2782, %rd8, %rd2781;
	ld.local.u32 	%r6213, [%rd2782];
	shl.b32 	%r6214, %r6213, 23;
	cvt.rn.f32.s32 	%f3044, %r6214;
	add.f32 	%f3045, %f3043, %f3044;
	ld.shared.u32 	%r6215, [_ZZ15bit_wise_gemm_siiiPiPfS0_E14A_smem_ctl_seq+5728];
	mul.wide.s32 	%rd2783, %r6215, 4;
	add.s64 	%rd2784, %rd8, %rd2783;
	ld.local.u32 	%r6216, [%rd2784];
	shl.b32 	%r6217, %r6216, 24;
	cvt.rn.f32.s32 	%f3046, %r6217;
	add.f32 	%f3047, %f3045, %f3046;
	ld.shared.u32 	%r6218, [_ZZ15bit_wise_gemm_siiiPiPfS0_E14A_smem_ctl_seq+5732];
	mul.wide.s32 	%rd2785, %r6218, 4;
	add.s64 	%rd2786, %rd8, %rd2785;
	ld.local.u32 	%r6219, [%rd2786];
	shl.b32 	%r6220, %r6219, 25;
	cvt.rn.f32.s32 	%f3048, %r6220;
	add.f32 	%f3049, %f3047, %f3048;
	ld.shared.u32 	%r6221, [_ZZ15bit_wise_gemm_siiiPiPfS0_E14A_smem_ctl_seq+5736];
	mul.wide.s32 	%rd2787, %r6221, 4;
	add.s64 	%rd2788, %rd8, %rd2787;
	ld.local.u32 	%r6222, [%rd2788];
	shl.b32 	%r6223, %r6222, 26;
	cvt.rn.f32.s32 	%f3050, %r6223;
	add.f32 	%f3051, %f3049, %f3050;
	ld.shared.u32 	%r6224, [_ZZ15bit_wise_gemm_siiiPiPfS0_E14A_smem_ctl_seq+5740];
	mul.wide.s32 	%rd2789, %r6224, 4;
	add.s64 	%rd2790, %rd8, %rd2789;
	ld.local.u32 	%r6225, [%rd2790];
	shl.b32 	%r6226, %r6225, 27;
	cvt.rn.f32.s32 	%f3052, %r6226;
	add.f32 	%f3053, %f3051, %f3052;
	ld.shared.u32 	%r6227, [_ZZ15bit_wise_gemm_siiiPiPfS0_E14A_smem_ctl_seq+5744];
	mul.wide.s32 	%rd2791, %r6227, 4;
	add.s64 	%rd2792, %rd8, %rd2791;
	ld.local.u32 	%r6228, [%rd2792];
	shl.b32 	%r6229, %r6228, 28;
	cvt.rn.f32.s32 	%f3054, %r6229;
	add.f32 	%f3055, %f3053, %f3054;
	ld.shared.u32 	%r6230, [_ZZ15bit_wise_gemm_siiiPiPfS0_E14A_smem_ctl_seq+5748];
	mul.wide.s32 	%rd2793, %r6230, 4;
	add.s64 	%rd2794, %rd8, %rd2793;
	ld.local.u32 	%r6231, [%rd2794];
	shl.b32 	%r6232, %r6231, 29;
	cvt.rn.f32.s32 	%f3056, %r6232;
	add.f32 	%f3057, %f3055, %f3056;
	ld.shared.u32 	%r6233, [_ZZ15bit_wise_gemm_siiiPiPfS0_E14A_smem_ctl_seq+5752];
	mul.wide.s32 	%rd2795, %r6233, 4;
	add.s64 	%rd2796, %rd8, %rd2795;
	ld.local.u32 	%r6234, [%rd2796];
	shl.b32 	%r6235, %r6234, 30;
	cvt.rn.f32.s32 	%f3058, %r6235;
	add.f32 	%f3059, %f3057, %f3058;
	ld.shared.u32 	%r6236, [_ZZ15bit_wise_gemm_siiiPiPfS0_E14A_smem_ctl_seq+5756];
	mul.wide.s32 	%rd2797, %r6236, 4;
	add.s64 	%rd2798, %rd8, %rd2797;
	ld.local.u32 	%r6237, [%rd2798];
	shl.b32 	%r6238, %r6237, 31;
	cvt.rn.f32.s32 	%f3060, %r6238;
	add.f32 	%f3061, %f3059, %f3060;
	ld.shared.u32 	%r6239, [_ZZ15bit_wise_gemm_siiiPiPfS0_E14A_smem_ctl_seq+5764];
	mul.wide.s32 	%rd2799, %r6239, 4;
	add.s64 	%rd2800, %rd8, %rd2799;
	ld.local.u32 	%r6240, [%rd2800];
	shl.b32 	%r6241, %r6240, 1;
	cvt.rn.f32.s32 	%f3062, %r6241;
	add.f32 	%f3063, %f3062, 0f7FC00000;
	ld.shared.u32 	%r6242, [_ZZ15bit_wise_gemm_siiiPiPfS0_E14A_smem_ctl_seq+5768];
	mul.wide.s32 	%rd2801, %r6242, 4;
	add.s64 	%rd2802, %rd8, %rd2801;
	ld.local.u32 	%r6243, [%rd2802];
	shl.b32 	%r6244, %r6243, 2;
	cvt.rn.f32.s32 	%f3064, %r6244;
	add.f32 	%f3065, %f3063, %f3064;
	ld.shared.u32 	%r6245, [_ZZ15bit_wise_gemm_siiiPiPfS0_E14A_smem_ctl_seq+5772];
	mul.wide.s32 	%rd2803, %r6245, 4;
	add.s64 	%rd2804, %rd8, %rd2803;
	ld.local.u32 	%r6246, [%rd2804];
	shl.b32 	%r6247, %r6246, 3;
	cvt.rn.f32.s32 	%f3066, %r6247;
	add.f32 	%f3067, %f3065, %f3066;
	ld.shared.u32 	%r6248, [_ZZ15bit_wise_gemm_siiiPiPfS0_E14A_smem_ctl_seq+5776];
	mul.wide.s32 	%rd2805, %r6248, 4;
	add.s64 	%rd2806, %rd8, %rd2805;
	ld.local.u32 	%r6249, [%rd2806];
	shl.b32 	%r6250, %r6249, 4;
	cvt.rn.f32.s32 	%f3068, %r6250;
	add.f32 	%f3069, %f3067, %f3068;
	ld.shared.u32 	%r6251, [_ZZ15bit_wise_gemm_siiiPiPfS0_E14A_smem_ctl_seq+5780];
	mul.wide.s32 	%rd2807, %r6251, 4;
	add.s64 	%rd2808, %rd8, %rd2807;
	ld.local.u32 	%r6252, [%rd2808];
	shl.b32 	%r6253, %r6252, 5;
	cvt.rn.f32.s32 	%f3070, %r6253;
	add.f32 	%f3071, %f3069, %f3070;
	ld.shared.u32 	%r6254, [_ZZ15bit_wise_gemm_siiiPiPfS0_E14A_smem_ctl_seq+5784];
	mul.wide.s32 	%rd2809, %r6254, 4;
	add.s64 	%rd2810, %rd8, %rd2809;
	ld.local.u32 	%r6255, [%rd2810];
	shl.b32 	%r6256, %r6255, 6;
	cvt.rn.f32.s32 	%f3072, %r6256;
	add.f32 	%f3073, %f3071, %f3072;
	ld.shared.u32 	%r6257, [_ZZ15bit_wise_gemm_siiiPiPfS0_E14A_smem_ctl_seq+5788];
	mul.wide.s32 	%rd2811, %r6257, 4;
	add.s64 	%rd2812, %rd8, %rd2811;
	ld.local.u32 	%r6258, [%rd2812];
	shl.b32 	%r6259, %r6258, 7;
	cvt.rn.f32.s32 	%f3074, %r6259;
	add.f32 	%f3075, %f3073, %f3074;
	ld.shared.u32 	%r6260, [_ZZ15bit_wise_gemm_siiiPiPfS0_E14A_smem_ctl_seq+5792];
	mul.wide.s32 	%rd2813, %r6260, 4;
	add.s64 	%rd2814, %rd8, %rd2813;
	ld.local.u32 	%r6261, [%rd2814];
	shl.b32 	%r6262, %r6261, 8;
	cvt.rn.f32.s32 	%f3076, %r6262;
	add.f32 	%f3077, %f3075, %f3076;
	ld.shared.u32 	%r6263, [_ZZ15bit_wise_gemm_siiiPiPfS0_E14A_smem_ctl_seq+5796];
	mul.wide.s32 	%rd2815, %r6263, 4;
	add.s64 	%rd2816, %rd8, %rd2815;
	ld.local.u32 	%r6264, [%rd2816];
	shl.b32 	%r6265, %r6264, 9;
	cvt.rn.f32.s32 	%f3078, %r6265;
	add.f32 	%f3079, %f3077, %f3078;
	ld.shared.u32 	%r6266, [_ZZ15bit_wise_gemm_siiiPiPfS0_E14A_smem_ctl_seq+5800];
	mul.wide.s32 	%rd2817, %r6266, 4;
	add.s64 	%rd2818, %rd8, %rd2817;
	ld.local.u32 	%r6267, [%rd2818];
	shl.b32 	%r6268, %r6267, 10;
	cvt.rn.f32.s32 	%f3080, %r6268;
	add.f32 	%f3081, %f3079, %f3080;
	ld.shared.u32 	%r6269, [_ZZ15bit_wise_gemm_siiiPiPfS0_E14A_smem_ctl_seq+5804];
	mul.wide.s32 	%rd2819, %r6269, 4;
	add.s64 	%rd2820, %rd8, %rd2819;
	ld.local.u32 	%r6270, [%rd2820];
	shl.b32 	%r6271, %r6270, 11;
	cvt.rn.f32.s32 	%f3082, %r6271;
	add.f32 	%f3083, %f3081, %f3082;
	ld.shared.u32 	%r6272, [_ZZ15bit_wise_gemm_siiiPiPfS0_E14A_smem_ctl_seq+5808];
	mul.wide.s32 	%rd2821, %r6272, 4;
	add.s64 	%rd2822, %rd8, %rd2821;
	ld.local.u32 	%r6273, [%rd2822];
	shl.b32 	%r6274, %r6273, 12;
	cvt.rn.f32.s32 	%f3084, %r6274;
	add.f32 	%f3085, %f3083, %f3084;
	ld.shared.u32 	%r6275, [_ZZ15bit_wise_gemm_siiiPiPfS0_E14A_smem_ctl_seq+5812];
	mul.wide.s32 	%rd2823, %r6275, 4;
	add.s64 	%rd2824, %rd8, %rd2823;
	ld.local.u32 	%r6276, [%rd2824];
	shl.b32 	%r6277, %r6276, 13;
	cvt.rn.f32.s32 	%f3086, %r6277;
	add.f32 	%f3087, %f3085, %f3086;
	ld.shared.u32 	%r6278, [_ZZ15bit_wise_gemm_siiiPiPfS0_E14A_smem_ctl_seq+5816];
	mul.wide.s32 	%rd2825, %r6278, 4;
	add.s64 	%rd2826, %rd8, %rd2825;
	ld.local.u32 	%r6279, [%rd2826];
	shl.b32 	%r6280, %r6279, 14;
	cvt.rn.f32.s32 	%f3088, %r6280;
	add.f32 	%f3089, %f3087, %f3088;
	ld.shared.u32 	%r6281, [_ZZ15bit_wise_gemm_siiiPiPfS0_E14A_smem_ctl_seq+5820];
	mul.wide.s32 	%rd2827, %r6281, 4;
	add.s64 	%rd2828, %rd8, %rd2827;
	ld.local.u32 	%r6282, [%rd2828];
	shl.b32 	%r6283, %r6282, 15;
	cvt.rn.f32.s32 	%f3090, %r6283;
	add.f32 	%f3091, %f3089, %f3090;
	ld.shared.u32 	%r6284, [_ZZ15bit_wise_gemm_siiiPiPfS0_E14A_smem_ctl_seq+5824];
	mul.wide.s32 	%rd2829, %r6284, 4;
	add.s64 	%rd2830, %rd8, %rd2829;
	ld.local.u32 	%r6285, [%rd2830];
	shl.b32 	%r6286, %r6285, 16;
	cvt.rn.f32.s32 	%f3092, %r6286;
	add.f32 	%f3093, %f3091, %f3092;
	ld.shared.u32 	%r6287, [_ZZ15bit_wise_gemm_siiiPiPfS0_E14A_smem_ctl_seq+5828];
	mul.wide.s32 	%rd2831, %r6287, 4;
	add.s64 	%rd2832, %rd8, %rd2831;
	ld.local.u32 	%r6288, [%rd2832];
	shl.b32 	%r6289, %r6288, 17;
	cvt.rn.f32.s32 	%f3094, %r6289;
	add.f32 	%f3095, %f3093, %f3094;
	ld.shared.u32 	%r6290, [_ZZ15bit_wise_gemm_siiiPiPfS0_E14A_smem_ctl_seq+5832];
	mul.wide.s32 	%rd2833, %r6290, 4;
	add.s64 	%rd2834, %rd8, %rd2833;
	ld.local.u32 	%r6291, [%rd2834];
	shl.b32 	%r6292, %r6291, 18;
	cvt.rn.f32.s32 	%f3096, %r6292;
	add.f32 	%f3097, %f3095, %f3096;
	ld.shared.u32 	%r6293, [_ZZ15bit_wise_gemm_siiiPiPfS0_E14A_smem_ctl_seq+5836];
	mul.wide.s32 	%rd2835, %r6293, 4;
	add.s64 	%rd2836, %rd8, %rd2835;
	ld.local.u32 	%r6294, [%rd2836];
	shl.b32 	%r6295, %r6294, 19;
	cvt.rn.f32.s32 	%f3098, %r6295;
	add.f32 	%f3099, %f3097, %f3098;
	ld.shared.u32 	%r6296, [_ZZ15bit_wise_gemm_siiiPiPfS0_E14A_smem_ctl_seq+5840];
	mul.wide.s32 	%rd2837, %r6296, 4;
	add.s64 	%rd2838, %rd8, %rd2837;
	ld.local.u32 	%r6297, [%rd2838];
	shl.b32 	%r6298, %r6297, 20;
	cvt.rn.f32.s32 	%f3100, %r6298;
	add.f32 	%f3101, %f3099, %f3100;
	ld.shared.u32 	%r6299, [_ZZ15bit_wise_gemm_siiiPiPfS0_E14A_smem_ctl_seq+5844];
	mul.wide.s32 	%rd2839, %r6299, 4;
	add.s64 	%rd2840, %rd8, %rd2839;
	ld.local.u32 	%r6300, [%rd2840];
	shl.b32 	%r6301, %r6300, 21;
	cvt.rn.f32.s32 	%f3102, %r6301;
	add.f32 	%f3103, %f3101, %f3102;
	ld.shared.u32 	%r6302, [_ZZ15bit_wise_gemm_siiiPiPfS0_E14A_smem_ctl_seq+5848];
	mul.wide.s32 	%rd2841, %r6302, 4;
	add.s64 	%rd2842, %rd8, %rd2841;
	ld.local.u32 	%r6303, [%rd2842];
	shl.b32 	%r6304, %r6303, 22;
	cvt.rn.f32.s32 	%f3104, %r6304;
	add.f32 	%f3105, %f3103, %f3104;
	ld.shared.u32 	%r6305, [_ZZ15bit_wise_gemm_siiiPiPfS0_E14A_smem_ctl_seq+5852];
	mul.wide.s32 	%rd2843, %r6305, 4;
	add.s64 	%rd2844, %rd8, %rd2843;
	ld.local.u32 	%r6306, [%rd2844];
	shl.b32 	%r6307, %r6306, 23;
	cvt.rn.f32.s32 	%f3106, %r6307;
	add.f32 	%f3107, %f3105, %f3106;
	ld.shared.u32 	%r6308, [_ZZ15bit_wise_gemm_siiiPiPfS0_E14A_smem_ctl_seq+5856];
	mul.wide.s32 	%rd2845, %r6308, 4;
	add.s64 	%rd2846, %rd8, %rd2845;
	ld.local.u32 	%r6309, [%rd2846];
	shl.b32 	%r6310, %r6309, 24;
	cvt.rn.f32.s32 	%f3108, %r6310;
	add.f32 	%f3109, %f3107, %f3108;
	ld.shared.u32 	%r6311, [_ZZ15bit_wise_gemm_siiiPiPfS0_E14A_smem_ctl_seq+5860];
	mul.wide.s32 	%rd2847, %r6311, 4;
	add.s64 	%rd2848, %rd8, %rd2847;
	ld.local.u32 	%r6312, [%rd2848];
	shl.b32 	%r6313, %r6312, 25;
	cvt.rn.f32.s32 	%f3110, %r6313;
	add.f32 	%f3111, %f3109, %f3110;
	ld.shared.u32 	%r6314, [_ZZ15bit_wise_gemm_siiiPiPfS0_E14A_smem_ctl_seq+5864];
	mul.wide.s32 	%rd2849, %r6314, 4;
	add.s64 	%rd2850, %rd8, %rd2849;
	ld.local.u32 	%r6315, [%rd2850];
	shl.b32 	%r6316, %r6315, 26;
	cvt.rn.f32.s32 	%f3112, %r6316;
	add.f32 	%f3113, %f3111, %f3112;
	ld.shared.u32 	%r6317, [_ZZ15bit_wise_gemm_siiiPiPfS0_E14A_smem_ctl_seq+5868];
	mul.wide.s32 	%rd2851, %r6317, 4;
	add.s64 	%rd2852, %rd8, %rd2851;
	ld.local.u32 	%r6318, [%rd2852];
	shl.b32 	%r6319, %r6318, 27;
	cvt.rn.f32.s32 	%f3114, %r6319;
	add.f32 	%f3115, %f3113, %f3114;
	ld.shared.u32 	%r6320, [_ZZ15bit_wise_gemm_siiiPiPfS0_E14A_smem_ctl_seq+5872];
	mul.wide.s32 	%rd2853, %r6320, 4;
	add.s64 	%rd2854, %rd8, %rd2853;
	ld.local.u32 	%r6321, [%rd2854];
	shl.b32 	%r6322, %r6321, 28;
	cvt.rn.f32.s32 	%f3116, %r6322;
	add.f32 	%f3117, %f3115, %f3116;
	ld.shared.u32 	%r6323, [_ZZ15bit_wise_gemm_siiiPiPfS0_E14A_smem_ctl_seq+5876];
	mul.wide.s32 	%rd2855, %r6323, 4;
	add.s64 	%rd2856, %rd8, %rd2855;
	ld.local.u32 	%r6324, [%rd2856];
	shl.b32 	%r6325, %r6324, 29;
	cvt.rn.f32.s32 	%f3118, %r6325;
	add.f32 	%f3119, %f3117, %f3118;
	ld.shared.u32 	%r6326, [_ZZ15bit_wise_gemm_siiiPiPfS0_E14A_smem_ctl_seq+5880];
	mul.wide.s32 	%rd2857, %r6326, 4;
	add.s64 	%rd2858, %rd8, %rd2857;
	ld.local.u32 	%r6327, [%rd2858];
	shl.b32 	%r6328, %r6327, 30;
	cvt.rn.f32.s32 	%f3120, %r6328;
	add.f32 	%f3121, %f3119, %f3120;
	ld.shared.u32 	%r6329, [_ZZ15bit_wise_gemm_siiiPiPfS0_E14A_smem_ctl_seq+5884];
	mul.wide.s32 	%rd2859, %r6329, 4;
	add.s64 	%rd2860, %rd8, %rd2859;
	ld.local.u32 	%r6330, [%rd2860];
	shl.b32 	%r6331, %r6330, 31;
	cvt.rn.f32.s32 	%f3122, %r6331;
	add.f32 	%f3123, %f3121, %f3122;
	ld.shared.u32 	%r6332, [_ZZ15bit_wise_gemm_siiiPiPfS0_E14A_smem_ctl_seq+5892];
	mul.wide.s32 	%rd2861, %r6332, 4;
	add.s64 	%rd2862, %rd8, %rd2861;
	ld.local.u32 	%r6333, [%rd2862];
	shl.b32 	%r6334, %r6333, 1;
	cvt.rn.f32.s32 	%f3124, %r6334;
	add.f32 	%f3125, %f3124, 0f7FC00000;
	ld.shared.u32 	%r6335, [_ZZ15bit_wise_gemm_siiiPiPfS0_E14A_smem_ctl_seq+5896];
	mul.wide.s32 	%rd2863, %r6335, 4;
	add.s64 	%rd2864, %rd8, %rd2863;
	ld.local.u32 	%r6336, [%rd2864];
	shl.b32 	%r6337, %r6336, 2;
	cvt.rn.f32.s32 	%f3126, %r6337;
	add.f32 	%f3127, %f3125, %f3126;
	ld.shared.u32 	%r6338, [_ZZ15bit_wise_gemm_siiiPiPfS0_E14A_smem_ctl_seq+5900];
	mul.wide.s32 	%rd2865, %r6338, 4;
	add.s64 	%rd2866, %rd8, %rd2865;
	ld.local.u32 	%r6339, [%rd2866];
	shl.b32 	%r6340, %r6339, 3;
	cvt.rn.f32.s32 	%f3128, %r6340;
	add.f32 	%f3129, %f3127, %f3128;
	ld.shared.u32 	%r6341, [_ZZ15bit_wise_gemm_siiiPiPfS0_E14A_smem_ctl_seq+5904];
	mul.wide.s32 	%rd2867, %r6341, 4;
	add.s64 	%rd2868, %rd8, %rd2867;
	ld.local.u32 	%r6342, [%rd2868];
	shl.b32 	%r6343, %r6342, 4;
	cvt.rn.f32.s32 	%f3130, %r6343;
	add.f32 	%f3131, %f3129, %f3130;
	ld.shared.u32 	%r6344, [_ZZ15bit_wise_gemm_siiiPiPfS0_E14A_smem_ctl_seq+5908];
	mul.wide.s32 	%rd2869, %r6344, 4;
	add.s64 	%rd2870, %rd8, %rd2869;
	ld.local.u32 	%r6345, [%rd2870];
	shl.b32 	%r6346, %r6345, 5;
	cvt.rn.f32.s32 	%f3132, %r6346;
	add.f32 	%f3133, %f3131, %f3132;
	ld.shared.u32 	%r6347, [_ZZ15bit_wise_gemm_siiiPiPfS0_E14A_smem_ctl_seq+5912];
	mul.wide.s32 	%rd2871, %r6347, 4;
	add.s64 	%rd2872, %rd8, %rd2871;
	ld.local.u32 	%r6348, [%rd2872];
	shl.b32 	%r6349, %r6348, 6;
	cvt.rn.f32.s32 	%f3134, %r6349;
	add.f32 	%f3135, %f3133, %f3134;
	ld.shared.u32 	%r6350, [_ZZ15bit_wise_gemm_siiiPiPfS0_E14A_smem_ctl_seq+5916];
	mul.wide.s32 	%rd2873, %r6350, 4;
	add.s64 	%rd2874, %rd8, %rd2873;
	ld.local.u32 	%r6351, [%rd2874];
	shl.b32 	%r6352, %r6351, 7;
	cvt.rn.f32.s32 	%f3136, %r6352;
	add.f32 	%f3137, %f3135, %f3136;
	ld.shared.u32 	%r6353, [_ZZ15bit_wise_gemm_siiiPiPfS0_E14A_smem_ctl_seq+5920];
	mul.wide.s32 	%rd2875, %r6353, 4;
	add.s64 	%rd2876, %rd8, %rd2875;
	ld.local.u32 	%r6354, [%rd2876];
	shl.b32 	%r6355, %r6354, 8;
	cvt.rn.f32.s32 	%f3138, %r6355;
	add.f32 	%f3139, %f3137, %f3138;
	ld.shared.u32 	%r6356, [_ZZ15bit_wise_gemm_siiiPiPfS0_E14A_smem_ctl_seq+5924];
	mul.wide.s32 	%rd2877, %r6356, 4;
	add.s64 	%rd2878, %rd8, %rd2877;
	ld.local.u32 	%r6357, [%rd2878];
	shl.b32 	%r6358, %r6357, 9;
	cvt.rn.f32.s32 	%f3140, %r6358;
	add.f32 	%f3141, %f3139, %f3140;
	ld.shared.u32 	%r6359, [_ZZ15bit_wise_gemm_siiiPiPfS0_E14A_smem_ctl_seq+5928];
	mul.wide.s32 	%rd2879, %r6359, 4;
	add.s64 	%rd2880, %rd8, %rd2879;
	ld.local.u32 	%r6360, [%rd2880];
	shl.b32 	%r6361, %r6360, 10;
	cvt.rn.f32.s32 	%f3142, %r6361;
	add.f32 	%f3143, %f3141, %f3142;
	ld.shared.u32 	%r6362, [_ZZ15bit_wise_gemm_siiiPiPfS0_E14A_smem_ctl_seq+5932];
	mul.wide.s32 	%rd2881, %r6362, 4;
	add.s64 	%rd2882, %rd8, %rd2881;
	ld.local.u32 	%r6363, [%rd2882];
	shl.b32 	%r6364, %r6363, 11;
	cvt.rn.f32.s32 	%f3144, %r6364;
	add.f32 	%f3145, %f3143, %f3144;
	ld.shared.u32 	%r6365, [_ZZ15bit_wise_gemm_siiiPiPfS0_E14A_smem_ctl_seq+5936];
	mul.wide.s32 	%rd2883, %r6365, 4;
	add.s64 	%rd2884, %rd8, %rd2883;
	ld.local.u32 	%r6366, [%rd2884];
	shl.b32 	%r6367, %r6366, 12;
	cvt.rn.f32.s32 	%f3146, %r6367;
	add.f32 	%f3147, %f3145, %f3146;
	ld.shared.u32 	%r6368, [_ZZ15bit_wise_gemm_siiiPiPfS0_E14A_smem_ctl_seq+5940];
	mul.wide.s32 	%rd2885, %r6368, 4;
	add.s64 	%rd2886, %rd8, %rd2885;
	ld.local.u32 	%r6369, [%rd2886];
	shl.b32 	%r6370, %r6369, 13;
	cvt.rn.f32.s32 	%f3148, %r6370;
	add.f32 	%f3149, %f3147, %f3148;
	ld.shared.u32 	%r6371, [_ZZ15bit_wise_gemm_siiiPiPfS0_E14A_smem_ctl_seq+5944];
	mul.wide.s32 	%rd2887, %r6371, 4;
	add.s64 	%rd2888, %rd8, %rd2887;
	ld.local.u32 	%r6372, [%rd2888];
	shl.b32 	%r6373, %r6372, 14;
	cvt.rn.f32.s32 	%f3150, %r6373;
	add.f32 	%f3151, %f3149, %f3150;
	ld.shared.u32 	%r6374, [_ZZ15bit_wise_gemm_siiiPiPfS0_E14A_smem_ctl_seq+5948];
	mul.wide.s32 	%rd2889, %r6374, 4;
	add.s64 	%rd2890, %rd8, %rd2889;
	ld.local.u32 	%r6375, [%rd2890];
	shl.b32 	%r6376, %r6375, 15;
	cvt.rn.f32.s32 	%f3152, %r6376;
	add.f32 	%f3153, %f3151, %f3152;
	ld.shared.u32 	%r6377, [_ZZ15bit_wise_gemm_siiiPiPfS0_E14A_smem_ctl_seq+5952];
	mul.wide.s32 	%rd2891, %r6377, 4;
	add.s64 	%rd2892, %rd8, %rd2891;
	ld.local.u32 	%r6378, [%rd2892];
	shl.b32 	%r6379, %r6378, 16;
	cvt.rn.f32.s32 	%f3154, %r6379;
	add.f32 	%f3155, %f3153, %f3154;
	ld.shared.u32 	%r6380, [_ZZ15bit_wise_gemm_siiiPiPfS0_E14A_smem_ctl_seq+5956];
	mul.wide.s32 	%rd2893, %r6380, 4;
	add.s64 	%rd2894, %rd8, %rd2893;
	ld.local.u32 	%r6381, [%rd2894];
	shl.b32 	%r6382, %r6381, 17;
	cvt.rn.f32.s32 	%f3156, %r6382;
	add.f32 	%f3157, %f3155, %f3156;
	ld.shared.u32 	%r6383, [_ZZ15bit_wise_gemm_siiiPiPfS0_E14A_smem_ctl_seq+5960];
	mul.wide.s32 	%rd2895, %r6383, 4;
	add.s64 	%rd2896, %rd8, %rd2895;
	ld.local.u32 	%r6384, [%rd2896];
	shl.b32 	%r6385, %r6384, 18;
	cvt.rn.f32.s32 	%f3158, %r6385;
	add.f32 	%f3159, %f3157, %f3158;
	ld.shared.u32 	%r6386, [_ZZ15bit_wise_gemm_siiiPiPfS0_E14A_smem_ctl_seq+5964];
	mul.wide.s32 	%rd2897, %r6386, 4;
	add.s64 	%rd2898, %rd8, %rd2897;
	ld.local.u32 	%r6387, [%rd2898];
	shl.b32 	%r6388, %r6387, 19;
	cvt.rn.f32.s32 	%f3160, %r6388;
	add.f32 	%f3161, %f3159, %f3160;
	ld.shared.u32 	%r6389, [_ZZ15bit_wise_gemm_siiiPiPfS0_E14A_smem_ctl_seq+5968];
	mul.wide.s32 	%rd2899, %r6389, 4;
	add.s64 	%rd2900, %rd8, %rd2899;
	ld.local.u32 	%r6390, [%rd2900];
	shl.b32 	%r6391, %r6390, 20;
	cvt.rn.f32.s32 	%f3162, %r6391;
	add.f32 	%f3163, %f3161, %f3162;
	ld.shared.u32 	%r6392, [_ZZ15bit_wise_gemm_siiiPiPfS0_E14A_smem_ctl_seq+5972];
	mul.wide.s32 	%rd2901, %r6392, 4;
	add.s64 	%rd2902, %rd8, %rd2901;
	ld.local.u32 	%r6393, [%rd2902];
	shl.b32 	%r6394, %r6393, 21;
	cvt.rn.f32.s32 	%f3164, %r6394;
	add.f32 	%f3165, %f3163, %f3164;
	ld.shared.u32 	%r6395, [_ZZ15bit_wise_gemm_siiiPiPfS0_E14A_smem_ctl_seq+5976];
	mul.wide.s32 	%rd2903, %r6395, 4;
	add.s64 	%rd2904, %rd8, %rd2903;
	ld.local.u32 	%r6396, [%rd2904];
	shl.b32 	%r6397, %r6396, 22;
	cvt.rn.f32.s32 	%f3166, %r6397;
	add.f32 	%f3167, %f3165, %f3166;
	ld.shared.u32 	%r6398, [_ZZ15bit_wise_gemm_siiiPiPfS0_E14A_smem_ctl_seq+5980];
	mul.wide.s32 	%rd2905, %r6398, 4;
	add.s64 	%rd2906, %rd8, %rd2905;
	ld.local.u32 	%r6399, [%rd2906];
	shl.b32 	%r6400, %r6399, 23;
	cvt.rn.f32.s32 	%f3168, %r6400;
	add.f32 	%f3169, %f3167, %f3168;
	ld.shared.u32 	%r6401, [_ZZ15bit_wise_gemm_siiiPiPfS0_E14A_smem_ctl_seq+5984];
	mul.wide.s32 	%rd2907, %r6401, 4;
	add.s64 	%rd2908, %rd8, %rd2907;
	ld.local.u32 	%r6402, [%rd2908];
	shl.b32 	%r6403, %r6402, 24;
	cvt.rn.f32.s32 	%f3170, %r6403;
	add.f32 	%f3171, %f3169, %f3170;
	ld.shared.u32 	%r6404, [_ZZ15bit_wise_gemm_siiiPiPfS0_E14A_smem_ctl_seq+5988];
	mul.wide.s32 	%rd2909, %r6404, 4;
	add.s64 	%rd2910, %rd8, %rd2909;
	ld.local.u32 	%r6405, [%rd2910];
	shl.b32 	%r6406, %r6405, 25;
	cvt.rn.f32.s32 	%f3172, %r6406;
	add.f32 	%f3173, %f3171, %f3172;
	ld.shared.u32 	%r6407, [_ZZ15bit_wise_gemm_siiiPiPfS0_E14A_smem_ctl_seq+5992];
	mul.wide.s32 	%rd2911, %r6407, 4;
	add.s64 	%rd2912, %rd8, %rd2911;
	ld.local.u32 	%r6408, [%rd2912];
	shl.b32 	%r6409, %r6408, 26;
	cvt.rn.f32.s32 	%f3174, %r6409;
	add.f32 	%f3175, %f3173, %f3174;
	ld.shared.u32 	%r6410, [_ZZ15bit_wise_gemm_siiiPiPfS0_E14A_smem_ctl_seq+5996];
	mul.wide.s32 	%rd2913, %r6410, 4;
	add.s64 	%rd2914, %rd8, %rd2913;
	ld.local.u32 	%r6411, [%rd2914];
	shl.b32 	%r6412, %r6411, 27;
	cvt.rn.f32.s32 	%f3176, %r6412;
	add.f32 	%f3177, %f3175, %f3176;
	ld.shared.u32 	%r6413, [_ZZ15bit_wise_gemm_siiiPiPfS0_E14A_smem_ctl_seq+6000];
	mul.wide.s32 	%rd2915, %r6413, 4;
	add.s64 	%rd2916, %rd8, %rd2915;
	ld.local.u32 	%r6414, [%rd2916];
	shl.b32 	%r6415, %r6414, 28;
	cvt.rn.f32.s32 	%f3178, %r6415;
	add.f32 	%f3179, %f3177, %f3178;
	ld.shared.u32 	%r6416, [_ZZ15bit_wise_gemm_siiiPiPfS0_E14A_smem_ctl_seq+6004];
	mul.wide.s32 	%rd2917, %r6416, 4;
	add.s64 	%rd2918, %rd8, %rd2917;
	ld.local.u32 	%r6417, [%rd2918];
	shl.b32 	%r6418, %r6417, 29;
	cvt.rn.f32.s32 	%f3180, %r6418;
	add.f32 	%f3181, %f3179, %f3180;
	ld.shared.u32 	%r6419, [_ZZ15bit_wise_gemm_siiiPiPfS0_E14A_smem_ctl_seq+6008];
	mul.wide.s32 	%rd2919, %r6419, 4;
	add.s64 	%rd2920, %rd8, %rd2919;
	ld.local.u32 	%r6420, [%rd2920];
	shl.b32 	%r6421, %r6420, 30;
	cvt.rn.f32.s32 	%f3182, %r6421;
	add.f32 	%f3183, %f3181, %f3182;
	ld.shared.u32 	%r6422, [_ZZ15bit_wise_gemm_siiiPiPfS0_E14A_smem_ctl_seq+6012];
	mul.wide.s32 	%rd2921, %r6422, 4;
	add.s64 	%rd2922, %rd8, %rd2921;
	ld.local.u32 	%r6423, [%rd2922];
	shl.b32 	%r6424, %r6423, 31;
	cvt.rn.f32.s32 	%f3184, %r6424;
	add.f32 	%f3185, %f3183, %f3184;
	ld.shared.u32 	%r6425, [_ZZ15bit_wise_gemm_siiiPiPfS0_E14A_smem_ctl_seq+6020];
	mul.wide.s32 	%rd2923, %r6425, 4;
	add.s64 	%rd2924, %rd8, %rd2923;
	ld.local.u32 	%r6426, [%rd2924];
	shl.b32 	%r6427, %r6426, 1;
	cvt.rn.f32.s32 	%f3186, %r6427;
	add.f32 	%f3187, %f3186, 0f7FC00000;
	ld.shared.u32 	%r6428, [_ZZ15bit_wise_gemm_siiiPiPfS0_E14A_smem_ctl_seq+6024];
	mul.wide.s32 	%rd2925, %r6428, 4;
	add.s64 	%rd2926, %rd8, %rd2925;
	ld.local.u32 	%r6429, [%rd2926];
	shl.b32 	%r6430, %r6429, 2;
	cvt.rn.f32.s32 	%f3188, %r6430;
	add.f32 	%f3189, %f3187, %f3188;
	ld.shared.u32 	%r6431, [_ZZ15bit_wise_gemm_siiiPiPfS0_E14A_smem_ctl_seq+6028];
	mul.wide.s32 	%rd2927, %r6431, 4;
	add.s64 	%rd2928, %rd8, %rd2927;
	ld.local.u32 	%r6432, [%rd2928];
	shl.b32 	%r6433, %r6432, 3;
	cvt.rn.f32.s32 	%f3190, %r6433;
	add.f32 	%f3191, %f3189, %f3190;
	ld.shared.u32 	%r6434, [_ZZ15bit_wise_gemm_siiiPiPfS0_E14A_smem_ctl_seq+6032];
	mul.wide.s32 	%rd2929, %r6434, 4;
	add.s64 	%rd2930, %rd8, %rd2929;
	ld.local.u32 	%r6435, [%rd2930];
	shl.b32 	%r6436, %r6435, 4;
	cvt.rn.f32.s32 	%f3192, %r6436;
	add.f32 	%f3193, %f3191, %f3192;
	ld.shared.u32 	%r6437, [_ZZ15bit_wise_gemm_siiiPiPfS0_E14A_smem_ctl_seq+6036];
	mul.wide.s32 	%rd2931, %r6437, 4;
	add.s64 	%rd2932, %rd8, %rd2931;
	ld.local.u32 	%r6438, [%rd2932];
	shl.b32 	%r6439, %r6438, 5;
	cvt.rn.f32.s32 	%f3194, %r6439;
	add.f32 	%f3195, %f3193, %f3194;
	ld.shared.u32 	%r6440, [_ZZ15bit_wise_gemm_siiiPiPfS0_E14A_smem_ctl_seq+6040];
	mul.wide.s32 	%rd2933, %r6440, 4;
	add.s64 	%rd2934, %rd8, %rd2933;
	ld.local.u32 	%r6441, [%rd2934];
	shl.b32 	%r6442, %r6441, 6;
	cvt.rn.f32.s32 	%f3196, %r6442;
	add.f32 	%f3197, %f3195, %f3196;
	ld.shared.u32 	%r6443, [_ZZ15bit_wise_gemm_siiiPiPfS0_E14A_smem_ctl_seq+6044];
	mul.wide.s32 	%rd2935, %r6443, 4;
	add.s64 	%rd2936, %rd8, %rd2935;
	ld.local.u32 	%r6444, [%rd2936];
	shl.b32 	%r6445, %r6444, 7;
	cvt.rn.f32.s32 	%f3198, %r6445;
	add.f32 	%f3199, %f3197, %f3198;
	ld.shared.u32 	%r6446, [_ZZ15bit_wise_gemm_siiiPiPfS0_E14A_smem_ctl_seq+6048];
	mul.wide.s32 	%rd2937, %r6446, 4;
	add.s64 	%rd2938, %rd8, %rd2937;
	ld.local.u32 	%r6447, [%rd2938];
	shl.b32 	%r6448, %r6447, 8;
	cvt.rn.f32.s32 	%f3200, %r6448;
	add.f32 	%f3201, %f3199, %f3200;
	ld.shared.u32 	%r6449, [_ZZ15bit_wise_gemm_siiiPiPfS0_E14A_smem_ctl_seq+6052];
	mul.wide.s32 	%rd2939, %r6449, 4;
	add.s64 	%rd2940, %rd8, %rd2939;
	ld.local.u32 	%r6450, [%rd2940];
	shl.b32 	%r6451, %r6450, 9;
	cvt.rn.f32.s32 	%f3202, %r6451;
	add.f32 	%f3203, %f3201, %f3202;
	ld.shared.u32 	%r6452, [_ZZ15bit_wise_gemm_siiiPiPfS0_E14A_smem_ctl_seq+6056];
	mul.wide.s32 	%rd2941, %r6452, 4;
	add.s64 	%rd2942, %rd8, %rd2941;
	ld.local.u32 	%r6453, [%rd2942];
	shl.b32 	%r6454, %r6453, 10;
	cvt.rn.f32.s32 	%f3204, %r6454;
	add.f32 	%f3205, %f3203, %f3204;
	ld.shared.u32 	%r6455, [_ZZ15bit_wise_gemm_siiiPiPfS0_E14A_smem_ctl_seq+6060];
	mul.wide.s32 	%rd2943, %r6455, 4;
	add.s64 	%rd2944, %rd8, %rd2943;
	ld.local.u32 	%r6456, [%rd2944];
	shl.b32 	%r6457, %r6456, 11;
	cvt.rn.f32.s32 	%f3206, %r6457;
	add.f32 	%f3207, %f3205, %f3206;
	ld.shared.u32 	%r6458, [_ZZ15bit_wise_gemm_siiiPiPfS0_E14A_smem_ctl_seq+6064];
	mul.wide.s32 	%rd2945, %r6458, 4;
	add.s64 	%rd2946, %rd8, %rd2945;
	ld.local.u32 	%r6459, [%rd2946];
	shl.b32 	%r6460, %r6459, 12;
	cvt.rn.f32.s32 	%f3208, %r6460;
	add.f32 	%f3209, %f3207, %f3208;
	ld.shared.u32 	%r6461, [_ZZ15bit_wise_gemm_siiiPiPfS0_E14A_smem_ctl_seq+6068];
	mul.wide.s32 	%rd2947, %r6461, 4;
	add.s64 	%rd2948, %rd8, %rd2947;
	ld.local.u32 	%r6462, [%rd2948];
	shl.b32 	%r6463, %r6462, 13;
	cvt.rn.f32.s32 	%f3210, %r6463;
	add.f32 	%f3211, %f3209, %f3210;
	ld.shared.u32 	%r6464, [_ZZ15bit_wise_gemm_siiiPiPfS0_E14A_smem_ctl_seq+6072];
	mul.wide.s32 	%rd2949, %r6464, 4;
	add.s64 	%rd2950, %rd8, %rd2949;
	ld.local.u32 	%r6465, [%rd2950];
	shl.b32 	%r6466, %r6465, 14;
	cvt.rn.f32.s32 	%f3212, %r6466;
	add.f32 	%f3213, %f3211, %f3212;
	ld.shared.u32 	%r6467, [_ZZ15bit_wise_gemm_siiiPiPfS0_E14A_smem_ctl_seq+6076];
	mul.wide.s32 	%rd2951, %r6467, 4;
	add.s64 	%rd2952, %rd8, %rd2951;
	ld.local.u32 	%r6468, [%rd2952];
	shl.b32 	%r6469, %r6468, 15;
	cvt.rn.f32.s32 	%f3214, %r6469;
	add.f32 	%f3215, %f3213, %f3214;
	ld.shared.u32 	%r6470, [_ZZ15bit_wise_gemm_siiiPiPfS0_E14A_smem_ctl_seq+6080];
	mul.wide.s32 	%rd2953, %r6470, 4;
	add.s64 	%rd2954, %rd8, %rd2953;
	ld.local.u32 	%r6471, [%rd2954];
	shl.b32 	%r6472, %r6471, 16;
	cvt.rn.f32.s32 	%f3216, %r6472;
	add.f32 	%f3217, %f3215, %f3216;
	ld.shared.u32 	%r6473, [_ZZ15bit_wise_gemm_siiiPiPfS0_E14A_smem_ctl_seq+6084];
	mul.wide.s32 	%rd2955, %r6473, 4;
	add.s64 	%rd2956, %rd8, %rd2955;
	ld.local.u32 	%r6474, [%rd2956];
	shl.b32 	%r6475, %r6474, 17;
	cvt.rn.f32.s32 	%f3218, %r6475;
	add.f32 	%f3219, %f3217, %f3218;
	ld.shared.u32 	%r6476, [_ZZ15bit_wise_gemm_siiiPiPfS0_E14A_smem_ctl_seq+6088];
	mul.wide.s32 	%rd2957, %r6476, 4;
	add.s64 	%rd2958, %rd8, %rd2957;
	ld.local.u32 	%r6477, [%rd2958];
	shl.b32 	%r6478, %r6477, 18;
	cvt.rn.f32.s32 	%f3220, %r6478;
	add.f32 	%f3221, %f3219, %f3220;
	ld.shared.u32 	%r6479, [_ZZ15bit_wise_gemm_siiiPiPfS0_E14A_smem_ctl_seq+6092];
	mul.wide.s32 	%rd2959, %r6479, 4;
	add.s64 	%rd2960, %rd8, %rd2959;
	ld.local.u32 	%r6480, [%rd2960];
	shl.b32 	%r6481, %r6480, 19;
	cvt.rn.f32.s32 	%f3222, %r6481;
	add.f32 	%f3223, %f3221, %f3222;
	ld.shared.u32 	%r6482, [_ZZ15bit_wise_gemm_siiiPiPfS0_E14A_smem_ctl_seq+6096];
	mul.wide.s32 	%rd2961, %r6482, 4;
	add.s64 	%rd2962, %rd8, %rd2961;
	ld.local.u32 	%r6483, [%rd2962];
	shl.b32 	%r6484, %r6483, 20;
	cvt.rn.f32.s32 	%f3224, %r6484;
	add.f32 	%f3225, %f3223, %f3224;
	ld.shared.u32 	%r6485, [_ZZ15bit_wise_gemm_siiiPiPfS0_E14A_smem_ctl_seq+6100];
	mul.wide.s32 	%rd2963, %r6485, 4;
	add.s64 	%rd2964, %rd8, %rd2963;
	ld.local.u32 	%r6486, [%rd2964];
	shl.b32 	%r6487, %r6486, 21;
	cvt.rn.f32.s32 	%f3226, %r6487;
	add.f32 	%f3227, %f3225, %f3226;
	ld.shared.u32 	%r6488, [_ZZ15bit_wise_gemm_siiiPiPfS0_E14A_smem_ctl_seq+6104];
	mul.wide.s32 	%rd2965, %r6488, 4;
	add.s64 	%rd2966, %rd8, %rd2965;
	ld.local.u32 	%r6489, [%rd2966];
	shl.b32 	%r6490, %r6489, 22;
	cvt.rn.f32.s32 	%f3228, %r6490;
	add.f32 	%f3229, %f3227, %f3228;
	ld.shared.u32 	%r6491, [_ZZ15bit_wise_gemm_siiiPiPfS0_E14A_smem_ctl_seq+6108];
	mul.wide.s32 	%rd2967, %r6491, 4;
	add.s64 	%rd2968, %rd8, %rd2967;
	ld.local.u32 	%r6492, [%rd2968];
	shl.b32 	%r6493, %r6492, 23;
	cvt.rn.f32.s32 	%f3230, %r6493;
	add.f32 	%f3231, %f3229, %f3230;
	ld.shared.u32 	%r6494, [_ZZ15bit_wise_gemm_siiiPiPfS0_E14A_smem_ctl_seq+6112];
	mul.wide.s32 	%rd2969, %r6494, 4;
	add.s64 	%rd2970, %rd8, %rd2969;
	ld.local.u32 	%r6495, [%rd2970];
	shl.b32 	%r6496, %r6495, 24;
	cvt.rn.f32.s32 	%f3232, %r6496;
	add.f32 	%f3233, %f3231, %f3232;
	ld.shared.u32 	%r6497, [_ZZ15bit_wise_gemm_siiiPiPfS0_E14A_smem_ctl_seq+6116];
	mul.wide.s32 	%rd2971, %r6497, 4;
	add.s64 	%rd2972, %rd8, %rd2971;
	ld.local.u32 	%r6498, [%rd2972];
	shl.b32 	%r6499, %r6498, 25;
	cvt.rn.f32.s32 	%f3234, %r6499;
	add.f32 	%f3235, %f3233, %f3234;
	ld.shared.u32 	%r6500, [_ZZ15bit_wise_gemm_siiiPiPfS0_E14A_smem_ctl_seq+6120];
	mul.wide.s32 	%rd2973, %r6500, 4;
	add.s64 	%rd2974, %rd8, %rd2973;
	ld.local.u32 	%r6501, [%rd2974];
	shl.b32 	%r6502, %r6501, 26;
	cvt.rn.f32.s32 	%f3236, %r6502;
	add.f32 	%f3237, %f3235, %f3236;
	ld.shared.u32 	%r6503, [_ZZ15bit_wise_gemm_siiiPiPfS0_E14A_smem_ctl_seq+6124];
	mul.wide.s32 	%rd2975, %r6503, 4;
	add.s64 	%rd2976, %rd8, %rd2975;
	ld.local.u32 	%r6504, [%rd2976];
	shl.b32 	%r6505, %r6504, 27;
	cvt.rn.f32.s32 	%f3238, %r6505;
	add.f32 	%f3239, %f3237, %f3238;
	ld.shared.u32 	%r6506, [_ZZ15bit_wise_gemm_siiiPiPfS0_E14A_smem_ctl_seq+6128];
	mul.wide.s32 	%rd2977, %r6506, 4;
	add.s64 	%rd2978, %rd8, %rd2977;
	ld.local.u32 	%r6507, [%rd2978];
	shl.b32 	%r6508, %r6507, 28;
	cvt.rn.f32.s32 	%f3240, %r6508;
	add.f32 	%f3241, %f3239, %f3240;
	ld.shared.u32 	%r6509, [_ZZ15bit_wise_gemm_siiiPiPfS0_E14A_smem_ctl_seq+6132];
	mul.wide.s32 	%rd2979, %r6509, 4;
	add.s64 	%rd2980, %rd8, %rd2979;
	ld.local.u32 	%r6510, [%rd2980];
	shl.b32 	%r6511, %r6510, 29;
	cvt.rn.f32.s32 	%f3242, %r6511;
	add.f32 	%f3243, %f3241, %f3242;
	ld.shared.u32 	%r6512, [_ZZ15bit_wise_gemm_siiiPiPfS0_E14A_smem_ctl_seq+6136];
	mul.wide.s32 	%rd2981, %r6512, 4;
	add.s64 	%rd2982, %rd8, %rd2981;
	ld.local.u32 	%r6513, [%rd2982];
	shl.b32 	%r6514, %r6513, 30;
	cvt.rn.f32.s32 	%f3244, %r6514;
	add.f32 	%f3245, %f3243, %f3244;
	ld.shared.u32 	%r6515, [_ZZ15bit_wise_gemm_siiiPiPfS0_E14A_smem_ctl_seq+6140];
	mul.wide.s32 	%rd2983, %r6515, 4;
	add.s64 	%rd2984, %rd8, %rd2983;
	ld.local.u32 	%r6516, [%rd2984];
	shl.b32 	%r6517, %r6516, 31;
	cvt.rn.f32.s32 	%f3246, %r6517;
	add.f32 	%f3247, %f3245, %f3246;
	ld.shared.u32 	%r6518, [_ZZ15bit_wise_gemm_siiiPiPfS0_E14A_smem_ctl_seq+6148];
	mul.wide.s32 	%rd2985, %r6518, 4;
	add.s64 	%rd2986, %rd8, %rd2985;
	ld.local.u32 	%r6519, [%rd2986];
	shl.b32 	%r6520, %r6519, 1;
	cvt.rn.f32.s32 	%f3248, %r6520;
	add.f32 	%f3249, %f3248, 0f7FC00000;
	ld.shared.u32 	%r6521, [_ZZ15bit_wise_gemm_siiiPiPfS0_E14A_smem_ctl_seq+6152];
	mul.wide.s32 	%rd2987, %r6521, 4;
	add.s64 	%rd2988, %rd8, %rd2987;
	ld.local.u32 	%r6522, [%rd2988];
	shl.b32 	%r6523, %r6522, 2;
	cvt.rn.f32.s32 	%f3250, %r6523;
	add.f32 	%f3251, %f3249, %f3250;
	ld.shared.u32 	%r6524, [_ZZ15bit_wise_gemm_siiiPiPfS0_E14A_smem_ctl_seq+6156];
	mul.wide.s32 	%rd2989, %r6524, 4;
	add.s64 	%rd2990, %rd8, %rd2989;
	ld.local.u32 	%r6525, [%rd2990];
	shl.b32 	%r6526, %r6525, 3;
	cvt.rn.f32.s32 	%f3252, %r6526;
	add.f32 	%f3253, %f3251, %f3252;
	ld.shared.u32 	%r6527, [_ZZ15bit_wise_gemm_siiiPiPfS0_E14A_smem_ctl_seq+6160];
	mul.wide.s32 	%rd2991, %r6527, 4;
	add.s64 	%rd2992, %rd8, %rd2991;
	ld.local.u32 	%r6528, [%rd2992];
	shl.b32 	%r6529, %r6528, 4;
	cvt.rn.f32.s32 	%f3254, %r6529;
	add.f32 	%f3255, %f3253, %f3254;
	ld.shared.u32 	%r6530, [_ZZ15bit_wise_gemm_siiiPiPfS0_E14A_smem_ctl_seq+6164];
	mul.wide.s32 	%rd2993, %r6530, 4;
	add.s64 	%rd2994, %rd8, %rd2993;
	ld.local.u32 	%r6531, [%rd2994];
	shl.b32 	%r6532, %r6531, 5;
	cvt.rn.f32.s32 	%f3256, %r6532;
	add.f32 	%f3257, %f3255, %f3256;
	ld.shared.u32 	%r6533, [_ZZ15bit_wise_gemm_siiiPiPfS0_E14A_smem_ctl_seq+6168];
	mul.wide.s32 	%rd2995, %r6533, 4;
	add.s64 	%rd2996, %rd8, %rd2995;
	ld.local.u32 	%r6534, [%rd2996];
	shl.b32 	%r6535, %r6534, 6;
	cvt.rn.f32.s32 	%f3258, %r6535;
	add.f32 	%f3259, %f3257, %f3258;
	ld.shared.u32 	%r6536, [_ZZ15bit_wise_gemm_siiiPiPfS0_E14A_smem_ctl_seq+6172];
	mul.wide.s32 	%rd2997, %r6536, 4;
	add.s64 	%rd2998, %rd8, %rd2997;
	ld.local.u32 	%r6537, [%rd2998];
	shl.b32 	%r6538, %r6537, 7;
	cvt.rn.f32.s32 	%f3260, %r6538;
	add.f32 	%f3261, %f3259, %f3260;
	ld.shared.u32 	%r6539, [_ZZ15bit_wise_gemm_siiiPiPfS0_E14A_smem_ctl_seq+6176];
	mul.wide.s32 	%rd2999, %r6539, 4;
	add.s64 	%rd3000, %rd8, %rd2999;
	ld.local.u32 	%r6540, [%rd3000];
	shl.b32 	%r6541, %r6540, 8;
	cvt.rn.f32.s32 	%f3262, %r6541;
	add.f32 	%f3263, %f3261, %f3262;
	ld.shared.u32 	%r6542, [_ZZ15bit_wise_gemm_siiiPiPfS0_E14A_smem_ctl_seq+6180];
	mul.wide.s32 	%rd3001, %r6542, 4;
	add.s64 	%rd3002, %rd8, %rd3001;
	ld.local.u32 	%r6543, [%rd3002];
	shl.b32 	%r6544, %r6543, 9;
	cvt.rn.f32.s32 	%f3264, %r6544;
	add.f32 	%f3265, %f3263, %f3264;
	ld.shared.u32 	%r6545, [_ZZ15bit_wise_gemm_siiiPiPfS0_E14A_smem_ctl_seq+6184];
	mul.wide.s32 	%rd3003, %r6545, 4;
	add.s64 	%rd3004, %rd8, %rd3003;
	ld.local.u32 	%r6546, [%rd3004];
	shl.b32 	%r6547, %r6546, 10;
	cvt.rn.f32.s32 	%f3266, %r6547;
	add.f32 	%f3267, %f3265, %f3266;
	ld.shared.u32 	%r6548, [_ZZ15bit_wise_gemm_siiiPiPfS0_E14A_smem_ctl_seq+6188];
	mul.wide.s32 	%rd3005, %r6548, 4;
	add.s64 	%rd3006, %rd8, %rd3005;
	ld.local.u32 	%r6549, [%rd3006];
	shl.b32 	%r6550, %r6549, 11;
	cvt.rn.f32.s32 	%f3268, %r6550;
	add.f32 	%f3269, %f3267, %f3268;
	ld.shared.u32 	%r6551, [_ZZ15bit_wise_gemm_siiiPiPfS0_E14A_smem_ctl_seq+6192];
	mul.wide.s32 	%rd3007, %r6551, 4;
	add.s64 	%rd3008, %rd8, %rd3007;
	ld.local.u32 	%r6552, [%rd3008];
	shl.b32 	%r6553, %r6552, 12;
	cvt.rn.f32.s32 	%f3270, %r6553;
	add.f32 	%f3271, %f3269, %f3270;
	ld.shared.u32 	%r6554, [_ZZ15bit_wise_gemm_siiiPiPfS0_E14A_smem_ctl_seq+6196];
	mul.wide.s32 	%rd3009, %r6554, 4;
	add.s64 	%rd3010, %rd8, %rd3009;
	ld.local.u32 	%r6555, [%rd3010];
	shl.b32 	%r6556, %r6555, 13;
	cvt.rn.f32.s32 	%f3272, %r6556;
	add.f32 	%f3273, %f3271, %f3272;
	ld.shared.u32 	%r6557, [_ZZ15bit_wise_gemm_siiiPiPfS0_E14A_smem_ctl_seq+6200];
	mul.wide.s32 	%rd3011, %r6557, 4;
	add.s64 	%rd3012, %rd8, %rd3011;
	ld.local.u32 	%r6558, [%rd3012];
	shl.b32 	%r6559, %r6558, 14;
	cvt.rn.f32.s32 	%f3274, %r6559;
	add.f32 	%f3275, %f3273, %f3274;
	ld.shared.u32 	%r6560, [_ZZ15bit_wise_gemm_siiiPiPfS0_E14A_smem_ctl_seq+6204];
	mul.wide.s32 	%rd3013, %r6560, 4;
	add.s64 	%rd3014, %rd8, %rd3013;
	ld.local.u32 	%r6561, [%rd3014];
	shl.b32 	%r6562, %r6561, 15;
	cvt.rn.f32.s32 	%f3276, %r6562;
	add.f32 	%f3277, %f3275, %f3276;
	ld.shared.u32 	%r6563, [_ZZ15bit_wise_gemm_siiiPiPfS0_E14A_smem_ctl_seq+6208];
	mul.wide.s32 	%rd3015, %r6563, 4;
	add.s64 	%rd3016, %rd8, %rd3015;
	ld.local.u32 	%r6564, [%rd3016];
	shl.b32 	%r6565, %r6564, 16;
	cvt.rn.f32.s32 	%f3278, %r6565;
	add.f32 	%f3279, %f3277, %f3278;
	ld.shared.u32 	%r6566, [_ZZ15bit_wise_gemm_siiiPiPfS0_E14A_smem_ctl_seq+6212];
	mul.wide.s32 	%rd3017, %r6566, 4;
	add.s64 	%rd3018, %rd8, %rd3017;
	ld.local.u32 	%r6567, [%rd3018];
	shl.b32 	%r6568, %r6567, 17;
	cvt.rn.f32.s32 	%f3280, %r6568;
	add.f32 	%f3281, %f3279, %f3280;
	ld.shared.u32 	%r6569, [_ZZ15bit_wise_gemm_siiiPiPfS0_E14A_smem_ctl_seq+6216];
	mul.wide.s32 	%rd3019, %r6569, 4;
	add.s64 	%rd3020, %rd8, %rd3019;
	ld.local.u32 	%r6570, [%rd3020];
	shl.b32 	%r6571, %r6570, 18;
	cvt.rn.f32.s32 	%f3282, %r6571;
	add.f32 	%f3283, %f3281, %f3282;
	ld.shared.u32 	%r6572, [_ZZ15bit_wise_gemm_siiiPiPfS0_E14A_smem_ctl_seq+6220];
	mul.wide.s32 	%rd3021, %r6572, 4;
	add.s64 	%rd3022, %rd8, %rd3021;
	ld.local.u32 	%r6573, [%rd3022];
	shl.b32 	%r6574, %r6573, 19;
	cvt.rn.f32.s32 	%f3284, %r6574;
	add.f32 	%f3285, %f3283, %f3284;
	ld.shared.u32 	%r6575, [_ZZ15bit_wise_gemm_siiiPiPfS0_E14A_smem_ctl_seq+6224];
	mul.wide.s32 	%rd3023, %r6575, 4;
	add.s64 	%rd3024, %rd8, %rd3023;
	ld.local.u32 	%r6576, [%rd3024];
	shl.b32 	%r6577, %r6576, 20;
	cvt.rn.f32.s32 	%f3286, %r6577;
	add.f32 	%f3287, %f3285, %f3286;
	ld.shared.u32 	%r6578, [_ZZ15bit_wise_gemm_siiiPiPfS0_E14A_smem_ctl_seq+6228];
	mul.wide.s32 	%rd3025, %r6578, 4;
	add.s64 	%rd3026, %rd8, %rd3025;
	ld.local.u32 	%r6579, [%rd3026];
	shl.b32 	%r6580, %r6579, 21;
	cvt.rn.f32.s32 	%f3288, %r6580;
	add.f32 	%f3289, %f3287, %f3288;
	ld.shared.u32 	%r6581, [_ZZ15bit_wise_gemm_siiiPiPfS0_E14A_smem_ctl_seq+6232];
	mul.wide.s32 	%rd3027, %r6581, 4;
	add.s64 	%rd3028, %rd8, %rd3027;
	ld.local.u32 	%r6582, [%rd3028];
	shl.b32 	%r6583, %r6582, 22;
	cvt.rn.f32.s32 	%f3290, %r6583;
	add.f32 	%f3291, %f3289, %f3290;
	ld.shared.u32 	%r6584, [_ZZ15bit_wise_gemm_siiiPiPfS0_E14A_smem_ctl_seq+6236];
	mul.wide.s32 	%rd3029, %r6584, 4;
	add.s64 	%rd3030, %rd8, %rd3029;
	ld.local.u32 	%r6585, [%rd3030];
	shl.b32 	%r6586, %r6585, 23;
	cvt.rn.f32.s32 	%f3292, %r6586;
	add.f32 	%f3293, %f3291, %f3292;
	ld.shared.u32 	%r6587, [_ZZ15bit_wise_gemm_siiiPiPfS0_E14A_smem_ctl_seq+6240];
	mul.wide.s32 	%rd3031, %r6587, 4;
	add.s64 	%rd3032, %rd8, %rd3031;
	ld.local.u32 	%r6588, [%rd3032];
	shl.b32 	%r6589, %r6588, 24;
	cvt.rn.f32.s32 	%f3294, %r6589;
	add.f32 	%f3295, %f3293, %f3294;
	ld.shared.u32 	%r6590, [_ZZ15bit_wise_gemm_siiiPiPfS0_E14A_smem_ctl_seq+6244];
	mul.wide.s32 	%rd3033, %r6590, 4;
	add.s64 	%rd3034, %rd8, %rd3033;
	ld.local.u32 	%r6591, [%rd3034];
	shl.b32 	%r6592, %r6591, 25;
	cvt.rn.f32.s32 	%f3296, %r6592;
	add.f32 	%f3297, %f3295, %f3296;
	ld.shared.u32 	%r6593, [_ZZ15bit_wise_gemm_siiiPiPfS0_E14A_smem_ctl_seq+6248];
	mul.wide.s32 	%rd3035, %r6593, 4;
	add.s64 	%rd3036, %rd8, %rd3035;
	ld.local.u32 	%r6594, [%rd3036];
	shl.b32 	%r6595, %r6594, 26;
	cvt.rn.f32.s32 	%f3298, %r6595;
	add.f32 	%f3299, %f3297, %f3298;
	ld.shared.u32 	%r6596, [_ZZ15bit_wise_gemm_siiiPiPfS0_E14A_smem_ctl_seq+6252];
	mul.wide.s32 	%rd3037, %r6596, 4;
	add.s64 	%rd3038, %rd8, %rd3037;
	ld.local.u32 	%r6597, [%rd3038];
	shl.b32 	%r6598, %r6597, 27;
	cvt.rn.f32.s32 	%f3300, %r6598;
	add.f32 	%f3301, %f3299, %f3300;
	ld.shared.u32 	%r6599, [_ZZ15bit_wise_gemm_siiiPiPfS0_E14A_smem_ctl_seq+6256];
	mul.wide.s32 	%rd3039, %r6599, 4;
	add.s64 	%rd3040, %rd8, %rd3039;
	ld.local.u32 	%r6600, [%rd3040];
	shl.b32 	%r6601, %r6600, 28;
	cvt.rn.f32.s32 	%f3302, %r6601;
	add.f32 	%f3303, %f3301, %f3302;
	ld.shared.u32 	%r6602, [_ZZ15bit_wise_gemm_siiiPiPfS0_E14A_smem_ctl_seq+6260];
	mul.wide.s32 	%rd3041, %r6602, 4;
	add.s64 	%rd3042, %rd8, %rd3041;
	ld.local.u32 	%r6603, [%rd3042];
	shl.b32 	%r6604, %r6603, 29;
	cvt.rn.f32.s32 	%f3304, %r6604;
	add.f32 	%f3305, %f3303, %f3304;
	ld.shared.u32 	%r6605, [_ZZ15bit_wise_gemm_siiiPiPfS0_E14A_smem_ctl_seq+6264];
	mul.wide.s32 	%rd3043, %r6605, 4;
	add.s64 	%rd3044, %rd8, %rd3043;
	ld.local.u32 	%r6606, [%rd3044];
	shl.b32 	%r6607, %r6606, 30;
	cvt.rn.f32.s32 	%f3306, %r6607;
	add.f32 	%f3307, %f3305, %f3306;
	ld.shared.u32 	%r6608, [_ZZ15bit_wise_gemm_siiiPiPfS0_E14A_smem_ctl_seq+6268];
	mul.wide.s32 	%rd3045, %r6608, 4;
	add.s64 	%rd3046, %rd8, %rd3045;
	ld.local.u32 	%r6609, [%rd3046];
	shl.b32 	%r6610, %r6609, 31;
	cvt.rn.f32.s32 	%f3308, %r6610;
	add.f32 	%f3309, %f3307, %f3308;
	ld.shared.u32 	%r6611, [_ZZ15bit_wise_gemm_siiiPiPfS0_E14A_smem_ctl_seq+6276];
	mul.wide.s32 	%rd3047, %r6611, 4;
	add.s64 	%rd3048, %rd8, %rd3047;
	ld.local.u32 	%r6612, [%rd3048];
	shl.b32 	%r6613, %r6612, 1;
	cvt.rn.f32.s32 	%f3310, %r6613;
	add.f32 	%f3311, %f3310, 0f7FC00000;
	ld.shared.u32 	%r6614, [_ZZ15bit_wise_gemm_siiiPiPfS0_E14A_smem_ctl_seq+6280];
	mul.wide.s32 	%rd3049, %r6614, 4;
	add.s64 	%rd3050, %rd8, %rd3049;
	ld.local.u32 	%r6615, [%rd3050];
	shl.b32 	%r6616, %r6615, 2;
	cvt.rn.f32.s32 	%f3312, %r6616;
	add.f32 	%f3313, %f3311, %f3312;
	ld.shared.u32 	%r6617, [_ZZ15bit_wise_gemm_siiiPiPfS0_E14A_smem_ctl_seq+6284];
	mul.wide.s32 	%rd3051, %r6617, 4;
	add.s64 	%rd3052, %rd8, %rd3051;
	ld.local.u32 	%r6618, [%rd3052];
	shl.b32 	%r6619, %r6618, 3;
	cvt.rn.f32.s32 	%f3314, %r6619;
	add.f32 	%f3315, %f3313, %f3314;
	ld.shared.u32 	%r6620, [_ZZ15bit_wise_gemm_siiiPiPfS0_E14A_smem_ctl_seq+6288];
	mul.wide.s32 	%rd3053, %r6620, 4;
	add.s64 	%rd3054, %rd8, %rd3053;
	ld.local.u32 	%r6621, [%rd3054];
	shl.b32 	%r6622, %r6621, 4;
	cvt.rn.f32.s32 	%f3316, %r6622;
	add.f32 	%f3317, %f3315, %f3316;
	ld.shared.u32 	%r6623, [_ZZ15bit_wise_gemm_siiiPiPfS0_E14A_smem_ctl_seq+6292];
	mul.wide.s32 	%rd3055, %r6623, 4;
	add.s64 	%rd3056, %rd8, %rd3055;
	ld.local.u32 	%r6624, [%rd3056];
	shl.b32 	%r6625, %r6624, 5;
	cvt.rn.f32.s32 	%f3318, %r6625;
	add.f32 	%f3319, %f3317, %f3318;
	ld.shared.u32 	%r6626, [_ZZ15bit_wise_gemm_siiiPiPfS0_E14A_smem_ctl_seq+6296];
	mul.wide.s32 	%rd3057, %r6626, 4;
	add.s64 	%rd3058, %rd8, %rd3057;
	ld.local.u32 	%r6627, [%rd3058];
	shl.b32 	%r6628, %r6627, 6;
	cvt.rn.f32.s32 	%f3320, %r6628;
	add.f32 	%f3321, %f3319, %f3320;
	ld.shared.u32 	%r6629, [_ZZ15bit_wise_gemm_siiiPiPfS0_E14A_smem_ctl_seq+6300];
	mul.wide.s32 	%rd3059, %r6629, 4;
	add.s64 	%rd3060, %rd8, %rd3059;
	ld.local.u32 	%r6630, [%rd3060];
	shl.b32 	%r6631, %r6630, 7;
	cvt.rn.f32.s32 	%f3322, %r6631;
	add.f32 	%f3323, %f3321, %f3322;
	ld.shared.u32 	%r6632, [_ZZ15bit_wise_gemm_siiiPiPfS0_E14A_smem_ctl_seq+6304];
	mul.wide.s32 	%rd3061, %r6632, 4;
	add.s64 	%rd3062, %rd8, %rd3061;
	ld.local.u32 	%r6633, [%rd3062];
	shl.b32 	%r6634, %r6633, 8;
	cvt.rn.f32.s32 	%f3324, %r6634;
	add.f32 	%f3325, %f3323, %f3324;
	ld.shared.u32 	%r6635, [_ZZ15bit_wise_gemm_siiiPiPfS0_E14A_smem_ctl_seq+6308];
	mul.wide.s32 	%rd3063, %r6635, 4;
	add.s64 	%rd3064, %rd8, %rd3063;
	ld.local.u32 	%r6636, [%rd3064];
	shl.b32 	%r6637, %r6636, 9;
	cvt.rn.f32.s32 	%f3326, %r6637;
	add.f32 	%f3327, %f3325, %f3326;
	ld.shared.u32 	%r6638, [_ZZ15bit_wise_gemm_siiiPiPfS0_E14A_smem_ctl_seq+6312];
	mul.wide.s32 	%rd3065, %r6638, 4;
	add.s64 	%rd3066, %rd8, %rd3065;
	ld.local.u32 	%r6639, [%rd3066];
	shl.b32 	%r6640, %r6639, 10;
	cvt.rn.f32.s32 	%f3328, %r6640;
	add.f32 	%f3329, %f3327, %f3328;
	ld.shared.u32 	%r6641, [_ZZ15bit_wise_gemm_siiiPiPfS0_E14A_smem_ctl_seq+6316];
	mul.wide.s32 	%rd3067, %r6641, 4;
	add.s64 	%rd3068, %rd8, %rd3067;
	ld.local.u32 	%r6642, [%rd3068];
	shl.b32 	%r6643, %r6642, 11;
	cvt.rn.f32.s32 	%f3330, %r6643;
	add.f32 	%f3331, %f3329, %f3330;
	ld.shared.u32 	%r6644, [_ZZ15bit_wise_gemm_siiiPiPfS0_E14A_smem_ctl_seq+6320];
	mul.wide.s32 	%rd3069, %r6644, 4;
	add.s64 	%rd3070, %rd8, %rd3069;
	ld.local.u32 	%r6645, [%rd3070];
	shl.b32 	%r6646, %r6645, 12;
	cvt.rn.f32.s32 	%f3332, %r6646;
	add.f32 	%f3333, %f3331, %f3332;
	ld.shared.u32 	%r6647, [_ZZ15bit_wise_gemm_siiiPiPfS0_E14A_smem_ctl_seq+6324];
	mul.wide.s32 	%rd3071, %r6647, 4;
	add.s64 	%rd3072, %rd8, %rd3071;
	ld.local.u32 	%r6648, [%rd3072];
	shl.b32 	%r6649, %r6648, 13;
	cvt.rn.f32.s32 	%f3334, %r6649;
	add.f32 	%f3335, %f3333, %f3334;
	ld.shared.u32 	%r6650, [_ZZ15bit_wise_gemm_siiiPiPfS0_E14A_smem_ctl_seq+6328];
	mul.wide.s32 	%rd3073, %r6650, 4;
	add.s64 	%rd3074, %rd8, %rd3073;
	ld.local.u32 	%r6651, [%rd3074];
	shl.b32 	%r6652, %r6651, 14;
	cvt.rn.f32.s32 	%f3336, %r6652;
	add.f32 	%f3337, %f3335, %f3336;
	ld.shared.u32 	%r6653, [_ZZ15bit_wise_gemm_siiiPiPfS0_E14A_smem_ctl_seq+6332];
	mul.wide.s32 	%rd3075, %r6653, 4;
	add.s64 	%rd3076, %rd8, %rd3075;
	ld.local.u32 	%r6654, [%rd3076];
	shl.b32 	%r6655, %r6654, 15;
	cvt.rn.f32.s32 	%f3338, %r6655;
	add.f32 	%f3339, %f3337, %f3338;
	ld.shared.u32 	%r6656, [_ZZ15bit_wise_gemm_siiiPiPfS0_E14A_smem_ctl_seq+6336];
	mul.wide.s32 	%rd3077, %r6656, 4;
	add.s64 	%rd3078, %rd8, %rd3077;
	ld.local.u32 	%r6657, [%rd3078];
	shl.b32 	%r6658, %r6657, 16;
	cvt.rn.f32.s32 	%f3340, %r6658;
	add.f32 	%f3341, %f3339, %f3340;
	ld.shared.u32 	%r6659, [_ZZ15bit_wise_gemm_siiiPiPfS0_E14A_smem_ctl_seq+6340];
	mul.wide.s32 	%rd3079, %r6659, 4;
	add.s64 	%rd3080, %rd8, %rd3079;
	ld.local.u32 	%r6660, [%rd3080];
	shl.b32 	%r6661, %r6660, 17;
	cvt.rn.f32.s32 	%f3342, %r6661;
	add.f32 	%f3343, %f3341, %f3342;
	ld.shared.u32 	%r6662, [_ZZ15bit_wise_gemm_siiiPiPfS0_E14A_smem_ctl_seq+6344];
	mul.wide.s32 	%rd3081, %r6662, 4;
	add.s64 	%rd3082, %rd8, %rd3081;
	ld.local.u32 	%r6663, [%rd3082];
	shl.b32 	%r6664, %r6663, 18;
	cvt.rn.f32.s32 	%f3344, %r6664;
	add.f32 	%f3345, %f3343, %f3344;
	ld.shared.u32 	%r6665, [_ZZ15bit_wise_gemm_siiiPiPfS0_E14A_smem_ctl_seq+6348];
	mul.wide.s32 	%rd3083, %r6665, 4;
	add.s64 	%rd3084, %rd8, %rd3083;
	ld.local.u32 	%r6666, [%rd3084];
	shl.b32 	%r6667, %r6666, 19;
	cvt.rn.f32.s32 	%f3346, %r6667;
	add.f32 	%f3347, %f3345, %f3346;
	ld.shared.u32 	%r6668, [_ZZ15bit_wise_gemm_siiiPiPfS0_E14A_smem_ctl_seq+6352];
	mul.wide.s32 	%rd3085, %r6668, 4;
	add.s64 	%rd3086, %rd8, %rd3085;
	ld.local.u32 	%r6669, [%rd3086];
	shl.b32 	%r6670, %r6669, 20;
	cvt.rn.f32.s32 	%f3348, %r6670;
	add.f32 	%f3349, %f3347, %f3348;
	ld.shared.u32 	%r6671, [_ZZ15bit_wise_gemm_siiiPiPfS0_E14A_smem_ctl_seq+6356];
	mul.wide.s32 	%rd3087, %r6671, 4;
	add.s64 	%rd3088, %rd8, %rd3087;
	ld.local.u32 	%r6672, [%rd3088];
	shl.b32 	%r6673, %r6672, 21;
	cvt.rn.f32.s32 	%f3350, %r6673;
	add.f32 	%f3351, %f3349, %f3350;
	ld.shared.u32 	%r6674, [_ZZ15bit_wise_gemm_siiiPiPfS0_E14A_smem_ctl_seq+6360];
	mul.wide.s32 	%rd3089, %r6674, 4;
	add.s64 	%rd3090, %rd8, %rd3089;
	ld.local.u32 	%r6675, [%rd3090];
	shl.b32 	%r6676, %r6675, 22;
	cvt.rn.f32.s32 	%f3352, %r6676;
	add.f32 	%f3353, %f3351, %f3352;
	ld.shared.u32 	%r6677, [_ZZ15bit_wise_gemm_siiiPiPfS0_E14A_smem_ctl_seq+6364];
	mul.wide.s32 	%rd3091, %r6677, 4;
	add.s64 	%rd3092, %rd8, %rd3091;
	ld.local.u32 	%r6678, [%rd3092];
	shl.b32 	%r6679, %r6678, 23;
	cvt.rn.f32.s32 	%f3354, %r6679;
	add.f32 	%f3355, %f3353, %f3354;
	ld.shared.u32 	%r6680, [_ZZ15bit_wise_gemm_siiiPiPfS0_E14A_smem_ctl_seq+6368];
	mul.wide.s32 	%rd3093, %r6680, 4;
	add.s64 	%rd3094, %rd8, %rd3093;
	ld.local.u32 	%r6681, [%rd3094];
	shl.b32 	%r6682, %r6681, 24;
	cvt.rn.f32.s32 	%f3356, %r6682;
	add.f32 	%f3357, %f3355, %f3356;
	ld.shared.u32 	%r6683, [_ZZ15bit_wise_gemm_siiiPiPfS0_E14A_smem_ctl_seq+6372];
	mul.wide.s32 	%rd3095, %r6683, 4;
	add.s64 	%rd3096, %rd8, %rd3095;
	ld.local.u32 	%r6684, [%rd3096];
	shl.b32 	%r6685, %r6684, 25;
	cvt.rn.f32.s32 	%f3358, %r6685;
	add.f32 	%f3359, %f3357, %f3358;
	ld.shared.u32 	%r6686, [_ZZ15bit_wise_gemm_siiiPiPfS0_E14A_smem_ctl_seq+6376];
	mul.wide.s32 	%rd3097, %r6686, 4;
	add.s64 	%rd3098, %rd8, %rd3097;
	ld.local.u32 	%r6687, [%rd3098];
	shl.b32 	%r6688, %r6687, 26;
	cvt.rn.f32.s32 	%f3360, %r6688;
	add.f32 	%f3361, %f3359, %f3360;
	ld.shared.u32 	%r6689, [_ZZ15bit_wise_gemm_siiiPiPfS0_E14A_smem_ctl_seq+6380];
	mul.wide.s32 	%rd3099, %r6689, 4;
	add.s64 	%rd3100, %rd8, %rd3099;
	ld.local.u32 	%r6690, [%rd3100];
	shl.b32 	%r6691, %r6690, 27;
	cvt.rn.f32.s32 	%f3362, %r6691;
	add.f32 	%f3363, %f3361, %f3362;
	ld.shared.u32 	%r6692, [_ZZ15bit_wise_gemm_siiiPiPfS0_E14A_smem_ctl_seq+6384];
	mul.wide.s32 	%rd3101, %r6692, 4;
	add.s64 	%rd3102, %rd8, %rd3101;
	ld.local.u32 	%r6693, [%rd3102];
	shl.b32 	%r6694, %r6693, 28;
	cvt.rn.f32.s32 	%f3364, %r6694;
	add.f32 	%f3365, %f3363, %f3364;
	ld.shared.u32 	%r6695, [_ZZ15bit_wise_gemm_siiiPiPfS0_E14A_smem_ctl_seq+6388];
	mul.wide.s32 	%rd3103, %r6695, 4;
	add.s64 	%rd3104, %rd8, %rd3103;
	ld.local.u32 	%r6696, [%rd3104];
	shl.b32 	%r6697, %r6696, 29;
	cvt.rn.f32.s32 	%f3366, %r6697;
	add.f32 	%f3367, %f3365, %f3366;
	ld.shared.u32 	%r6698, [_ZZ15bit_wise_gemm_siiiPiPfS0_E14A_smem_ctl_seq+6392];
	mul.wide.s32 	%rd3105, %r6698, 4;
	add.s64 	%rd3106, %rd8, %rd3105;
	ld.local.u32 	%r6699, [%rd3106];
	shl.b32 	%r6700, %r6699, 30;
	cvt.rn.f32.s32 	%f3368, %r6700;
	add.f32 	%f3369, %f3367, %f3368;
	ld.shared.u32 	%r6701, [_ZZ15bit_wise_gemm_siiiPiPfS0_E14A_smem_ctl_seq+6396];
	mul.wide.s32 	%rd3107, %r6701, 4;
	add.s64 	%rd3108, %rd8, %rd3107;
	ld.local.u32 	%r6702, [%rd3108];
	shl.b32 	%r6703, %r6702, 31;
	cvt.rn.f32.s32 	%f3370, %r6703;
	add.f32 	%f3371, %f3369, %f3370;
	ld.shared.u32 	%r6704, [_ZZ15bit_wise_gemm_siiiPiPfS0_E14A_smem_ctl_seq+6404];
	mul.wide.s32 	%rd3109, %r6704, 4;
	add.s64 	%rd3110, %rd8, %rd3109;
	ld.local.u32 	%r6705, [%rd3110];
	shl.b32 	%r6706, %r6705, 1;
	cvt.rn.f32.s32 	%f3372, %r6706;
	add.f32 	%f3373, %f3372, 0f7FC00000;
	ld.shared.u32 	%r6707, [_ZZ15bit_wise_gemm_siiiPiPfS0_E14A_smem_ctl_seq+6408];
	mul.wide.s32 	%rd3111, %r6707, 4;
	add.s64 	%rd3112, %rd8, %rd3111;
	ld.local.u32 	%r6708, [%rd3112];
	shl.b32 	%r6709, %r6708, 2;
	cvt.rn.f32.s32 	%f3374, %r6709;
	add.f32 	%f3375, %f3373, %f3374;
	ld.shared.u32 	%r6710, [_ZZ15bit_wise_gemm_siiiPiPfS0_E14A_smem_ctl_seq+6412];
	mul.wide.s32 	%rd3113, %r6710, 4;
	add.s64 	%rd3114, %rd8, %rd3113;
	ld.local.u32 	%r6711, [%rd3114];
	shl.b32 	%r6712, %r6711, 3;
	cvt.rn.f32.s32 	%f3376, %r6712;
	add.f32 	%f3377, %f3375, %f3376;
	ld.shared.u32 	%r6713, [_ZZ15bit_wise_gemm_siiiPiPfS0_E14A_smem_ctl_seq+6416];
	mul.wide.s32 	%rd3115, %r6713, 4;
	add.s64 	%rd3116, %rd8, %rd3115;
	ld.local.u32 	%r6714, [%rd3116];
	shl.b32 	%r6715, %r6714, 4;
	cvt.rn.f32.s32 	%f3378, %r6715;
	add.f32 	%f3379, %f3377, %f3378;
	ld.shared.u32 	%r6716, [_ZZ15bit_wise_gemm_siiiPiPfS0_E14A_smem_ctl_seq+6420];
	mul.wide.s32 	%rd3117, %r6716, 4;
	add.s64 	%rd3118, %rd8, %rd3117;
	ld.local.u32 	%r6717, [%rd3118];
	shl.b32 	%r6718, %r6717, 5;
	cvt.rn.f32.s32 	%f3380, %r6718;
	add.f32 	%f3381, %f3379, %f3380;
	ld.shared.u32 	%r6719, [_ZZ15bit_wise_gemm_siiiPiPfS0_E14A_smem_ctl_seq+6424];
	mul.wide.s32 	%rd3119, %r6719, 4;
	add.s64 	%rd3120, %rd8, %rd3119;
	ld.local.u32 	%r6720, [%rd3120];
	shl.b32 	%r6721, %r6720, 6;
	cvt.rn.f32.s32 	%f3382, %r6721;
	add.f32 	%f3383, %f3381, %f3382;
	ld.shared.u32 	%r6722, [_ZZ15bit_wise_gemm_siiiPiPfS0_E14A_smem_ctl_seq+6428];
	mul.wide.s32 	%rd3121, %r6722, 4;
	add.s64 	%rd3122, %rd8, %rd3121;
	ld.local.u32 	%r6723, [%rd3122];
	shl.b32 	%r6724, %r6723, 7;
	cvt.rn.f32.s32 	%f3384, %r6724;
	add.f32 	%f3385, %f3383, %f3384;
	ld.shared.u32 	%r6725, [_ZZ15bit_wise_gemm_siiiPiPfS0_E14A_smem_ctl_seq+6432];
	mul.wide.s32 	%rd3123, %r6725, 4;
	add.s64 	%rd3124, %rd8, %rd3123;
	ld.local.u32 	%r6726, [%rd3124];
	shl.b32 	%r6727, %r6726, 8;
	cvt.rn.f32.s32 	%f3386, %r6727;
	add.f32 	%f3387, %f3385, %f3386;
	ld.shared.u32 	%r6728, [_ZZ15bit_wise_gemm_siiiPiPfS0_E14A_smem_ctl_seq+6436];
	mul.wide.s32 	%rd3125, %r6728, 4;
	add.s64 	%rd3126, %rd8, %rd3125;
	ld.local.u32 	%r6729, [%rd3126];
	shl.b32 	%r6730, %r6729, 9;
	cvt.rn.f32.s32 	%f3388, %r6730;
	add.f32 	%f3389, %f3387, %f3388;
	ld.shared.u32 	%r6731, [_ZZ15bit_wise_gemm_siiiPiPfS0_E14A_smem_ctl_seq+6440];
	mul.wide.s32 	%rd3127, %r6731, 4;
	add.s64 	%rd3128, %rd8, %rd3127;
	ld.local.u32 	%r6732, [%rd3128];
	shl.b32 	%r6733, %r6732, 10;
	cvt.rn.f32.s32 	%f3390, %r6733;
	add.f32 	%f3391, %f3389, %f3390;
	ld.shared.u32 	%r6734, [_ZZ15bit_wise_gemm_siiiPiPfS0_E14A_smem_ctl_seq+6444];
	mul.wide.s32 	%rd3129, %r6734, 4;
	add.s64 	%rd3130, %rd8, %rd3129;
	ld.local.u32 	%r6735, [%rd3130];
	shl.b32 	%r6736, %r6735, 11;
	cvt.rn.f32.s32 	%f3392, %r6736;
	add.f32 	%f3393, %f3391, %f3392;
	ld.shared.u32 	%r6737, [_ZZ15bit_wise_gemm_siiiPiPfS0_E14A_smem_ctl_seq+6448];
	mul.wide.s32 	%rd3131, %r6737, 4;
	add.s64 	%rd3132, %rd8, %rd3131;
	ld.local.u32 	%r6738, [%rd3132];
	shl.b32 	%r6739, %r6738, 12;
	cvt.rn.f32.s32 	%f3394, %r6739;
	add.f32 	%f3395, %f3393, %f3394;
	ld.shared.u32 	%r6740, [_ZZ15bit_wise_gemm_siiiPiPfS0_E14A_smem_ctl_seq+6452];
	mul.wide.s32 	%rd3133, %r6740, 4;
	add.s64 	%rd3134, %rd8, %rd3133;
	ld.local.u32 	%r6741, [%rd3134];
	shl.b32 	%r6742, %r6741, 13;
	cvt.rn.f32.s32 	%f3396, %r6742;
	add.f32 	%f3397, %f3395, %f3396;
	ld.shared.u32 	%r6743, [_ZZ15bit_wise_gemm_siiiPiPfS0_E14A_smem_ctl_seq+6456];
	mul.wide.s32 	%rd3135, %r6743, 4;
	add.s64 	%rd3136, %rd8, %rd3135;
	ld.local.u32 	%r6744, [%rd3136];
	shl.b32 	%r6745, %r6744, 14;
	cvt.rn.f32.s32 	%f3398, %r6745;
	add.f32 	%f3399, %f3397, %f3398;
	ld.shared.u32 	%r6746, [_ZZ15bit_wise_gemm_siiiPiPfS0_E14A_smem_ctl_seq+6460];
	mul.wide.s32 	%rd3137, %r6746, 4;
	add.s64 	%rd3138, %rd8, %rd3137;
	ld.local.u32 	%r6747, [%rd3138];
	shl.b32 	%r6748, %r6747, 15;
	cvt.rn.f32.s32 	%f3400, %r6748;
	add.f32 	%f3401, %f3399, %f3400;
	ld.shared.u32 	%r6749, [_ZZ15bit_wise_gemm_siiiPiPfS0_E14A_smem_ctl_seq+6464];
	mul.wide.s32 	%rd3139, %r6749, 4;
	add.s64 	%rd3140, %rd8, %rd3139;
	ld.local.u32 	%r6750, [%rd3140];
	shl.b32 	%r6751, %r6750, 16;
	cvt.rn.f32.s32 	%f3402, %r6751;
	add.f32 	%f3403, %f3401, %f3402;
	ld.shared.u32 	%r6752, [_ZZ15bit_wise_gemm_siiiPiPfS0_E14A_smem_ctl_seq+6468];
	mul.wide.s32 	%rd3141, %r6752, 4;
	add.s64 	%rd3142, %rd8, %rd3141;
	ld.local.u32 	%r6753, [%rd3142];
	shl.b32 	%r6754, %r6753, 17;
	cvt.rn.f32.s32 	%f3404, %r6754;
	add.f32 	%f3405, %f3403, %f3404;
	ld.shared.u32 	%r6755, [_ZZ15bit_wise_gemm_siiiPiPfS0_E14A_smem_ctl_seq+6472];
	mul.wide.s32 	%rd3143, %r6755, 4;
	add.s64 	%rd3144, %rd8, %rd3143;
	ld.local.u32 	%r6756, [%rd3144];
	shl.b32 	%r6757, %r6756, 18;
	cvt.rn.f32.s32 	%f3406, %r6757;
	add.f32 	%f3407, %f3405, %f3406;
	ld.shared.u32 	%r6758, [_ZZ15bit_wise_gemm_siiiPiPfS0_E14A_smem_ctl_seq+6476];
	mul.wide.s32 	%rd3145, %r6758, 4;
	add.s64 	%rd3146, %rd8, %rd3145;
	ld.local.u32 	%r6759, [%rd3146];
	shl.b32 	%r6760, %r6759, 19;
	cvt.rn.f32.s32 	%f3408, %r6760;
	add.f32 	%f3409, %f3407, %f3408;
	ld.shared.u32 	%r6761, [_ZZ15bit_wise_gemm_siiiPiPfS0_E14A_smem_ctl_seq+6480];
	mul.wide.s32 	%rd3147, %r6761, 4;
	add.s64 	%rd3148, %rd8, %rd3147;
	ld.local.u32 	%r6762, [%rd3148];
	shl.b32 	%r6763, %r6762, 20;
	cvt.rn.f32.s32 	%f3410, %r6763;
	add.f32 	%f3411, %f3409, %f3410;
	ld.shared.u32 	%r6764, [_ZZ15bit_wise_gemm_siiiPiPfS0_E14A_smem_ctl_seq+6484];
	mul.wide.s32 	%rd3149, %r6764, 4;
	add.s64 	%rd3150, %rd8, %rd3149;
	ld.local.u32 	%r6765, [%rd3150];
	shl.b32 	%r6766, %r6765, 21;
	cvt.rn.f32.s32 	%f3412, %r6766;
	add.f32 	%f3413, %f3411, %f3412;
	ld.shared.u32 	%r6767, [_ZZ15bit_wise_gemm_siiiPiPfS0_E14A_smem_ctl_seq+6488];
	mul.wide.s32 	%rd3151, %r6767, 4;
	add.s64 	%rd3152, %rd8, %rd3151;
	ld.local.u32 	%r6768, [%rd3152];
	shl.b32 	%r6769, %r6768, 22;
	cvt.rn.f32.s32 	%f3414, %r6769;
	add.f32 	%f3415, %f3413, %f3414;
	ld.shared.u32 	%r6770, [_ZZ15bit_wise_gemm_siiiPiPfS0_E14A_smem_ctl_seq+6492];
	mul.wide.s32 	%rd3153, %r6770, 4;
	add.s64 	%rd3154, %rd8, %rd3153;
	ld.local.u32 	%r6771, [%rd3154];
	shl.b32 	%r6772, %r6771, 23;
	cvt.rn.f32.s32 	%f3416, %r6772;
	add.f32 	%f3417, %f3415, %f3416;
	ld.shared.u32 	%r6773, [_ZZ15bit_wise_gemm_siiiPiPfS0_E14A_smem_ctl_seq+6496];
	mul.wide.s32 	%rd3155, %r6773, 4;
	add.s64 	%rd3156, %rd8, %rd3155;
	ld.local.u32 	%r6774, [%rd3156];
	shl.b32 	%r6775, %r6774, 24;
	cvt.rn.f32.s32 	%f3418, %r6775;
	add.f32 	%f3419, %f3417, %f3418;
	ld.shared.u32 	%r6776, [_ZZ15bit_wise_gemm_siiiPiPfS0_E14A_smem_ctl_seq+6500];
	mul.wide.s32 	%rd3157, %r6776, 4;
	add.s64 	%rd3158, %rd8, %rd3157;
	ld.local.u32 	%r6777, [%rd3158];
	shl.b32 	%r6778, %r6777, 25;
	cvt.rn.f32.s32 	%f3420, %r6778;
	add.f32 	%f3421, %f3419, %f3420;
	ld.shared.u32 	%r6779, [_ZZ15bit_wise_gemm_siiiPiPfS0_E14A_smem_ctl_seq+6504];
	mul.wide.s32 	%rd3159, %r6779, 4;
	add.s64 	%rd3160, %rd8, %rd3159;
	ld.local.u32 	%r6780, [%rd3160];
	shl.b32 	%r6781, %r6780, 26;
	cvt.rn.f32.s32 	%f3422, %r6781;
	add.f32 	%f3423, %f3421, %f3422;
	ld.shared.u32 	%r6782, [_ZZ15bit_wise_gemm_siiiPiPfS0_E14A_smem_ctl_seq+6508];
	mul.wide.s32 	%rd3161, %r6782, 4;
	add.s64 	%rd3162, %rd8, %rd3161;
	ld.local.u32 	%r6783, [%rd3162];
	shl.b32 	%r6784, %r6783, 27;
	cvt.rn.f32.s32 	%f3424, %r6784;
	add.f32 	%f3425, %f3423, %f3424;
	ld.shared.u32 	%r6785, [_ZZ15bit_wise_gemm_siiiPiPfS0_E14A_smem_ctl_seq+6512];
	mul.wide.s32 	%rd3163, %r6785, 4;
	add.s64 	%rd3164, %rd8, %rd3163;
	ld.local.u32 	%r6786, [%rd3164];
	shl.b32 	%r6787, %r6786, 28;
	cvt.rn.f32.s32 	%f3426, %r6787;
	add.f32 	%f3427, %f3425, %f3426;
	ld.shared.u32 	%r6788, [_ZZ15bit_wise_gemm_siiiPiPfS0_E14A_smem_ctl_seq+6516];
	mul.wide.s32 	%rd3165, %r6788, 4;
	add.s64 	%rd3166, %rd8, %rd3165;
	ld.local.u32 	%r6789, [%rd3166];
	shl.b32 	%r6790, %r6789, 29;
	cvt.rn.f32.s32 	%f3428, %r6790;
	add.f32 	%f3429, %f3427, %f3428;
	ld.shared.u32 	%r6791, [_ZZ15bit_wise_gemm_siiiPiPfS0_E14A_smem_ctl_seq+6520];
	mul.wide.s32 	%rd3167, %r6791, 4;
	add.s64 	%rd3168, %rd8, %rd3167;
	ld.local.u32 	%r6792, [%rd3168];
	shl.b32 	%r6793, %r6792, 30;
	cvt.rn.f32.s32 	%f3430, %r6793;
	add.f32 	%f3431, %f3429, %f3430;
	ld.shared.u32 	%r6794, [_ZZ15bit_wise_gemm_siiiPiPfS0_E14A_smem_ctl_seq+6524];
	mul.wide.s32 	%rd3169, %r6794, 4;
	add.s64 	%rd3170, %rd8, %rd3169;
	ld.local.u32 	%r6795, [%rd3170];
	shl.b32 	%r6796, %r6795, 31;
	cvt.rn.f32.s32 	%f3432, %r6796;
	add.f32 	%f3433, %f3431, %f3432;
	ld.shared.u32 	%r6797, [_ZZ15bit_wise_gemm_siiiPiPfS0_E14A_smem_ctl_seq+6532];
	mul.wide.s32 	%rd3171, %r6797, 4;
	add.s64 	%rd3172, %rd8, %rd3171;
	ld.local.u32 	%r6798, [%rd3172];
	shl.b32 	%r6799, %r6798, 1;
	cvt.rn.f32.s32 	%f3434, %r6799;
	add.f32 	%f3435, %f3434, 0f7FC00000;
	ld.shared.u32 	%r6800, [_ZZ15bit_wise_gemm_siiiPiPfS0_E14A_smem_ctl_seq+6536];
	mul.wide.s32 	%rd3173, %r6800, 4;
	add.s64 	%rd3174, %rd8, %rd3173;
	ld.local.u32 	%r6801, [%rd3174];
	shl.b32 	%r6802, %r6801, 2;
	cvt.rn.f32.s32 	%f3436, %r6802;
	add.f32 	%f3437, %f3435, %f3436;
	ld.shared.u32 	%r6803, [_ZZ15bit_wise_gemm_siiiPiPfS0_E14A_smem_ctl_seq+6540];
	mul.wide.s32 	%rd3175, %r6803, 4;
	add.s64 	%rd3176, %rd8, %rd3175;
	ld.local.u32 	%r6804, [%rd3176];
	shl.b32 	%r6805, %r6804, 3;
	cvt.rn.f32.s32 	%f3438, %r6805;
	add.f32 	%f3439, %f3437, %f3438;
	ld.shared.u32 	%r6806, [_ZZ15bit_wise_gemm_siiiPiPfS0_E14A_smem_ctl_seq+6544];
	mul.wide.s32 	%rd3177, %r6806, 4;
	add.s64 	%rd3178, %rd8, %rd3177;
	ld.local.u32 	%r6807, [%rd3178];
	shl.b32 	%r6808, %r6807, 4;
	cvt.rn.f32.s32 	%f3440, %r6808;
	add.f32 	%f3441, %f3439, %f3440;
	ld.shared.u32 	%r6809, [_ZZ15bit_wise_gemm_siiiPiPfS0_E14A_smem_ctl_seq+6548];
	mul.wide.s32 	%rd3179, %r6809, 4;
	add.s64 	%rd3180, %rd8, %rd3179;
	ld.local.u32 	%r6810, [%rd3180];
	shl.b32 	%r6811, %r6810, 5;
	cvt.rn.f32.s32 	%f3442, %r6811;
	add.f32 	%f3443, %f3441, %f3442;
	ld.shared.u32 	%r6812, [_ZZ15bit_wise_gemm_siiiPiPfS0_E14A_smem_ctl_seq+6552];
	mul.wide.s32 	%rd3181, %r6812, 4;
	add.s64 	%rd3182, %rd8, %rd3181;
	ld.local.u32 	%r6813, [%rd3182];
	shl.b32 	%r6814, %r6813, 6;
	cvt.rn.f32.s32 	%f3444, %r6814;
	add.f32 	%f3445, %f3443, %f3444;
	ld.shared.u32 	%r6815, [_ZZ15bit_wise_gemm_siiiPiPfS0_E14A_smem_ctl_seq+6556];
	mul.wide.s32 	%rd3183, %r6815, 4;
	add.s64 	%rd3184, %rd8, %rd3183;
	ld.local.u32 	%r6816, [%rd3184];
	shl.b32 	%r6817, %r6816, 7;
	cvt.rn.f32.s32 	%f3446, %r6817;
	add.f32 	%f3447, %f3445, %f3446;
	ld.shared.u32 	%r6818, [_ZZ15bit_wise_gemm_siiiPiPfS0_E14A_smem_ctl_seq+6560];
	mul.wide.s32 	%rd3185, %r6818, 4;
	add.s64 	%rd3186, %rd8, %rd3185;
	ld.local.u32 	%r6819, [%rd3186];
	shl.b32 	%r6820, %r6819, 8;
	cvt.rn.f32.s32 	%f3448, %r6820;
	add.f32 	%f3449, %f3447, %f3448;
	ld.shared.u32 	%r6821, [_ZZ15bit_wise_gemm_siiiPiPfS0_E14A_smem_ctl_seq+6564];
	mul.wide.s32 	%rd3187, %r6821, 4;
	add.s64 	%rd3188, %rd8, %rd3187;
	ld.local.u32 	%r6822, [%rd3188];
	shl.b32 	%r6823, %r6822, 9;
	cvt.rn.f32.s32 	%f3450, %r6823;
	add.f32 	%f3451, %f3449, %f3450;
	ld.shared.u32 	%r6824, [_ZZ15bit_wise_gemm_siiiPiPfS0_E14A_smem_ctl_seq+6568];
	mul.wide.s32 	%rd3189, %r6824, 4;
	add.s64 	%rd3190, %rd8, %rd3189;
	ld.local.u32 	%r6825, [%rd3190];
	shl.b32 	%r6826, %r6825, 10;
	cvt.rn.f32.s32 	%f3452, %r6826;
	add.f32 	%f3453, %f3451, %f3452;
	ld.shared.u32 	%r6827, [_ZZ15bit_wise_gemm_siiiPiPfS0_E14A_smem_ctl_seq+6572];
	mul.wide.s32 	%rd3191, %r6827, 4;
	add.s64 	%rd3192, %rd8, %rd3191;
	ld.local.u32 	%r6828, [%rd3192];
	shl.b32 	%r6829, %r6828, 11;
	cvt.rn.f32.s32 	%f3454, %r6829;
	add.f32 	%f3455, %f3453, %f3454;
	ld.shared.u32 	%r6830, [_ZZ15bit_wise_gemm_siiiPiPfS0_E14A_smem_ctl_seq+6576];
	mul.wide.s32 	%rd3193, %r6830, 4;
	add.s64 	%rd3194, %rd8, %rd3193;
	ld.local.u32 	%r6831, [%rd3194];
	shl.b32 	%r6832, %r6831, 12;
	cvt.rn.f32.s32 	%f3456, %r6832;
	add.f32 	%f3457, %f3455, %f3456;
	ld.shared.u32 	%r6833, [_ZZ15bit_wise_gemm_siiiPiPfS0_E14A_smem_ctl_seq+6580];
	mul.wide.s32 	%rd3195, %r6833, 4;
	add.s64 	%rd3196, %rd8, %rd3195;
	ld.local.u32 	%r6834, [%rd3196];
	shl.b32 	%r6835, %r6834, 13;
	cvt.rn.f32.s32 	%f3458, %r6835;
	add.f32 	%f3459, %f3457, %f3458;
	ld.shared.u32 	%r6836, [_ZZ15bit_wise_gemm_siiiPiPfS0_E14A_smem_ctl_seq+6584];
	mul.wide.s32 	%rd3197, %r6836, 4;
	add.s64 	%rd3198, %rd8, %rd3197;
	ld.local.u32 	%r6837, [%rd3198];
	shl.b32 	%r6838, %r6837, 14;
	cvt.rn.f32.s32 	%f3460, %r6838;
	add.f32 	%f3461, %f3459, %f3460;
	ld.shared.u32 	%r6839, [_ZZ15bit_wise_gemm_siiiPiPfS0_E14A_smem_ctl_seq+6588];
	mul.wide.s32 	%rd3199, %r6839, 4;
	add.s64 	%rd3200, %rd8, %rd3199;
	ld.local.u32 	%r6840, [%rd3200];
	shl.b32 	%r6841, %r6840, 15;
	cvt.rn.f32.s32 	%f3462, %r6841;
	add.f32 	%f3463, %f3461, %f3462;
	ld.shared.u32 	%r6842, [_ZZ15bit_wise_gemm_siiiPiPfS0_E14A_smem_ctl_seq+6592];
	mul.wide.s32 	%rd3201, %r6842, 4;
	add.s64 	%rd3202, %rd8, %rd3201;
	ld.local.u32 	%r6843, [%rd3202];
	shl.b32 	%r6844, %r6843, 16;
	cvt.rn.f32.s32 	%f3464, %r6844;
	add.f32 	%f3465, %f3463, %f3464;
	ld.shared.u32 	%r6845, [_ZZ15bit_wise_gemm_siiiPiPfS0_E14A_smem_ctl_seq+6596];
	mul.wide.s32 	%rd3203, %r6845, 4;
	add.s64 	%rd3204, %rd8, %rd3203;
	ld.local.u32 	%r6846, [%rd3204];
	shl.b32 	%r6847, %r6846, 17;
	cvt.rn.f32.s32 	%f3466, %r6847;
	add.f32 	%f3467, %f3465, %f3466;
	ld.shared.u32 	%r6848, [_ZZ15bit_wise_gemm_siiiPiPfS0_E14A_smem_ctl_seq+6600];
	mul.wide.s32 	%rd3205, %r6848, 4;
	add.s64 	%rd3206, %rd8, %rd3205;
	ld.local.u32 	%r6849, [%rd3206];
	shl.b32 	%r6850, %r6849, 18;
	cvt.rn.f32.s32 	%f3468, %r6850;
	add.f32 	%f3469, %f3467, %f3468;
	ld.shared.u32 	%r6851, [_ZZ15bit_wise_gemm_siiiPiPfS0_E14A_smem_ctl_seq+6604];
	mul.wide.s32 	%rd3207, %r6851, 4;
	add.s64 	%rd3208, %rd8, %rd3207;
	ld.local.u32 	%r6852, [%rd3208];
	shl.b32 	%r6853, %r6852, 19;
	cvt.rn.f32.s32 	%f3470, %r6853;
	add.f32 	%f3471, %f3469, %f3470;
	ld.shared.u32 	%r6854, [_ZZ15bit_wise_gemm_siiiPiPfS0_E14A_smem_ctl_seq+6608];
	mul.wide.s32 	%rd3209, %r6854, 4;
	add.s64 	%rd3210, %rd8, %rd3209;
	ld.local.u32 	%r6855, [%rd3210];
	shl.b32 	%r6856, %r6855, 20;
	cvt.rn.f32.s32 	%f3472, %r6856;
	add.f32 	%f3473, %f3471, %f3472;
	ld.shared.u32 	%r6857, [_ZZ15bit_wise_gemm_siiiPiPfS0_E14A_smem_ctl_seq+6612];
	mul.wide.s32 	%rd3211, %r6857, 4;
	add.s64 	%rd3212, %rd8, %rd3211;
	ld.local.u32 	%r6858, [%rd3212];
	shl.b32 	%r6859, %r6858, 21;
	cvt.rn.f32.s32 	%f3474, %r6859;
	add.f32 	%f3475, %f3473, %f3474;
	ld.shared.u32 	%r6860, [_ZZ15bit_wise_gemm_siiiPiPfS0_E14A_smem_ctl_seq+6616];
	mul.wide.s32 	%rd3213, %r6860, 4;
	add.s64 	%rd3214, %rd8, %rd3213;
	ld.local.u32 	%r6861, [%rd3214];
	shl.b32 	%r6862, %r6861, 22;
	cvt.rn.f32.s32 	%f3476, %r6862;
	add.f32 	%f3477, %f3475, %f3476;
	ld.shared.u32 	%r6863, [_ZZ15bit_wise_gemm_siiiPiPfS0_E14A_smem_ctl_seq+6620];
	mul.wide.s32 	%rd3215, %r6863, 4;
	add.s64 	%rd3216, %rd8, %rd3215;
	ld.local.u32 	%r6864, [%rd3216];
	shl.b32 	%r6865, %r6864, 23;
	cvt.rn.f32.s32 	%f3478, %r6865;
	add.f32 	%f3479, %f3477, %f3478;
	ld.shared.u32 	%r6866, [_ZZ15bit_wise_gemm_siiiPiPfS0_E14A_smem_ctl_seq+6624];
	mul.wide.s32 	%rd3217, %r6866, 4;
	add.s64 	%rd3218, %rd8, %rd3217;
	ld.local.u32 	%r6867, [%rd3218];
	shl.b32 	%r6868, %r6867, 24;
	cvt.rn.f32.s32 	%f3480, %r6868;
	add.f32 	%f3481, %f3479, %f3480;
	ld.shared.u32 	%r6869, [_ZZ15bit_wise_gemm_siiiPiPfS0_E14A_smem_ctl_seq+6628];
	mul.wide.s32 	%rd3219, %r6869, 4;
	add.s64 	%rd3220, %rd8, %rd3219;
	ld.local.u32 	%r6870, [%rd3220];
	shl.b32 	%r6871, %r6870, 25;
	cvt.rn.f32.s32 	%f3482, %r6871;
	add.f32 	%f3483, %f3481, %f3482;
	ld.shared.u32 	%r6872, [_ZZ15bit_wise_gemm_siiiPiPfS0_E14A_smem_ctl_seq+6632];
	mul.wide.s32 	%rd3221, %r6872, 4;
	add.s64 	%rd3222, %rd8, %rd3221;
	ld.local.u32 	%r6873, [%rd3222];
	shl.b32 	%r6874, %r6873, 26;
	cvt.rn.f32.s32 	%f3484, %r6874;
	add.f32 	%f3485, %f3483, %f3484;
	ld.shared.u32 	%r6875, [_ZZ15bit_wise_gemm_siiiPiPfS0_E14A_smem_ctl_seq+6636];
	mul.wide.s32 	%rd3223, %r6875, 4;
	add.s64 	%rd3224, %rd8, %rd3223;
	ld.local.u32 	%r6876, [%rd3224];
	shl.b32 	%r6877, %r6876, 27;
	cvt.rn.f32.s32 	%f3486, %r6877;
	add.f32 	%f3487, %f3485, %f3486;
	ld.shared.u32 	%r6878, [_ZZ15bit_wise_gemm_siiiPiPfS0_E14A_smem_ctl_seq+6640];
	mul.wide.s32 	%rd3225, %r6878, 4;
	add.s64 	%rd3226, %rd8, %rd3225;
	ld.local.u32 	%r6879, [%rd3226];
	shl.b32 	%r6880, %r6879, 28;
	cvt.rn.f32.s32 	%f3488, %r6880;
	add.f32 	%f3489, %f3487, %f3488;
	ld.shared.u32 	%r6881, [_ZZ15bit_wise_gemm_siiiPiPfS0_E14A_smem_ctl_seq+6644];
	mul.wide.s32 	%rd3227, %r6881, 4;
	add.s64 	%rd3228, %rd8, %rd3227;
	ld.local.u32 	%r6882, [%rd3228];
	shl.b32 	%r6883, %r6882, 29;
	cvt.rn.f32.s32 	%f3490, %r6883;
	add.f32 	%f3491, %f3489, %f3490;
	ld.shared.u32 	%r6884, [_ZZ15bit_wise_gemm_siiiPiPfS0_E14A_smem_ctl_seq+6648];
	mul.wide.s32 	%rd3229, %r6884, 4;
	add.s64 	%rd3230, %rd8, %rd3229;
	ld.local.u32 	%r6885, [%rd3230];
	shl.b32 	%r6886, %r6885, 30;
	cvt.rn.f32.s32 	%f3492, %r6886;
	add.f32 	%f3493, %f3491, %f3492;
	ld.shared.u32 	%r6887, [_ZZ15bit_wise_gemm_siiiPiPfS0_E14A_smem_ctl_seq+6652];
	mul.wide.s32 	%rd3231, %r6887, 4;
	add.s64 	%rd3232, %rd8, %rd3231;
	ld.local.u32 	%r6888, [%rd3232];
	shl.b32 	%r6889, %r6888, 31;
	cvt.rn.f32.s32 	%f3494, %r6889;
	add.f32 	%f3495, %f3493, %f3494;
	ld.shared.u32 	%r6890, [_ZZ15bit_wise_gemm_siiiPiPfS0_E14A_smem_ctl_seq+6660];
	mul.wide.s32 	%rd3233, %r6890, 4;
	add.s64 	%rd3234, %rd8, %rd3233;
	ld.local.u32 	%r6891, [%rd3234];
	shl.b32 	%r6892, %r6891, 1;
	cvt.rn.f32.s32 	%f3496, %r6892;
	add.f32 	%f3497, %f3496, 0f7FC00000;
	ld.shared.u32 	%r6893, [_ZZ15bit_wise_gemm_siiiPiPfS0_E14A_smem_ctl_seq+6664];
	mul.wide.s32 	%rd3235, %r6893, 4;
	add.s64 	%rd3236, %rd8, %rd3235;
	ld.local.u32 	%r6894, [%rd3236];
	shl.b32 	%r6895, %r6894, 2;
	cvt.rn.f32.s32 	%f3498, %r6895;
	add.f32 	%f3499, %f3497, %f3498;
	ld.shared.u32 	%r6896, [_ZZ15bit_wise_gemm_siiiPiPfS0_E14A_smem_ctl_seq+6668];
	mul.wide.s32 	%rd3237, %r6896, 4;
	add.s64 	%rd3238, %rd8, %rd3237;
	ld.local.u32 	%r6897, [%rd3238];
	shl.b32 	%r6898, %r6897, 3;
	cvt.rn.f32.s32 	%f3500, %r6898;
	add.f32 	%f3501, %f3499, %f3500;
	ld.shared.u32 	%r6899, [_ZZ15bit_wise_gemm_siiiPiPfS0_E14A_smem_ctl_seq+6672];
	mul.wide.s32 	%rd3239, %r6899, 4;
	add.s64 	%rd3240, %rd8, %rd3239;
	ld.local.u32 	%r6900, [%rd3240];
	shl.b32 	%r6901, %r6900, 4;
	cvt.rn.f32.s32 	%f3502, %r6901;
	add.f32 	%f3503, %f3501, %f3502;
	ld.shared.u32 	%r6902, [_ZZ15bit_wise_gemm_siiiPiPfS0_E14A_smem_ctl_seq+6676];
	mul.wide.s32 	%rd3241, %r6902, 4;
	add.s64 	%rd3242, %rd8, %rd3241;
	ld.local.u32 	%r6903, [%rd3242];
	shl.b32 	%r6904, %r6903, 5;
	cvt.rn.f32.s32 	%f3504, %r6904;
	add.f32 	%f3505, %f3503, %f3504;
	ld.shared.u32 	%r6905, [_ZZ15bit_wise_gemm_siiiPiPfS0_E14A_smem_ctl_seq+6680];
	mul.wide.s32 	%rd3243, %r6905, 4;
	add.s64 	%rd3244, %rd8, %rd3243;
	ld.local.u32 	%r6906, [%rd3244];
	shl.b32 	%r6907, %r6906, 6;
	cvt.rn.f32.s32 	%f3506, %r6907;
	add.f32 	%f3507, %f3505, %f3506;
	ld.shared.u32 	%r6908, [_ZZ15bit_wise_gemm_siiiPiPfS0_E14A_smem_ctl_seq+6684];
	mul.wide.s32 	%rd3245, %r6908, 4;
	add.s64 	%rd3246, %rd8, %rd3245;
	ld.local.u32 	%r6909, [%rd3246];
	shl.b32 	%r6910, %r6909, 7;
	cvt.rn.f32.s32 	%f3508, %r6910;
	add.f32 	%f3509, %f3507, %f3508;
	ld.shared.u32 	%r6911, [_ZZ15bit_wise_gemm_siiiPiPfS0_E14A_smem_ctl_seq+6688];
	mul.wide.s32 	%rd3247, %r6911, 4;
	add.s64 	%rd3248, %rd8, %rd3247;
	ld.local.u32 	%r6912, [%rd3248];
	shl.b32 	%r6913, %r6912, 8;
	cvt.rn.f32.s32 	%f3510, %r6913;
	add.f32 	%f3511, %f3509, %f3510;
	ld.shared.u32 	%r6914, [_ZZ15bit_wise_gemm_siiiPiPfS0_E14A_smem_ctl_seq+6692];
	mul.wide.s32 	%rd3249, %r6914, 4;
	add.s64 	%rd3250, %rd8, %rd3249;
	ld.local.u32 	%r6915, [%rd3250];
	shl.b32 	%r6916, %r6915, 9;
	cvt.rn.f32.s32 	%f3512, %r6916;
	add.f32 	%f3513, %f3511, %f3512;
	ld.shared.u32 	%r6917, [_ZZ15bit_wise_gemm_siiiPiPfS0_E14A_smem_ctl_seq+6696];
	mul.wide.s32 	%rd3251, %r6917, 4;
	add.s64 	%rd3252, %rd8, %rd3251;
	ld.local.u32 	%r6918, [%rd3252];
	shl.b32 	%r6919, %r6918, 10;
	cvt.rn.f32.s32 	%f3514, %r6919;
	add.f32 	%f3515, %f3513, %f3514;
	ld.shared.u32 	%r6920, [_ZZ15bit_wise_gemm_siiiPiPfS0_E14A_smem_ctl_seq+6700];
	mul.wide.s32 	%rd3253, %r6920, 4;
	add.s64 	%rd3254, %rd8, %rd3253;
	ld.local.u32 	%r6921, [%rd3254];
	shl.b32 	%r6922, %r6921, 11;
	cvt.rn.f32.s32 	%f3516, %r6922;
	add.f32 	%f3517, %f3515, %f3516;
	ld.shared.u32 	%r6923, [_ZZ15bit_wise_gemm_siiiPiPfS0_E14A_smem_ctl_seq+6704];
	mul.wide.s32 	%rd3255, %r6923, 4;
	add.s64 	%rd3256, %rd8, %rd3255;
	ld.local.u32 	%r6924, [%rd3256];
	shl.b32 	%r6925, %r6924, 12;
	cvt.rn.f32.s32 	%f3518, %r6925;
	add.f32 	%f3519, %f3517, %f3518;
	ld.shared.u32 	%r6926, [_ZZ15bit_wise_gemm_siiiPiPfS0_E14A_smem_ctl_seq+6708];
	mul.wide.s32 	%rd3257, %r6926, 4;
	add.s64 	%rd3258, %rd8, %rd3257;
	ld.local.u32 	%r6927, [%rd3258];
	shl.b32 	%r6928, %r6927, 13;
	cvt.rn.f32.s32 	%f3520, %r6928;
	add.f32 	%f3521, %f3519, %f3520;
	ld.shared.u32 	%r6929, [_ZZ15bit_wise_gemm_siiiPiPfS0_E14A_smem_ctl_seq+6712];
	mul.wide.s32 	%rd3259, %r6929, 4;
	add.s64 	%rd3260, %rd8, %rd3259;
	ld.local.u32 	%r6930, [%rd3260];
	shl.b32 	%r6931, %r6930, 14;
	cvt.rn.f32.s32 	%f3522, %r6931;
	add.f32 	%f3523, %f3521, %f3522;
	ld.shared.u32 	%r6932, [_ZZ15bit_wise_gemm_siiiPiPfS0_E14A_smem_ctl_seq+6716];
	mul.wide.s32 	%rd3261, %r6932, 4;
	add.s64 	%rd3262, %rd8, %rd3261;
	ld.local.u32 	%r6933, [%rd3262];
	shl.b32 	%r6934, %r6933, 15;
	cvt.rn.f32.s32 	%f3524, %r6934;
	add.f32 	%f3525, %f3523, %f3524;
	ld.shared.u32 	%r6935, [_ZZ15bit_wise_gemm_siiiPiPfS0_E14A_smem_ctl_seq+6720];
	mul.wide.s32 	%rd3263, %r6935, 4;
	add.s64 	%rd3264, %rd8, %rd3263;
	ld.local.u32 	%r6936, [%rd3264];
	shl.b32 	%r6937, %r6936, 16;
	cvt.rn.f32.s32 	%f3526, %r6937;
	add.f32 	%f3527, %f3525, %f3526;
	ld.shared.u32 	%r6938, [_ZZ15bit_wise_gemm_siiiPiPfS0_E14A_smem_ctl_seq+6724];
	mul.wide.s32 	%rd3265, %r6938, 4;
	add.s64 	%rd3266, %rd8, %rd3265;
	ld.local.u32 	%r6939, [%rd3266];
	shl.b32 	%r6940, %r6939, 17;
	cvt.rn.f32.s32 	%f3528, %r6940;
	add.f32 	%f3529, %f3527, %f3528;
	ld.shared.u32 	%r6941, [_ZZ15bit_wise_gemm_siiiPiPfS0_E14A_smem_ctl_seq+6728];
	mul.wide.s32 	%rd3267, %r6941, 4;
	add.s64 	%rd3268, %rd8, %rd3267;
	ld.local.u32 	%r6942, [%rd3268];
	shl.b32 	%r6943, %r6942, 18;
	cvt.rn.f32.s32 	%f3530, %r6943;
	add.f32 	%f3531, %f3529, %f3530;
	ld.shared.u32 	%r6944, [_ZZ15bit_wise_gemm_siiiPiPfS0_E14A_smem_ctl_seq+6732];
	mul.wide.s32 	%rd3269, %r6944, 4;
	add.s64 	%rd3270, %rd8, %rd3269;
	ld.local.u32 	%r6945, [%rd3270];
	shl.b32 	%r6946, %r6945, 19;
	cvt.rn.f32.s32 	%f3532, %r6946;
	add.f32 	%f3533, %f3531, %f3532;
	ld.shared.u32 	%r6947, [_ZZ15bit_wise_gemm_siiiPiPfS0_E14A_smem_ctl_seq+6736];
	mul.wide.s32 	%rd3271, %r6947, 4;
	add.s64 	%rd3272, %rd8, %rd3271;
	ld.local.u32 	%r6948, [%rd3272];
	shl.b32 	%r6949, %r6948, 20;
	cvt.rn.f32.s32 	%f3534, %r6949;
	add.f32 	%f3535, %f3533, %f3534;
	ld.shared.u32 	%r6950, [_ZZ15bit_wise_gemm_siiiPiPfS0_E14A_smem_ctl_seq+6740];
	mul.wide.s32 	%rd3273, %r6950, 4;
	add.s64 	%rd3274, %rd8, %rd3273;
	ld.local.u32 	%r6951, [%rd3274];
	shl.b32 	%r6952, %r6951, 21;
	cvt.rn.f32.s32 	%f3536, %r6952;
	add.f32 	%f3537, %f3535, %f3536;
	ld.shared.u32 	%r6953, [_ZZ15bit_wise_gemm_siiiPiPfS0_E14A_smem_ctl_seq+6744];
	mul.wide.s32 	%rd3275, %r6953, 4;
	add.s64 	%rd3276, %rd8, %rd3275;
	ld.local.u32 	%r6954, [%rd3276];
	shl.b32 	%r6955, %r6954, 22;
	cvt.rn.f32.s32 	%f3538, %r6955;
	add.f32 	%f3539, %f3537, %f3538;
	ld.shared.u32 	%r6956, [_ZZ15bit_wise_gemm_siiiPiPfS0_E14A_smem_ctl_seq+6748];
	mul.wide.s32 	%rd3277, %r6956, 4;
	add.s64 	%rd3278, %rd8, %rd3277;
	ld.local.u32 	%r6957, [%rd3278];
	shl.b32 	%r6958, %r6957, 23;
	cvt.rn.f32.s32 	%f3540, %r6958;
	add.f32 	%f3541, %f3539, %f3540;
	ld.shared.u32 	%r6959, [_ZZ15bit_wise_gemm_siiiPiPfS0_E14A_smem_ctl_seq+6752];
	mul.wide.s32 	%rd3279, %r6959, 4;
	add.s64 	%rd3280, %rd8, %rd3279;
	ld.local.u32 	%r6960, [%rd3280];
	shl.b32 	%r6961, %r6960, 24;
	cvt.rn.f32.s32 	%f3542, %r6961;
	add.f32 	%f3543, %f3541, %f3542;
	ld.shared.u32 	%r6962, [_ZZ15bit_wise_gemm_siiiPiPfS0_E14A_smem_ctl_seq+6756];
	mul.wide.s32 	%rd3281, %r6962, 4;
	add.s64 	%rd3282, %rd8, %rd3281;
	ld.local.u32 	%r6963, [%rd3282];
	shl.b32 	%r6964, %r6963, 25;
	cvt.rn.f32.s32 	%f3544, %r6964;
	add.f32 	%f3545, %f3543, %f3544;
	ld.shared.u32 	%r6965, [_ZZ15bit_wise_gemm_siiiPiPfS0_E14A_smem_ctl_seq+6760];
	mul.wide.s32 	%rd3283, %r6965, 4;
	add.s64 	%rd3284, %rd8, %rd3283;
	ld.local.u32 	%r6966, [%rd3284];
	shl.b32 	%r6967, %r6966, 26;
	cvt.rn.f32.s32 	%f3546, %r6967;
	add.f32 	%f3547, %f3545, %f3546;
	ld.shared.u32 	%r6968, [_ZZ15bit_wise_gemm_siiiPiPfS0_E14A_smem_ctl_seq+6764];
	mul.wide.s32 	%rd3285, %r6968, 4;
	add.s64 	%rd3286, %rd8, %rd3285;
	ld.local.u32 	%r6969, [%rd3286];
	shl.b32 	%r6970, %r6969, 27;
	cvt.rn.f32.s32 	%f3548, %r6970;
	add.f32 	%f3549, %f3547, %f3548;
	ld.shared.u32 	%r6971, [_ZZ15bit_wise_gemm_siiiPiPfS0_E14A_smem_ctl_seq+6768];
	mul.wide.s32 	%rd3287, %r6971, 4;
	add.s64 	%rd3288, %rd8, %rd3287;
	ld.local.u32 	%r6972, [%rd3288];
	shl.b32 	%r6973, %r6972, 28;
	cvt.rn.f32.s32 	%f3550, %r6973;
	add.f32 	%f3551, %f3549, %f3550;
	ld.shared.u32 	%r6974, [_ZZ15bit_wise_gemm_siiiPiPfS0_E14A_smem_ctl_seq+6772];
	mul.wide.s32 	%rd3289, %r6974, 4;
	add.s64 	%rd3290, %rd8, %rd3289;
	ld.local.u32 	%r6975, [%rd3290];
	shl.b32 	%r6976, %r6975, 29;
	cvt.rn.f32.s32 	%f3552, %r6976;
	add.f32 	%f3553, %f3551, %f3552;
	ld.shared.u32 	%r6977, [_ZZ15bit_wise_gemm_siiiPiPfS0_E14A_smem_ctl_seq+6776];
	mul.wide.s32 	%rd3291, %r6977, 4;
	add.s64 	%rd3292, %rd8, %rd3291;
	ld.local.u32 	%r6978, [%rd3292];
	shl.b32 	%r6979, %r6978, 30;
	cvt.rn.f32.s32 	%f3554, %r6979;
	add.f32 	%f3555, %f3553, %f3554;
	ld.shared.u32 	%r6980, [_ZZ15bit_wise_gemm_siiiPiPfS0_E14A_smem_ctl_seq+6780];
	mul.wide.s32 	%rd3293, %r6980, 4;
	add.s64 	%rd3294, %rd8, %rd3293;
	ld.local.u32 	%r6981, [%rd3294];
	shl.b32 	%r6982, %r6981, 31;
	cvt.rn.f32.s32 	%f3556, %r6982;
	add.f32 	%f3557, %f3555, %f3556;
	ld.shared.u32 	%r6983, [_ZZ15bit_wise_gemm_siiiPiPfS0_E14A_smem_ctl_seq+6788];
	mul.wide.s32 	%rd3295, %r6983, 4;
	add.s64 	%rd3296, %rd8, %rd3295;
	ld.local.u32 	%r6984, [%rd3296];
	shl.b32 	%r6985, %r6984, 1;
	cvt.rn.f32.s32 	%f3558, %r6985;
	add.f32 	%f3559, %f3558, 0f7FC00000;
	ld.shared.u32 	%r6986, [_ZZ15bit_wise_gemm_siiiPiPfS0_E14A_smem_ctl_seq+6792];
	mul.wide.s32 	%rd3297, %r6986, 4;
	add.s64 	%rd3298, %rd8, %rd3297;
	ld.local.u32 	%r6987, [%rd3298];
	shl.b32 	%r6988, %r6987, 2;
	cvt.rn.f32.s32 	%f3560, %r6988;
	add.f32 	%f3561, %f3559, %f3560;
	ld.shared.u32 	%r6989, [_ZZ15bit_wise_gemm_siiiPiPfS0_E14A_smem_ctl_seq+6796];
	mul.wide.s32 	%rd3299, %r6989, 4;
	add.s64 	%rd3300, %rd8, %rd3299;
	ld.local.u32 	%r6990, [%rd3300];
	shl.b32 	%r6991, %r6990, 3;
	cvt.rn.f32.s32 	%f3562, %r6991;
	add.f32 	%f3563, %f3561, %f3562;
	ld.shared.u32 	%r6992, [_ZZ15bit_wise_gemm_siiiPiPfS0_E14A_smem_ctl_seq+6800];
	mul.wide.s32 	%rd3301, %r6992, 4;
	add.s64 	%rd3302, %rd8, %rd3301;
	ld.local.u32 	%r6993, [%rd3302];
	shl.b32 	%r6994, %r6993, 4;
	cvt.rn.f32.s32 	%f3564, %r6994;
	add.f32 	%f3565, %f3563, %f3564;
	ld.shared.u32 	%r6995, [_ZZ15bit_wise_gemm_siiiPiPfS0_E14A_smem_ctl_seq+6804];
	mul.wide.s32 	%rd3303, %r6995, 4;
	add.s64 	%rd3304, %rd8, %rd3303;
	ld.local.u32 	%r6996, [%rd3304];
	shl.b32 	%r6997, %r6996, 5;
	cvt.rn.f32.s32 	%f3566, %r6997;
	add.f32 	%f3567, %f3565, %f3566;
	ld.shared.u32 	%r6998, [_ZZ15bit_wise_gemm_siiiPiPfS0_E14A_smem_ctl_seq+6808];
	mul.wide.s32 	%rd3305, %r6998, 4;
	add.s64 	%rd3306, %rd8, %rd3305;
	ld.local.u32 	%r6999, [%rd3306];
	shl.b32 	%r7000, %r6999, 6;
	cvt.rn.f32.s32 	%f3568, %r7000;
	add.f32 	%f3569, %f3567, %f3568;
	ld.shared.u32 	%r7001, [_ZZ15bit_wise_gemm_siiiPiPfS0_E14A_smem_ctl_seq+6812];
	mul.wide.s32 	%rd3307, %r7001, 4;
	add.s64 	%rd3308, %rd8, %rd3307;
	ld.local.u32 	%r7002, [%rd3308];
	shl.b32 	%r7003, %r7002, 7;
	cvt.rn.f32.s32 	%f3570, %r7003;
	add.f32 	%f3571, %f3569, %f3570;
	ld.shared.u32 	%r7004, [_ZZ15bit_wise_gemm_siiiPiPfS0_E14A_smem_ctl_seq+6816];
	mul.wide.s32 	%rd3309, %r7004, 4;
	add.s64 	%rd3310, %rd8, %rd3309;
	ld.local.u32 	%r7005, [%rd3310];
	shl.b32 	%r7006, %r7005, 8;
	cvt.rn.f32.s32 	%f3572, %r7006;
	add.f32 	%f3573, %f3571, %f3572;
	ld.shared.u32 	%r7007, [_ZZ15bit_wise_gemm_siiiPiPfS0_E14A_smem_ctl_seq+6820];
	mul.wide.s32 	%rd3311, %r7007, 4;
	add.s64 	%rd3312, %rd8, %rd3311;
	ld.local.u32 	%r7008, [%rd3312];
	shl.b32 	%r7009, %r7008, 9;
	cvt.rn.f32.s32 	%f3574, %r7009;
	add.f32 	%f3575, %f3573, %f3574;
	ld.shared.u32 	%r7010, [_ZZ15bit_wise_gemm_siiiPiPfS0_E14A_smem_ctl_seq+6824];
	mul.wide.s32 	%rd3313, %r7010, 4;
	add.s64 	%rd3314, %rd8, %rd3313;
	ld.local.u32 	%r7011, [%rd3314];
	shl.b32 	%r7012, %r7011, 10;
	cvt.rn.f32.s32 	%f3576, %r7012;
	add.f32 	%f3577, %f3575, %f3576;
	ld.shared.u32 	%r7013, [_ZZ15bit_wise_gemm_siiiPiPfS0_E14A_smem_ctl_seq+6828];
	mul.wide.s32 	%rd3315, %r7013, 4;
	add.s64 	%rd3316, %rd8, %rd3315;
	ld.local.u32 	%r7014, [%rd3316];
	shl.b32 	%r7015, %r7014, 11;
	cvt.rn.f32.s32 	%f3578, %r7015;
	add.f32 	%f3579, %f3577, %f3578;
	ld.shared.u32 	%r7016, [_ZZ15bit_wise_gemm_siiiPiPfS0_E14A_smem_ctl_seq+6832];
	mul.wide.s32 	%rd3317, %r7016, 4;
	add.s64 	%rd3318, %rd8, %rd3317;
	ld.local.u32 	%r7017, [%rd3318];
	shl.b32 	%r7018, %r7017, 12;
	cvt.rn.f32.s32 	%f3580, %r7018;
	add.f32 	%f3581, %f3579, %f3580;
	ld.shared.u32 	%r7019, [_ZZ15bit_wise_gemm_siiiPiPfS0_E14A_smem_ctl_seq+6836];
	mul.wide.s32 	%rd3319, %r7019, 4;
	add.s64 	%rd3320, %rd8, %rd3319;
	ld.local.u32 	%r7020, [%rd3320];
	shl.b32 	%r7021, %r7020, 13;
	cvt.rn.f32.s32 	%f3582, %r7021;
	add.f32 	%f3583, %f3581, %f3582;
	ld.shared.u32 	%r7022, [_ZZ15bit_wise_gemm_siiiPiPfS0_E14A_smem_ctl_seq+6840];
	mul.wide.s32 	%rd3321, %r7022, 4;
	add.s64 	%rd3322, %rd8, %rd3321;
	ld.local.u32 	%r7023, [%rd3322];
	shl.b32 	%r7024, %r7023, 14;
	cvt.rn.f32.s32 	%f3584, %r7024;
	add.f32 	%f3585, %f3583, %f3584;
	ld.shared.u32 	%r7025, [_ZZ15bit_wise_gemm_siiiPiPfS0_E14A_smem_ctl_seq+6844];
	mul.wide.s32 	%rd3323, %r7025, 4;
	add.s64 	%rd3324, %rd8, %rd3323;
	ld.local.u32 	%r7026, [%rd3324];
	shl.b32 	%r7027, %r7026, 15;
	cvt.rn.f32.s32 	%f3586, %r7027;
	add.f32 	%f3587, %f3585, %f3586;
	ld.shared.u32 	%r7028, [_ZZ15bit_wise_gemm_siiiPiPfS0_E14A_smem_ctl_seq+6848];
	mul.wide.s32 	%rd3325, %r7028, 4;
	add.s64 	%rd3326, %rd8, %rd3325;
	ld.local.u32 	%r7029, [%rd3326];
	shl.b32 	%r7030, %r7029, 16;
	cvt.rn.f32.s32 	%f3588, %r7030;
	add.f32 	%f3589, %f3587, %f3588;
	ld.shared.u32 	%r7031, [_ZZ15bit_wise_gemm_siiiPiPfS0_E14A_smem_ctl_seq+6852];
	mul.wide.s32 	%rd3327, %r7031, 4;
	add.s64 	%rd3328, %rd8, %rd3327;
	ld.local.u32 	%r7032, [%rd3328];
	shl.b32 	%r7033, %r7032, 17;
	cvt.rn.f32.s32 	%f3590, %r7033;
	add.f32 	%f3591, %f3589, %f3590;
	ld.shared.u32 	%r7034, [_ZZ15bit_wise_gemm_siiiPiPfS0_E14A_smem_ctl_seq+6856];
	mul.wide.s32 	%rd3329, %r7034, 4;
	add.s64 	%rd3330, %rd8, %rd3329;
	ld.local.u32 	%r7035, [%rd3330];
	shl.b32 	%r7036, %r7035, 18;
	cvt.rn.f32.s32 	%f3592, %r7036;
	add.f32 	%f3593, %f3591, %f3592;
	ld.shared.u32 	%r7037, [_ZZ15bit_wise_gemm_siiiPiPfS0_E14A_smem_ctl_seq+6860];
	mul.wide.s32 	%rd3331, %r7037, 4;
	add.s64 	%rd3332, %rd8, %rd3331;
	ld.local.u32 	%r7038, [%rd3332];
	shl.b32 	%r7039, %r7038, 19;
	cvt.rn.f32.s32 	%f3594, %r7039;
	add.f32 	%f3595, %f3593, %f3594;
	ld.shared.u32 	%r7040, [_ZZ15bit_wise_gemm_siiiPiPfS0_E14A_smem_ctl_seq+6864];
	mul.wide.s32 	%rd3333, %r7040, 4;
	add.s64 	%rd3334, %rd8, %rd3333;
	ld.local.u32 	%r7041, [%rd3334];
	shl.b32 	%r7042, %r7041, 20;
	cvt.rn.f32.s32 	%f3596, %r7042;
	add.f32 	%f3597, %f3595, %f3596;
	ld.shared.u32 	%r7043, [_ZZ15bit_wise_gemm_siiiPiPfS0_E14A_smem_ctl_seq+6868];
	mul.wide.s32 	%rd3335, %r7043, 4;
	add.s64 	%rd3336, %rd8, %rd3335;
	ld.local.u32 	%r7044, [%rd3336];
	shl.b32 	%r7045, %r7044, 21;
	cvt.rn.f32.s32 	%f3598, %r7045;
	add.f32 	%f3599, %f3597, %f3598;
	ld.shared.u32 	%r7046, [_ZZ15bit_wise_gemm_siiiPiPfS0_E14A_smem_ctl_seq+6872];
	mul.wide.s32 	%rd3337, %r7046, 4;
	add.s64 	%rd3338, %rd8, %rd3337;
	ld.local.u32 	%r7047, [%rd3338];
	shl.b32 	%r7048, %r7047, 22;
	cvt.rn.f32.s32 	%f3600, %r7048;
	add.f32 	%f3601, %f3599, %f3600;
	ld.shared.u32 	%r7049, [_ZZ15bit_wise_gemm_siiiPiPfS0_E14A_smem_ctl_seq+6876];
	mul.wide.s32 	%rd3339, %r7049, 4;
	add.s64 	%rd3340, %rd8, %rd3339;
	ld.local.u32 	%r7050, [%rd3340];
	shl.b32 	%r7051, %r7050, 23;
	cvt.rn.f32.s32 	%f3602, %r7051;
	add.f32 	%f3603, %f3601, %f3602;
	ld.shared.u32 	%r7052, [_ZZ15bit_wise_gemm_siiiPiPfS0_E14A_smem_ctl_seq+6880];
	mul.wide.s32 	%rd3341, %r7052, 4;
	add.s64 	%rd3342, %rd8, %rd3341;
	ld.local.u32 	%r7053, [%rd3342];
	shl.b32 	%r7054, %r7053, 24;
	cvt.rn.f32.s32 	%f3604, %r7054;
	add.f32 	%f3605, %f3603, %f3604;
	ld.shared.u32 	%r7055, [_ZZ15bit_wise_gemm_siiiPiPfS0_E14A_smem_ctl_seq+6884];
	mul.wide.s32 	%rd3343, %r7055, 4;
	add.s64 	%rd3344, %rd8, %rd3343;
	ld.local.u32 	%r7056, [%rd3344];
	shl.b32 	%r7057, %r7056, 25;
	cvt.rn.f32.s32 	%f3606, %r7057;
	add.f32 	%f3607, %f3605, %f3606;
	ld.shared.u32 	%r7058, [_ZZ15bit_wise_gemm_siiiPiPfS0_E14A_smem_ctl_seq+6888];
	mul.wide.s32 	%rd3345, %r7058, 4;
	add.s64 	%rd3346, %rd8, %rd3345;
	ld.local.u32 	%r7059, [%rd3346];
	shl.b32 	%r7060, %r7059, 26;
	cvt.rn.f32.s32 	%f3608, %r7060;
	add.f32 	%f3609, %f3607, %f3608;
	ld.shared.u32 	%r7061, [_ZZ15bit_wise_gemm_siiiPiPfS0_E14A_smem_ctl_seq+6892];
	mul.wide.s32 	%rd3347, %r7061, 4;
	add.s64 	%rd3348, %rd8, %rd3347;
	ld.local.u32 	%r7062, [%rd3348];
	shl.b32 	%r7063, %r7062, 27;
	cvt.rn.f32.s32 	%f3610, %r7063;
	add.f32 	%f3611, %f3609, %f3610;
	ld.shared.u32 	%r7064, [_ZZ15bit_wise_gemm_siiiPiPfS0_E14A_smem_ctl_seq+6896];
	mul.wide.s32 	%rd3349, %r7064, 4;
	add.s64 	%rd3350, %rd8, %rd3349;
	ld.local.u32 	%r7065, [%rd3350];
	shl.b32 	%r7066, %r7065, 28;
	cvt.rn.f32.s32 	%f3612, %r7066;
	add.f32 	%f3613, %f3611, %f3612;
	ld.shared.u32 	%r7067, [_ZZ15bit_wise_gemm_siiiPiPfS0_E14A_smem_ctl_seq+6900];
	mul.wide.s32 	%rd3351, %r7067, 4;
	add.s64 	%rd3352, %rd8, %rd3351;
	ld.local.u32 	%r7068, [%rd3352];
	shl.b32 	%r7069, %r7068, 29;
	cvt.rn.f32.s32 	%f3614, %r7069;
	add.f32 	%f3615, %f3613, %f3614;
	ld.shared.u32 	%r7070, [_ZZ15bit_wise_gemm_siiiPiPfS0_E14A_smem_ctl_seq+6904];
	mul.wide.s32 	%rd3353, %r7070, 4;
	add.s64 	%rd3354, %rd8, %rd3353;
	ld.local.u32 	%r7071, [%rd3354];
	shl.b32 	%r7072, %r7071, 30;
	cvt.rn.f32.s32 	%f3616, %r7072;
	add.f32 	%f3617, %f3615, %f3616;
	ld.shared.u32 	%r7073, [_ZZ15bit_wise_gemm_siiiPiPfS0_E14A_smem_ctl_seq+6908];
	mul.wide.s32 	%rd3355, %r7073, 4;
	add.s64 	%rd3356, %rd8, %rd3355;
	ld.local.u32 	%r7074, [%rd3356];
	shl.b32 	%r7075, %r7074, 31;
	cvt.rn.f32.s32 	%f3618, %r7075;
	add.f32 	%f3619, %f3617, %f3618;
	ld.shared.u32 	%r7076, [_ZZ15bit_wise_gemm_siiiPiPfS0_E14A_smem_ctl_seq+6916];
	mul.wide.s32 	%rd3357, %r7076, 4;
	add.s64 	%rd3358, %rd8, %rd3357;
	ld.local.u32 	%r7077, [%rd3358];
	shl.b32 	%r7078, %r7077, 1;
	cvt.rn.f32.s32 	%f3620, %r7078;
	add.f32 	%f3621, %f3620, 0f7FC00000;
	ld.shared.u32 	%r7079, [_ZZ15bit_wise_gemm_siiiPiPfS0_E14A_smem_ctl_seq+6920];
	mul.wide.s32 	%rd3359, %r7079, 4;
	add.s64 	%rd3360, %rd8, %rd3359;
	ld.local.u32 	%r7080, [%rd3360];
	shl.b32 	%r7081, %r7080, 2;
	cvt.rn.f32.s32 	%f3622, %r7081;
	add.f32 	%f3623, %f3621, %f3622;
	ld.shared.u32 	%r7082, [_ZZ15bit_wise_gemm_siiiPiPfS0_E14A_smem_ctl_seq+6924];
	mul.wide.s32 	%rd3361, %r7082, 4;
	add.s64 	%rd3362, %rd8, %rd3361;
	ld.local.u32 	%r7083, [%rd3362];
	shl.b32 	%r7084, %r7083, 3;
	cvt.rn.f32.s32 	%f3624, %r7084;
	add.f32 	%f3625, %f3623, %f3624;
	ld.shared.u32 	%r7085, [_ZZ15bit_wise_gemm_siiiPiPfS0_E14A_smem_ctl_seq+6928];
	mul.wide.s32 	%rd3363, %r7085, 4;
	add.s64 	%rd3364, %rd8, %rd3363;
	ld.local.u32 	%r7086, [%rd3364];
	shl.b32 	%r7087, %r7086, 4;
	cvt.rn.f32.s32 	%f3626, %r7087;
	add.f32 	%f3627, %f3625, %f3626;
	ld.shared.u32 	%r7088, [_ZZ15bit_wise_gemm_siiiPiPfS0_E14A_smem_ctl_seq+6932];
	mul.wide.s32 	%rd3365, %r7088, 4;
	add.s64 	%rd3366, %rd8, %rd3365;
	ld.local.u32 	%r7089, [%rd3366];
	shl.b32 	%r7090, %r7089, 5;
	cvt.rn.f32.s32 	%f3628, %r7090;
	add.f32 	%f3629, %f3627, %f3628;
	ld.shared.u32 	%r7091, [_ZZ15bit_wise_gemm_siiiPiPfS0_E14A_smem_ctl_seq+6936];
	mul.wide.s32 	%rd3367, %r7091, 4;
	add.s64 	%rd3368, %rd8, %rd3367;
	ld.local.u32 	%r7092, [%rd3368];
	shl.b32 	%r7093, %r7092, 6;
	cvt.rn.f32.s32 	%f3630, %r7093;
	add.f32 	%f3631, %f3629, %f3630;
	ld.shared.u32 	%r7094, [_ZZ15bit_wise_gemm_siiiPiPfS0_E14A_smem_ctl_seq+6940];
	mul.wide.s32 	%rd3369, %r7094, 4;
	add.s64 	%rd3370, %rd8, %rd3369;
	ld.local.u32 	%r7095, [%rd3370];
	shl.b32 	%r7096, %r7095, 7;
	cvt.rn.f32.s32 	%f3632, %r7096;
	add.f32 	%f3633, %f3631, %f3632;
	ld.shared.u32 	%r7097, [_ZZ15bit_wise_gemm_siiiPiPfS0_E14A_smem_ctl_seq+6944];
	mul.wide.s32 	%rd3371, %r7097, 4;
	add.s64 	%rd3372, %rd8, %rd3371;
	ld.local.u32 	%r7098, [%rd3372];
	shl.b32 	%r7099, %r7098, 8;
	cvt.rn.f32.s32 	%f3634, %r7099;
	add.f32 	%f3635, %f3633, %f3634;
	ld.shared.u32 	%r7100, [_ZZ15bit_wise_gemm_siiiPiPfS0_E14A_smem_ctl_seq+6948];
	mul.wide.s32 	%rd3373, %r7100, 4;
	add.s64 	%rd3374, %rd8, %rd3373;
	ld.local.u32 	%r7101, [%rd3374];
	shl.b32 	%r7102, %r7101, 9;
	cvt.rn.f32.s32 	%f3636, %r7102;
	add.f32 	%f3637, %f3635, %f3636;
	ld.shared.u32 	%r7103, [_ZZ15bit_wise_gemm_siiiPiPfS0_E14A_smem_ctl_seq+6952];
	mul.wide.s32 	%rd3375, %r7103, 4;
	add.s64 	%rd3376, %rd8, %rd3375;
	ld.local.u32 	%r7104, [%rd3376];
	shl.b32 	%r7105, %r7104, 10;
	cvt.rn.f32.s32 	%f3638, %r7105;
	add.f32 	%f3639, %f3637, %f3638;
	ld.shared.u32 	%r7106, [_ZZ15bit_wise_gemm_siiiPiPfS0_E14A_smem_ctl_seq+6956];
	mul.wide.s32 	%rd3377, %r7106, 4;
	add.s64 	%rd3378, %rd8, %rd3377;
	ld.local.u32 	%r7107, [%rd3378];
	shl.b32 	%r7108, %r7107, 11;
	cvt.rn.f32.s32 	%f3640, %r7108;
	add.f32 	%f3641, %f3639, %f3640;
	ld.shared.u32 	%r7109, [_ZZ15bit_wise_gemm_siiiPiPfS0_E14A_smem_ctl_seq+6960];
	mul.wide.s32 	%rd3379, %r7109, 4;
	add.s64 	%rd3380, %rd8, %rd3379;
	ld.local.u32 	%r7110, [%rd3380];
	shl.b32 	%r7111, %r7110, 12;
	cvt.rn.f32.s32 	%f3642, %r7111;
	add.f32 	%f3643, %f3641, %f3642;
	ld.shared.u32 	%r7112, [_ZZ15bit_wise_gemm_siiiPiPfS0_E14A_smem_ctl_seq+6964];
	mul.wide.s32 	%rd3381, %r7112, 4;
	add.s64 	%rd3382, %rd8, %rd3381;
	ld.local.u32 	%r7113, [%rd3382];
	shl.b32 	%r7114, %r7113, 13;
	cvt.rn.f32.s32 	%f3644, %r7114;
	add.f32 	%f3645, %f3643, %f3644;
	ld.shared.u32 	%r7115, [_ZZ15bit_wise_gemm_siiiPiPfS0_E14A_smem_ctl_seq+6968];
	mul.wide.s32 	%rd3383, %r7115, 4;
	add.s64 	%rd3384, %rd8, %rd3383;
	ld.local.u32 	%r7116, [%rd3384];
	shl.b32 	%r7117, %r7116, 14;
	cvt.rn.f32.s32 	%f3646, %r7117;
	add.f32 	%f3647, %f3645, %f3646;
	ld.shared.u32 	%r7118, [_ZZ15bit_wise_gemm_siiiPiPfS0_E14A_smem_ctl_seq+6972];
	mul.wide.s32 	%rd3385, %r7118, 4;
	add.s64 	%rd3386, %rd8, %rd3385;
	ld.local.u32 	%r7119, [%rd3386];
	shl.b32 	%r7120, %r7119, 15;
	cvt.rn.f32.s32 	%f3648, %r7120;
	add.f32 	%f3649, %f3647, %f3648;
	ld.shared.u32 	%r7121, [_ZZ15bit_wise_gemm_siiiPiPfS0_E14A_smem_ctl_seq+6976];
	mul.wide.s32 	%rd3387, %r7121, 4;
	add.s64 	%rd3388, %rd8, %rd3387;
	ld.local.u32 	%r7122, [%rd3388];
	shl.b32 	%r7123, %r7122, 16;
	cvt.rn.f32.s32 	%f3650, %r7123;
	add.f32 	%f3651, %f3649, %f3650;
	ld.shared.u32 	%r7124, [_ZZ15bit_wise_gemm_siiiPiPfS0_E14A_smem_ctl_seq+6980];
	mul.wide.s32 	%rd3389, %r7124, 4;
	add.s64 	%rd3390, %rd8, %rd3389;
	ld.local.u32 	%r7125, [%rd3390];
	shl.b32 	%r7126, %r7125, 17;
	cvt.rn.f32.s32 	%f3652, %r7126;
	add.f32 	%f3653, %f3651, %f3652;
	ld.shared.u32 	%r7127, [_ZZ15bit_wise_gemm_siiiPiPfS0_E14A_smem_ctl_seq+6984];
	mul.wide.s32 	%rd3391, %r7127, 4;
	add.s64 	%rd3392, %rd8, %rd3391;
	ld.local.u32 	%r7128, [%rd3392];
	shl.b32 	%r7129, %r7128, 18;
	cvt.rn.f32.s32 	%f3654, %r7129;
	add.f32 	%f3655, %f3653, %f3654;
	ld.shared.u32 	%r7130, [_ZZ15bit_wise_gemm_siiiPiPfS0_E14A_smem_ctl_seq+6988];
	mul.wide.s32 	%rd3393, %r7130, 4;
	add.s64 	%rd3394, %rd8, %rd3393;
	ld.local.u32 	%r7131, [%rd3394];
	shl.b32 	%r7132, %r7131, 19;
	cvt.rn.f32.s32 	%f3656, %r7132;
	add.f32 	%f3657, %f3655, %f3656;
	ld.shared.u32 	%r7133, [_ZZ15bit_wise_gemm_siiiPiPfS0_E14A_smem_ctl_seq+6992];
	mul.wide.s32 	%rd3395, %r7133, 4;
	add.s64 	%rd3396, %rd8, %rd3395;
	ld.local.u32 	%r7134, [%rd3396];
	shl.b32 	%r7135, %r7134, 20;
	cvt.rn.f32.s32 	%f3658, %r7135;
	add.f32 	%f3659, %f3657, %f3658;
	ld.shared.u32 	%r7136, [_ZZ15bit_wise_gemm_siiiPiPfS0_E14A_smem_ctl_seq+6996];
	mul.wide.s32 	%rd3397, %r7136, 4;
	add.s64 	%rd3398, %rd8, %rd3397;
	ld.local.u32 	%r7137, [%rd3398];
	shl.b32 	%r7138, %r7137, 21;
	cvt.rn.f32.s32 	%f3660, %r7138;
	add.f32 	%f3661, %f3659, %f3660;
	ld.shared.u32 	%r7139, [_ZZ15bit_wise_gemm_siiiPiPfS0_E14A_smem_ctl_seq+7000];
	mul.wide.s32 	%rd3399, %r7139, 4;
	add.s64 	%rd3400, %rd8, %rd3399;
	ld.local.u32 	%r7140, [%rd3400];
	shl.b32 	%r7141, %r7140, 22;
	cvt.rn.f32.s32 	%f3662, %r7141;
	add.f32 	%f3663, %f3661, %f3662;
	ld.shared.u32 	%r7142, [_ZZ15bit_wise_gemm_siiiPiPfS0_E14A_smem_ctl_seq+7004];
	mul.wide.s32 	%rd3401, %r7142, 4;
	add.s64 	%rd3402, %rd8, %rd3401;
	ld.local.u32 	%r7143, [%rd3402];
	shl.b32 	%r7144, %r7143, 23;
	cvt.rn.f32.s32 	%f3664, %r7144;
	add.f32 	%f3665, %f3663, %f3664;
	ld.shared.u32 	%r7145, [_ZZ15bit_wise_gemm_siiiPiPfS0_E14A_smem_ctl_seq+7008];
	mul.wide.s32 	%rd3403, %r7145, 4;
	add.s64 	%rd3404, %rd8, %rd3403;
	ld.local.u32 	%r7146, [%rd3404];
	shl.b32 	%r7147, %r7146, 24;
	cvt.rn.f32.s32 	%f3666, %r7147;
	add.f32 	%f3667, %f3665, %f3666;
	ld.shared.u32 	%r7148, [_ZZ15bit_wise_gemm_siiiPiPfS0_E14A_smem_ctl_seq+7012];
	mul.wide.s32 	%rd3405, %r7148, 4;
	add.s64 	%rd3406, %rd8, %rd3405;
	ld.local.u32 	%r7149, [%rd3406];
	shl.b32 	%r7150, %r7149, 25;
	cvt.rn.f32.s32 	%f3668, %r7150;
	add.f32 	%f3669, %f3667, %f3668;
	ld.shared.u32 	%r7151, [_ZZ15bit_wise_gemm_siiiPiPfS0_E14A_smem_ctl_seq+7016];
	mul.wide.s32 	%rd3407, %r7151, 4;
	add.s64 	%rd3408, %rd8, %rd3407;
	ld.local.u32 	%r7152, [%rd3408];
	shl.b32 	%r7153, %r7152, 26;
	cvt.rn.f32.s32 	%f3670, %r7153;
	add.f32 	%f3671, %f3669, %f3670;
	ld.shared.u32 	%r7154, [_ZZ15bit_wise_gemm_siiiPiPfS0_E14A_smem_ctl_seq+7020];
	mul.wide.s32 	%rd3409, %r7154, 4;
	add.s64 	%rd3410, %rd8, %rd3409;
	ld.local.u32 	%r7155, [%rd3410];
	shl.b32 	%r7156, %r7155, 27;
	cvt.rn.f32.s32 	%f3672, %r7156;
	add.f32 	%f3673, %f3671, %f3672;
	ld.shared.u32 	%r7157, [_ZZ15bit_wise_gemm_siiiPiPfS0_E14A_smem_ctl_seq+7024];
	mul.wide.s32 	%rd3411, %r7157, 4;
	add.s64 	%rd3412, %rd8, %rd3411;
	ld.local.u32 	%r7158, [%rd3412];
	shl.b32 	%r7159, %r7158, 28;
	cvt.rn.f32.s32 	%f3674, %r7159;
	add.f32 	%f3675, %f3673, %f3674;
	ld.shared.u32 	%r7160, [_ZZ15bit_wise_gemm_siiiPiPfS0_E14A_smem_ctl_seq+7028];
	mul.wide.s32 	%rd3413, %r7160, 4;
	add.s64 	%rd3414, %rd8, %rd3413;
	ld.local.u32 	%r7161, [%rd3414];
	shl.b32 	%r7162, %r7161, 29;
	cvt.rn.f32.s32 	%f3676, %r7162;
	add.f32 	%f3677, %f3675, %f3676;
	ld.shared.u32 	%r7163, [_ZZ15bit_wise_gemm_siiiPiPfS0_E14A_smem_ctl_seq+7032];
	mul.wide.s32 	%rd3415, %r7163, 4;
	add.s64 	%rd3416, %rd8, %rd3415;
	ld.local.u32 	%r7164, [%rd3416];
	shl.b32 	%r7165, %r7164, 30;
	cvt.rn.f32.s32 	%f3678, %r7165;
	add.f32 	%f3679, %f3677, %f3678;
	ld.shared.u32 	%r7166, [_ZZ15bit_wise_gemm_siiiPiPfS0_E14A_smem_ctl_seq+7036];
	mul.wide.s32 	%rd3417, %r7166, 4;
	add.s64 	%rd3418, %rd8, %rd3417;
	ld.local.u32 	%r7167, [%rd3418];
	shl.b32 	%r7168, %r7167, 31;
	cvt.rn.f32.s32 	%f3680, %r7168;
	add.f32 	%f3681, %f3679, %f3680;
	ld.shared.u32 	%r7169, [_ZZ15bit_wise_gemm_siiiPiPfS0_E14A_smem_ctl_seq+7044];
	mul.wide.s32 	%rd3419, %r7169, 4;
	add.s64 	%rd3420, %rd8, %rd3419;
	ld.local.u32 	%r7170, [%rd3420];
	shl.b32 	%r7171, %r7170, 1;
	cvt.rn.f32.s32 	%f3682, %r7171;
	add.f32 	%f3683, %f3682, 0f7FC00000;
	ld.shared.u32 	%r7172, [_ZZ15bit_wise_gemm_siiiPiPfS0_E14A_smem_ctl_seq+7048];
	mul.wide.s32 	%rd3421, %r7172, 4;
	add.s64 	%rd3422, %rd8, %rd3421;
	ld.local.u32 	%r7173, [%rd3422];
	shl.b32 	%r7174, %r7173, 2;
	cvt.rn.f32.s32 	%f3684, %r7174;
	add.f32 	%f3685, %f3683, %f3684;
	ld.shared.u32 	%r7175, [_ZZ15bit_wise_gemm_siiiPiPfS0_E14A_smem_ctl_seq+7052];
	mul.wide.s32 	%rd3423, %r7175, 4;
	add.s64 	%rd3424, %rd8, %rd3423;
	ld.local.u32 	%r7176, [%rd3424];
	shl.b32 	%r7177, %r7176, 3;
	cvt.rn.f32.s32 	%f3686, %r7177;
	add.f32 	%f3687, %f3685, %f3686;
	ld.shared.u32 	%r7178, [_ZZ15bit_wise_gemm_siiiPiPfS0_E14A_smem_ctl_seq+7056];
	mul.wide.s32 	%rd3425, %r7178, 4;
	add.s64 	%rd3426, %rd8, %rd3425;
	ld.local.u32 	%r7179, [%rd3426];
	shl.b32 	%r7180, %r7179, 4;
	cvt.rn.f32.s32 	%f3688, %r7180;
	add.f32 	%f3689, %f3687, %f3688;
	ld.shared.u32 	%r7181, [_ZZ15bit_wise_gemm_siiiPiPfS0_E14A_smem_ctl_seq+7060];
	mul.wide.s32 	%rd3427, %r7181, 4;
	add.s64 	%rd3428, %rd8, %rd3427;
	ld.local.u32 	%r7182, [%rd3428];
	shl.b32 	%r7183, %r7182, 5;
	cvt.rn.f32.s32 	%f3690, %r7183;
	add.f32 	%f3691, %f3689, %f3690;
	ld.shared.u32 	%r7184, [_ZZ15bit_wise_gemm_siiiPiPfS0_E14A_smem_ctl_seq+7064];
	mul.wide.s32 	%rd3429, %r7184, 4;
	add.s64 	%rd3430, %rd8, %rd3429;
	ld.local.u32 	%r7185, [%rd3430];
	shl.b32 	%r7186, %r7185, 6;
	cvt.rn.f32.s32 	%f3692, %r7186;
	add.f32 	%f3693, %f3691, %f3692;
	ld.shared.u32 	%r7187, [_ZZ15bit_wise_gemm_siiiPiPfS0_E14A_smem_ctl_seq+7068];
	mul.wide.s32 	%rd3431, %r7187, 4;
	add.s64 	%rd3432, %rd8, %rd3431;
	ld.local.u32 	%r7188, [%rd3432];
	shl.b32 	%r7189, %r7188, 7;
	cvt.rn.f32.s32 	%f3694, %r7189;
	add.f32 	%f3695, %f3693, %f3694;
	ld.shared.u32 	%r7190, [_ZZ15bit_wise_gemm_siiiPiPfS0_E14A_smem_ctl_seq+7072];
	mul.wide.s32 	%rd3433, %r7190, 4;
	add.s64 	%rd3434, %rd8, %rd3433;
	ld.local.u32 	%r7191, [%rd3434];
	shl.b32 	%r7192, %r7191, 8;
	cvt.rn.f32.s32 	%f3696, %r7192;
	add.f32 	%f3697, %f3695, %f3696;
	ld.shared.u32 	%r7193, [_ZZ15bit_wise_gemm_siiiPiPfS0_E14A_smem_ctl_seq+7076];
	mul.wide.s32 	%rd3435, %r7193, 4;
	add.s64 	%rd3436, %rd8, %rd3435;
	ld.local.u32 	%r7194, [%rd3436];
	shl.b32 	%r7195, %r7194, 9;
	cvt.rn.f32.s32 	%f3698, %r7195;
	add.f32 	%f3699, %f3697, %f3698;
	ld.shared.u32 	%r7196, [_ZZ15bit_wise_gemm_siiiPiPfS0_E14A_smem_ctl_seq+7080];
	mul.wide.s32 	%rd3437, %r7196, 4;
	add.s64 	%rd3438, %rd8, %rd3437;
	ld.local.u32 	%r7197, [%rd3438];
	shl.b32 	%r7198, %r7197, 10;
	cvt.rn.f32.s32 	%f3700, %r7198;
	add.f32 	%f3701, %f3699, %f3700;
	ld.shared.u32 	%r7199, [_ZZ15bit_wise_gemm_siiiPiPfS0_E14A_smem_ctl_seq+7084];
	mul.wide.s32 	%rd3439, %r7199, 4;
	add.s64 	%rd3440, %rd8, %rd3439;
	ld.local.u32 	%r7200, [%rd3440];
	shl.b32 	%r7201, %r7200, 11;
	cvt.rn.f32.s32 	%f3702, %r7201;
	add.f32 	%f3703, %f3701, %f3702;
	ld.shared.u32 	%r7202, [_ZZ15bit_wise_gemm_siiiPiPfS0_E14A_smem_ctl_seq+7088];
	mul.wide.s32 	%rd3441, %r7202, 4;
	add.s64 	%rd3442, %rd8, %rd3441;
	ld.local.u32 	%r7203, [%rd3442];
	shl.b32 	%r7204, %r7203, 12;
	cvt.rn.f32.s32 	%f3704, %r7204;
	add.f32 	%f3705, %f3703, %f3704;
	ld.shared.u32 	%r7205, [_ZZ15bit_wise_gemm_siiiPiPfS0_E14A_smem_ctl_seq+7092];
	mul.wide.s32 	%rd3443, %r7205, 4;
	add.s64 	%rd3444, %rd8, %rd3443;
	ld.local.u32 	%r7206, [%rd3444];
	shl.b32 	%r7207, %r7206, 13;
	cvt.rn.f32.s32 	%f3706, %r7207;
	add.f32 	%f3707, %f3705, %f3706;
	ld.shared.u32 	%r7208, [_ZZ15bit_wise_gemm_siiiPiPfS0_E14A_smem_ctl_seq+7096];
	mul.wide.s32 	%rd3445, %r7208, 4;
	add.s64 	%rd3446, %rd8, %rd3445;
	ld.local.u32 	%r7209, [%rd3446];
	shl.b32 	%r7210, %r7209, 14;
	cvt.rn.f32.s32 	%f3708, %r7210;
	add.f32 	%f3709, %f3707, %f3708;
	ld.shared.u32 	%r7211, [_ZZ15bit_wise_gemm_siiiPiPfS0_E14A_smem_ctl_seq+7100];
	mul.wide.s32 	%rd3447, %r7211, 4;
	add.s64 	%rd3448, %rd8, %rd3447;
	ld.local.u32 	%r7212, [%rd3448];
	shl.b32 	%r7213, %r7212, 15;
	cvt.rn.f32.s32 	%f3710, %r7213;
	add.f32 	%f3711, %f3709, %f3710;
	ld.shared.u32 	%r7214, [_ZZ15bit_wise_gemm_siiiPiPfS0_E14A_smem_ctl_seq+7104];
	mul.wide.s32 	%rd3449, %r7214, 4;
	add.s64 	%rd3450, %rd8, %rd3449;
	ld.local.u32 	%r7215, [%rd3450];
	shl.b32 	%r7216, %r7215, 16;
	cvt.rn.f32.s32 	%f3712, %r7216;
	add.f32 	%f3713, %f3711, %f3712;
	ld.shared.u32 	%r7217, [_ZZ15bit_wise_gemm_siiiPiPfS0_E14A_smem_ctl_seq+7108];
	mul.wide.s32 	%rd3451, %r7217, 4;
	add.s64 	%rd3452, %rd8, %rd3451;
	ld.local.u32 	%r7218, [%rd3452];
	shl.b32 	%r7219, %r7218, 17;
	cvt.rn.f32.s32 	%f3714, %r7219;
	add.f32 	%f3715, %f3713, %f3714;
	ld.shared.u32 	%r7220, [_ZZ15bit_wise_gemm_siiiPiPfS0_E14A_smem_ctl_seq+7112];
	mul.wide.s32 	%rd3453, %r7220, 4;
	add.s64 	%rd3454, %rd8, %rd3453;
	ld.local.u32 	%r7221, [%rd3454];
	shl.b32 	%r7222, %r7221, 18;
	cvt.rn.f32.s32 	%f3716, %r7222;
	add.f32 	%f3717, %f3715, %f3716;
	ld.shared.u32 	%r7223, [_ZZ15bit_wise_gemm_siiiPiPfS0_E14A_smem_ctl_seq+7116];
	mul.wide.s32 	%rd3455, %r7223, 4;
	add.s64 	%rd3456, %rd8, %rd3455;
	ld.local.u32 	%r7224, [%rd3456];
	shl.b32 	%r7225, %r7224, 19;
	cvt.rn.f32.s32 	%f3718, %r7225;
	add.f32 	%f3719, %f3717, %f3718;
	ld.shared.u32 	%r7226, [_ZZ15bit_wise_gemm_siiiPiPfS0_E14A_smem_ctl_seq+7120];
	mul.wide.s32 	%rd3457, %r7226, 4;
	add.s64 	%rd3458, %rd8, %rd3457;
	ld.local.u32 	%r7227, [%rd3458];
	shl.b32 	%r7228, %r7227, 20;
	cvt.rn.f32.s32 	%f3720, %r7228;
	add.f32 	%f3721, %f3719, %f3720;
	ld.shared.u32 	%r7229, [_ZZ15bit_wise_gemm_siiiPiPfS0_E14A_smem_ctl_seq+7124];
	mul.wide.s32 	%rd3459, %r7229, 4;
	add.s64 	%rd3460, %rd8, %rd3459;
	ld.local.u32 	%r7230, [%rd3460];
	shl.b32 	%r7231, %r7230, 21;
	cvt.rn.f32.s32 	%f3722, %r7231;
	add.f32 	%f3723, %f3721, %f3722;
	ld.shared.u32 	%r7232, [_ZZ15bit_wise_gemm_siiiPiPfS0_E14A_smem_ctl_seq+7128];
	mul.wide.s32 	%rd3461, %r7232, 4;
	add.s64 	%rd3462, %rd8, %rd3461;
	ld.local.u32 	%r7233, [%rd3462];
	shl.b32 	%r7234, %r7233, 22;
	cvt.rn.f32.s32 	%f3724, %r7234;
	add.f32 	%f3725, %f3723, %f3724;
	ld.shared.u32 	%r7235, [_ZZ15bit_wise_gemm_siiiPiPfS0_E14A_smem_ctl_seq+7132];
	mul.wide.s32 	%rd3463, %r7235, 4;
	add.s64 	%rd3464, %rd8, %rd3463;
	ld.local.u32 	%r7236, [%rd3464];
	shl.b32 	%r7237, %r7236, 23;
	cvt.rn.f32.s32 	%f3726, %r7237;
	add.f32 	%f3727, %f3725, %f3726;
	ld.shared.u32 	%r7238, [_ZZ15bit_wise_gemm_siiiPiPfS0_E14A_smem_ctl_seq+7136];
	mul.wide.s32 	%rd3465, %r7238, 4;
	add.s64 	%rd3466, %rd8, %rd3465;
	ld.local.u32 	%r7239, [%rd3466];
	shl.b32 	%r7240, %r7239, 24;
	cvt.rn.f32.s32 	%f3728, %r7240;
	add.f32 	%f3729, %f3727, %f3728;
	ld.shared.u32 	%r7241, [_ZZ15bit_wise_gemm_siiiPiPfS0_E14A_smem_ctl_seq+7140];
	mul.wide.s32 	%rd3467, %r7241, 4;
	add.s64 	%rd3468, %rd8, %rd3467;
	ld.local.u32 	%r7242, [%rd3468];
	shl.b32 	%r7243, %r7242, 25;
	cvt.rn.f32.s32 	%f3730, %r7243;
	add.f32 	%f3731, %f3729, %f3730;
	ld.shared.u32 	%r7244, [_ZZ15bit_wise_gemm_siiiPiPfS0_E14A_smem_ctl_seq+7144];
	mul.wide.s32 	%rd3469, %r7244, 4;
	add.s64 	%rd3470, %rd8, %rd3469;
	ld.local.u32 	%r7245, [%rd3470];
	shl.b32 	%r7246, %r7245, 26;
	cvt.rn.f32.s32 	%f3732, %r7246;
	add.f32 	%f3733, %f3731, %f3732;
	ld.shared.u32 	%r7247, [_ZZ15bit_wise_gemm_siiiPiPfS0_E14A_smem_ctl_seq+7148];
	mul.wide.s32 	%rd3471, %r7247, 4;
	add.s64 	%rd3472, %rd8, %rd3471;
	ld.local.u32 	%r7248, [%rd3472];
	shl.b32 	%r7249, %r7248, 27;
	cvt.rn.f32.s32 	%f3734, %r7249;
	add.f32 	%f3735, %f3733, %f3734;
	ld.shared.u32 	%r7250, [_ZZ15bit_wise_gemm_siiiPiPfS0_E14A_smem_ctl_seq+7152];
	mul.wide.s32 	%rd3473, %r7250, 4;
	add.s64 	%rd3474, %rd8, %rd3473;
	ld.local.u32 	%r7251, [%rd3474];
	shl.b32 	%r7252, %r7251, 28;
	cvt.rn.f32.s32 	%f3736, %r7252;
	add.f32 	%f3737, %f3735, %f3736;
	ld.shared.u32 	%r7253, [_ZZ15bit_wise_gemm_siiiPiPfS0_E14A_smem_ctl_seq+7156];
	mul.wide.s32 	%rd3475, %r7253, 4;
	add.s64 	%rd3476, %rd8, %rd3475;
	ld.local.u32 	%r7254, [%rd3476];
	shl.b32 	%r7255, %r7254, 29;
	cvt.rn.f32.s32 	%f3738, %r7255;
	add.f32 	%f3739, %f3737, %f3738;
	ld.shared.u32 	%r7256, [_ZZ15bit_wise_gemm_siiiPiPfS0_E14A_smem_ctl_seq+7160];
	mul.wide.s32 	%rd3477, %r7256, 4;
	add.s64 	%rd3478, %rd8, %rd3477;
	ld.local.u32 	%r7257, [%rd3478];
	shl.b32 	%r7258, %r7257, 30;
	cvt.rn.f32.s32 	%f3740, %r7258;
	add.f32 	%f3741, %f3739, %f3740;
	ld.shared.u32 	%r7259, [_ZZ15bit_wise_gemm_siiiPiPfS0_E14A_smem_ctl_seq+7164];
	mul.wide.s32 	%rd3479, %r7259, 4;
	add.s64 	%rd3480, %rd8, %rd3479;
	ld.local.u32 	%r7260, [%rd3480];
	shl.b32 	%r7261, %r7260, 31;
	cvt.rn.f32.s32 	%f3742, %r7261;
	add.f32 	%f3743, %f3741, %f3742;
	ld.shared.u32 	%r7262, [_ZZ15bit_wise_gemm_siiiPiPfS0_E14A_smem_ctl_seq+7172];
	mul.wide.s32 	%rd3481, %r7262, 4;
	add.s64 	%rd3482, %rd8, %rd3481;
	ld.local.u32 	%r7263, [%rd3482];
	shl.b32 	%r7264, %r7263, 1;
	cvt.rn.f32.s32 	%f3744, %r7264;
	add.f32 	%f3745, %f3744, 0f7FC00000;
	ld.shared.u32 	%r7265, [_ZZ15bit_wise_gemm_siiiPiPfS0_E14A_smem_ctl_seq+7176];
	mul.wide.s32 	%rd3483, %r7265, 4;
	add.s64 	%rd3484, %rd8, %rd3483;
	ld.local.u32 	%r7266, [%rd3484];
	shl.b32 	%r7267, %r7266, 2;
	cvt.rn.f32.s32 	%f3746, %r7267;
	add.f32 	%f3747, %f3745, %f3746;
	ld.shared.u32 	%r7268, [_ZZ15bit_wise_gemm_siiiPiPfS0_E14A_smem_ctl_seq+7180];
	mul.wide.s32 	%rd3485, %r7268, 4;
	add.s64 	%rd3486, %rd8, %rd3485;
	ld.local.u32 	%r7269, [%rd3486];
	shl.b32 	%r7270, %r7269, 3;
	cvt.rn.f32.s32 	%f3748, %r7270;
	add.f32 	%f3749, %f3747, %f3748;
	ld.shared.u32 	%r7271, [_ZZ15bit_wise_gemm_siiiPiPfS0_E14A_smem_ctl_seq+7184];
	mul.wide.s32 	%rd3487, %r7271, 4;
	add.s64 	%rd3488, %rd8, %rd3487;
	ld.local.u32 	%r7272, [%rd3488];
	shl.b32 	%r7273, %r7272, 4;
	cvt.rn.f32.s32 	%f3750, %r7273;
	add.f32 	%f3751, %f3749, %f3750;
	ld.shared.u32 	%r7274, [_ZZ15bit_wise_gemm_siiiPiPfS0_E14A_smem_ctl_seq+7188];
	mul.wide.s32 	%rd3489, %r7274, 4;
	add.s64 	%rd3490, %rd8, %rd3489;
	ld.local.u32 	%r7275, [%rd3490];
	shl.b32 	%r7276, %r7275, 5;
	cvt.rn.f32.s32 	%f3752, %r7276;
	add.f32 	%f3753, %f3751, %f3752;
	ld.shared.u32 	%r7277, [_ZZ15bit_wise_gemm_siiiPiPfS0_E14A_smem_ctl_seq+7192];
	mul.wide.s32 	%rd3491, %r7277, 4;
	add.s64 	%rd3492, %rd8, %rd3491;
	ld.local.u32 	%r7278, [%rd3492];
	shl.b32 	%r7279, %r7278, 6;
	cvt.rn.f32.s32 	%f3754, %r7279;
	add.f32 	%f3755, %f3753, %f3754;
	ld.shared.u32 	%r7280, [_ZZ15bit_wise_gemm_siiiPiPfS0_E14A_smem_ctl_seq+7196];
	mul.wide.s32 	%rd3493, %r7280, 4;
	add.s64 	%rd3494, %rd8, %rd3493;
	ld.local.u32 	%r7281, [%rd3494];
	shl.b32 	%r7282, %r7281, 7;
	cvt.rn.f32.s32 	%f3756, %r7282;
	add.f32 	%f3757, %f3755, %f3756;
	ld.shared.u32 	%r7283, [_ZZ15bit_wise_gemm_siiiPiPfS0_E14A_smem_ctl_seq+7200];
	mul.wide.s32 	%rd3495, %r7283, 4;
	add.s64 	%rd3496, %rd8, %rd3495;
	ld.local.u32 	%r7284, [%rd3496];
	shl.b32 	%r7285, %r7284, 8;
	cvt.rn.f32.s32 	%f3758, %r7285;
	add.f32 	%f3759, %f3757, %f3758;
	ld.shared.u32 	%r7286, [_ZZ15bit_wise_gemm_siiiPiPfS0_E14A_smem_ctl_seq+7204];
	mul.wide.s32 	%rd3497, %r7286, 4;
	add.s64 	%rd3498, %rd8, %rd3497;
	ld.local.u32 	%r7287, [%rd3498];
	shl.b32 	%r7288, %r7287, 9;
	cvt.rn.f32.s32 	%f3760, %r7288;
	add.f32 	%f3761, %f3759, %f3760;
	ld.shared.u32 	%r7289, [_ZZ15bit_wise_gemm_siiiPiPfS0_E14A_smem_ctl_seq+7208];
	mul.wide.s32 	%rd3499, %r7289, 4;
	add.s64 	%rd3500, %rd8, %rd3499;
	ld.local.u32 	%r7290, [%rd3500];
	shl.b32 	%r7291, %r7290, 10;
	cvt.rn.f32.s32 	%f3762, %r7291;
	add.f32 	%f3763, %f3761, %f3762;
	ld.shared.u32 	%r7292, [_ZZ15bit_wise_gemm_siiiPiPfS0_E14A_smem_ctl_seq+7212];
	mul.wide.s32 	%rd3501, %r7292, 4;
	add.s64 	%rd3502, %rd8, %rd3501;
	ld.local.u32 	%r7293, [%rd3502];
	shl.b32 	%r7294, %r7293, 11;
	cvt.rn.f32.s32 	%f3764, %r7294;
	add.f32 	%f3765, %f3763, %f3764;
	ld.shared.u32 	%r7295, [_ZZ15bit_wise_gemm_siiiPiPfS0_E14A_smem_ctl_seq+7216];
	mul.wide.s32 	%rd3503, %r7295, 4;
	add.s64 	%rd3504, %rd8, %rd3503;
	ld.local.u32 	%r7296, [%rd3504];
	shl.b32 	%r7297, %r7296, 12;
	cvt.rn.f32.s32 	%f3766, %r7297;
	add.f32 	%f3767, %f3765, %f3766;
	ld.shared.u32 	%r7298, [_ZZ15bit_wise_gemm_siiiPiPfS0_E14A_smem_ctl_seq+7220];
	mul.wide.s32 	%rd3505, %r7298, 4;
	add.s64 	%rd3506, %rd8, %rd3505;
	ld.local.u32 	%r7299, [%rd3506];
	shl.b32 	%r7300, %r7299, 13;
	cvt.rn.f32.s32 	%f3768, %r7300;
	add.f32 	%f3769, %f3767, %f3768;
	ld.shared.u32 	%r7301, [_ZZ15bit_wise_gemm_siiiPiPfS0_E14A_smem_ctl_seq+7224];
	mul.wide.s32 	%rd3507, %r7301, 4;
	add.s64 	%rd3508, %rd8, %rd3507;
	ld.local.u32 	%r7302, [%rd3508];
	shl.b32 	%r7303, %r7302, 14;
	cvt.rn.f32.s32 	%f3770, %r7303;
	add.f32 	%f3771, %f3769, %f3770;
	ld.shared.u32 	%r7304, [_ZZ15bit_wise_gemm_siiiPiPfS0_E14A_smem_ctl_seq+7228];
	mul.wide.s32 	%rd3509, %r7304, 4;
	add.s64 	%rd3510, %rd8, %rd3509;
	ld.local.u32 	%r7305, [%rd3510];
	shl.b32 	%r7306, %r7305, 15;
	cvt.rn.f32.s32 	%f3772, %r7306;
	add.f32 	%f3773, %f3771, %f3772;
	ld.shared.u32 	%r7307, [_ZZ15bit_wise_gemm_siiiPiPfS0_E14A_smem_ctl_seq+7232];
	mul.wide.s32 	%rd3511, %r7307, 4;
	add.s64 	%rd3512, %rd8, %rd3511;
	ld.local.u32 	%r7308, [%rd3512];
	shl.b32 	%r7309, %r7308, 16;
	cvt.rn.f32.s32 	%f3774, %r7309;
	add.f32 	%f3775, %f3773, %f3774;
	ld.shared.u32 	%r7310, [_ZZ15bit_wise_gemm_siiiPiPfS0_E14A_smem_ctl_seq+7236];
	mul.wide.s32 	%rd3513, %r7310, 4;
	add.s64 	%rd3514, %rd8, %rd3513;
	ld.local.u32 	%r7311, [%rd3514];
	shl.b32 	%r7312, %r7311, 17;
	cvt.rn.f32.s32 	%f3776, %r7312;
	add.f32 	%f3777, %f3775, %f3776;
	ld.shared.u32 	%r7313, [_ZZ15bit_wise_gemm_siiiPiPfS0_E14A_smem_ctl_seq+7240];
	mul.wide.s32 	%rd3515, %r7313, 4;
	add.s64 	%rd3516, %rd8, %rd3515;
	ld.local.u32 	%r7314, [%rd3516];
	shl.b32 	%r7315, %r7314, 18;
	cvt.rn.f32.s32 	%f3778, %r7315;
	add.f32 	%f3779, %f3777, %f3778;
	ld.shared.u32 	%r7316, [_ZZ15bit_wise_gemm_siiiPiPfS0_E14A_smem_ctl_seq+7244];
	mul.wide.s32 	%rd3517, %r7316, 4;
	add.s64 	%rd3518, %rd8, %rd3517;
	ld.local.u32 	%r7317, [%rd3518];
	shl.b32 	%r7318, %r7317, 19;
	cvt.rn.f32.s32 	%f3780, %r7318;
	add.f32 	%f3781, %f3779, %f3780;
	ld.shared.u32 	%r7319, [_ZZ15bit_wise_gemm_siiiPiPfS0_E14A_smem_ctl_seq+7248];
	mul.wide.s32 	%rd3519, %r7319, 4;
	add.s64 	%rd3520, %rd8, %rd3519;
	ld.local.u32 	%r7320, [%rd3520];
	shl.b32 	%r7321, %r7320, 20;
	cvt.rn.f32.s32 	%f3782, %r7321;
	add.f32 	%f3783, %f3781, %f3782;
	ld.shared.u32 	%r7322, [_ZZ15bit_wise_gemm_siiiPiPfS0_E14A_smem_ctl_seq+7252];
	mul.wide.s32 	%rd3521, %r7322, 4;
	add.s64 	%rd3522, %rd8, %rd3521;
	ld.local.u32 	%r7323, [%rd3522];
	shl.b32 	%r7324, %r7323, 21;
	cvt.rn.f32.s32 	%f3784, %r7324;
	add.f32 	%f3785, %f3783, %f3784;
	ld.shared.u32 	%r7325, [_ZZ15bit_wise_gemm_siiiPiPfS0_E14A_smem_ctl_seq+7256];
	mul.wide.s32 	%rd3523, %r7325, 4;
	add.s64 	%rd3524, %rd8, %rd3523;
	ld.local.u32 	%r7326, [%rd3524];
	shl.b32 	%r7327, %r7326, 22;
	cvt.rn.f32.s32 	%f3786, %r7327;
	add.f32 	%f3787, %f3785, %f3786;
	ld.shared.u32 	%r7328, [_ZZ15bit_wise_gemm_siiiPiPfS0_E14A_smem_ctl_seq+7260];
	mul.wide.s32 	%rd3525, %r7328, 4;
	add.s64 	%rd3526, %rd8, %rd3525;
	ld.local.u32 	%r7329, [%rd3526];
	shl.b32 	%r7330, %r7329, 23;
	cvt.rn.f32.s32 	%f3788, %r7330;
	add.f32 	%f3789, %f3787, %f3788;
	ld.shared.u32 	%r7331, [_ZZ15bit_wise_gemm_siiiPiPfS0_E14A_smem_ctl_seq+7264];
	mul.wide.s32 	%rd3527, %r7331, 4;
	add.s64 	%rd3528, %rd8, %rd3527;
	ld.local.u32 	%r7332, [%rd3528];
	shl.b32 	%r7333, %r7332, 24;
	cvt.rn.f32.s32 	%f3790, %r7333;
	add.f32 	%f3791, %f3789, %f3790;
	ld.shared.u32 	%r7334, [_ZZ15bit_wise_gemm_siiiPiPfS0_E14A_smem_ctl_seq+7268];
	mul.wide.s32 	%rd3529, %r7334, 4;
	add.s64 	%rd3530, %rd8, %rd3529;
	ld.local.u32 	%r7335, [%rd3530];
	shl.b32 	%r7336, %r7335, 25;
	cvt.rn.f32.s32 	%f3792, %r7336;
	add.f32 	%f3793, %f3791, %f3792;
	ld.shared.u32 	%r7337, [_ZZ15bit_wise_gemm_siiiPiPfS0_E14A_smem_ctl_seq+7272];
	mul.wide.s32 	%rd3531, %r7337, 4;
	add.s64 	%rd3532, %rd8, %rd3531;
	ld.local.u32 	%r7338, [%rd3532];
	shl.b32 	%r7339, %r7338, 26;
	cvt.rn.f32.s32 	%f3794, %r7339;
	add.f32 	%f3795, %f3793, %f3794;
	ld.shared.u32 	%r7340, [_ZZ15bit_wise_gemm_siiiPiPfS0_E14A_smem_ctl_seq+7276];
	mul.wide.s32 	%rd3533, %r7340, 4;
	add.s64 	%rd3534, %rd8, %rd3533;
	ld.local.u32 	%r7341, [%rd3534];
	shl.b32 	%r7342, %r7341, 27;
	cvt.rn.f32.s32 	%f3796, %r7342;
	add.f32 	%f3797, %f3795, %f3796;
	ld.shared.u32 	%r7343, [_ZZ15bit_wise_gemm_siiiPiPfS0_E14A_smem_ctl_seq+7280];
	mul.wide.s32 	%rd3535, %r7343, 4;
	add.s64 	%rd3536, %rd8, %rd3535;
	ld.local.u32 	%r7344, [%rd3536];
	shl.b32 	%r7345, %r7344, 28;
	cvt.rn.f32.s32 	%f3798, %r7345;
	add.f32 	%f3799, %f3797, %f3798;
	ld.shared.u32 	%r7346, [_ZZ15bit_wise_gemm_siiiPiPfS0_E14A_smem_ctl_seq+7284];
	mul.wide.s32 	%rd3537, %r7346, 4;
	add.s64 	%rd3538, %rd8, %rd3537;
	ld.local.u32 	%r7347, [%rd3538];
	shl.b32 	%r7348, %r7347, 29;
	cvt.rn.f32.s32 	%f3800, %r7348;
	add.f32 	%f3801, %f3799, %f3800;
	ld.shared.u32 	%r7349, [_ZZ15bit_wise_gemm_siiiPiPfS0_E14A_smem_ctl_seq+7288];
	mul.wide.s32 	%rd3539, %r7349, 4;
	add.s64 	%rd3540, %rd8, %rd3539;
	ld.local.u32 	%r7350, [%rd3540];
	shl.b32 	%r7351, %r7350, 30;
	cvt.rn.f32.s32 	%f3802, %r7351;
	add.f32 	%f3803, %f3801, %f3802;
	ld.shared.u32 	%r7352, [_ZZ15bit_wise_gemm_siiiPiPfS0_E14A_smem_ctl_seq+7292];
	mul.wide.s32 	%rd3541, %r7352, 4;
	add.s64 	%rd3542, %rd8, %rd3541;
	ld.local.u32 	%r7353, [%rd3542];
	shl.b32 	%r7354, %r7353, 31;
	cvt.rn.f32.s32 	%f3804, %r7354;
	add.f32 	%f3805, %f3803, %f3804;
	ld.shared.u32 	%r7355, [_ZZ15bit_wise_gemm_siiiPiPfS0_E14A_smem_ctl_seq+7300];
	mul.wide.s32 	%rd3543, %r7355, 4;
	add.s64 	%rd3544, %rd8, %rd3543;
	ld.local.u32 	%r7356, [%rd3544];
	shl.b32 	%r7357, %r7356, 1;
	cvt.rn.f32.s32 	%f3806, %r7357;
	add.f32 	%f3807, %f3806, 0f7FC00000;
	ld.shared.u32 	%r7358, [_ZZ15bit_wise_gemm_siiiPiPfS0_E14A_smem_ctl_seq+7304];
	mul.wide.s32 	%rd3545, %r7358, 4;
	add.s64 	%rd3546, %rd8, %rd3545;
	ld.local.u32 	%r7359, [%rd3546];
	shl.b32 	%r7360, %r7359, 2;
	cvt.rn.f32.s32 	%f3808, %r7360;
	add.f32 	%f3809, %f3807, %f3808;
	ld.shared.u32 	%r7361, [_ZZ15bit_wise_gemm_siiiPiPfS0_E14A_smem_ctl_seq+7308];
	mul.wide.s32 	%rd3547, %r7361, 4;
	add.s64 	%rd3548, %rd8, %rd3547;
	ld.local.u32 	%r7362, [%rd3548];
	shl.b32 	%r7363, %r7362, 3;
	cvt.rn.f32.s32 	%f3810, %r7363;
	add.f32 	%f3811, %f3809, %f3810;
	ld.shared.u32 	%r7364, [_ZZ15bit_wise_gemm_siiiPiPfS0_E14A_smem_ctl_seq+7312];
	mul.wide.s32 	%rd3549, %r7364, 4;
	add.s64 	%rd3550, %rd8, %rd3549;
	ld.local.u32 	%r7365, [%rd3550];
	shl.b32 	%r7366, %r7365, 4;
	cvt.rn.f32.s32 	%f3812, %r7366;
	add.f32 	%f3813, %f3811, %f3812;
	ld.shared.u32 	%r7367, [_ZZ15bit_wise_gemm_siiiPiPfS0_E14A_smem_ctl_seq+7316];
	mul.wide.s32 	%rd3551, %r7367, 4;
	add.s64 	%rd3552, %rd8, %rd3551;
	ld.local.u32 	%r7368, [%rd3552];
	shl.b32 	%r7369, %r7368, 5;
	cvt.rn.f32.s32 	%f3814, %r7369;
	add.f32 	%f3815, %f3813, %f3814;
	ld.shared.u32 	%r7370, [_ZZ15bit_wise_gemm_siiiPiPfS0_E14A_smem_ctl_seq+7320];
	mul.wide.s32 	%rd3553, %r7370, 4;
	add.s64 	%rd3554, %rd8, %rd3553;
	ld.local.u32 	%r7371, [%rd3554];
	shl.b32 	%r7372, %r7371, 6;
	cvt.rn.f32.s32 	%f3816, %r7372;
	add.f32 	%f3817, %f3815, %f3816;
	ld.shared.u32 	%r7373, [_ZZ15bit_wise_gemm_siiiPiPfS0_E14A_smem_ctl_seq+7324];
	mul.wide.s32 	%rd3555, %r7373, 4;
	add.s64 	%rd3556, %rd8, %rd3555;
	ld.local.u32 	%r7374, [%rd3556];
	shl.b32 	%r7375, %r7374, 7;
	cvt.rn.f32.s32 	%f3818, %r7375;
	add.f32 	%f3819, %f3817, %f3818;
	ld.shared.u32 	%r7376, [_ZZ15bit_wise_gemm_siiiPiPfS0_E14A_smem_ctl_seq+7328];
	mul.wide.s32 	%rd3557, %r7376, 4;
	add.s64 	%rd3558, %rd8, %rd3557;
	ld.local.u32 	%r7377, [%rd3558];
	shl.b32 	%r7378, %r7377, 8;
	cvt.rn.f32.s32 	%f3820, %r7378;
	add.f32 	%f3821, %f3819, %f3820;
	ld.shared.u32 	%r7379, [_ZZ15bit_wise_gemm_siiiPiPfS0_E14A_smem_ctl_seq+7332];
	mul.wide.s32 	%rd3559, %r7379, 4;
	add.s64 	%rd3560, %rd8, %rd3559;
	ld.local.u32 	%r7380, [%rd3560];
	shl.b32 	%r7381, %r7380, 9;
	cvt.rn.f32.s32 	%f3822, %r7381;
	add.f32 	%f3823, %f3821, %f3822;
	ld.shared.u32 	%r7382, [_ZZ15bit_wise_gemm_siiiPiPfS0_E14A_smem_ctl_seq+7336];
	mul.wide.s32 	%rd3561, %r7382, 4;
	add.s64 	%rd3562, %rd8, %rd3561;
	ld.local.u32 	%r7383, [%rd3562];
	shl.b32 	%r7384, %r7383, 10;
	cvt.rn.f32.s32 	%f3824, %r7384;
	add.f32 	%f3825, %f3823, %f3824;
	ld.shared.u32 	%r7385, [_ZZ15bit_wise_gemm_siiiPiPfS0_E14A_smem_ctl_seq+7340];
	mul.wide.s32 	%rd3563, %r7385, 4;
	add.s64 	%rd3564, %rd8, %rd3563;
	ld.local.u32 	%r7386, [%rd3564];
	shl.b32 	%r7387, %r7386, 11;
	cvt.rn.f32.s32 	%f3826, %r7387;
	add.f32 	%f3827, %f3825, %f3826;
	ld.shared.u32 	%r7388, [_ZZ15bit_wise_gemm_siiiPiPfS0_E14A_smem_ctl_seq+7344];
	mul.wide.s32 	%rd3565, %r7388, 4;
	add.s64 	%rd3566, %rd8, %rd3565;
	ld.local.u32 	%r7389, [%rd3566];
	shl.b32 	%r7390, %r7389, 12;
	cvt.rn.f32.s32 	%f3828, %r7390;
	add.f32 	%f3829, %f3827, %f3828;
	ld.shared.u32 	%r7391, [_ZZ15bit_wise_gemm_siiiPiPfS0_E14A_smem_ctl_seq+7348];
	mul.wide.s32 	%rd3567, %r7391, 4;
	add.s64 	%rd3568, %rd8, %rd3567;
	ld.local.u32 	%r7392, [%rd3568];
	shl.b32 	%r7393, %r7392, 13;
	cvt.rn.f32.s32 	%f3830, %r7393;
	add.f32 	%f3831, %f3829, %f3830;
	ld.shared.u32 	%r7394, [_ZZ15bit_wise_gemm_siiiPiPfS0_E14A_smem_ctl_seq+7352];
	mul.wide.s32 	%rd3569, %r7394, 4;
	add.s64 	%rd3570, %rd8, %rd3569;
	ld.local.u32 	%r7395, [%rd3570];
	shl.b32 	%r7396, %r7395, 14;
	cvt.rn.f32.s32 	%f3832, %r7396;
	add.f32 	%f3833, %f3831, %f3832;
	ld.shared.u32 	%r7397, [_ZZ15bit_wise_gemm_siiiPiPfS0_E14A_smem_ctl_seq+7356];
	mul.wide.s32 	%rd3571, %r7397, 4;
	add.s64 	%rd3572, %rd8, %rd3571;
	ld.local.u32 	%r7398, [%rd3572];
	shl.b32 	%r7399, %r7398, 15;
	cvt.rn.f32.s32 	%f3834, %r7399;
	add.f32 	%f3835, %f3833, %f3834;
	ld.shared.u32 	%r7400, [_ZZ15bit_wise_gemm_siiiPiPfS0_E14A_smem_ctl_seq+7360];
	mul.wide.s32 	%rd3573, %r7400, 4;
	add.s64 	%rd3574, %rd8, %rd3573;
	ld.local.u32 	%r7401, [%rd3574];
	shl.b32 	%r7402, %r7401, 16;
	cvt.rn.f32.s32 	%f3836, %r7402;
	add.f32 	%f3837, %f3835, %f3836;
	ld.shared.u32 	%r7403, [_ZZ15bit_wise_gemm_siiiPiPfS0_E14A_smem_ctl_seq+7364];
	mul.wide.s32 	%rd3575, %r7403, 4;
	add.s64 	%rd3576, %rd8, %rd3575;
	ld.local.u32 	%r7404, [%rd3576];
	shl.b32 	%r7405, %r7404, 17;
	cvt.rn.f32.s32 	%f3838, %r7405;
	add.f32 	%f3839, %f3837, %f3838;
	ld.shared.u32 	%r7406, [_ZZ15bit_wise_gemm_siiiPiPfS0_E14A_smem_ctl_seq+7368];
	mul.wide.s32 	%rd3577, %r7406, 4;
	add.s64 	%rd3578, %rd8, %rd3577;
	ld.local.u32 	%r7407, [%rd3578];
	shl.b32 	%r7408, %r7407, 18;
	cvt.rn.f32.s32 	%f3840, %r7408;
	add.f32 	%f3841, %f3839, %f3840;
	ld.shared.u32 	%r7409, [_ZZ15bit_wise_gemm_siiiPiPfS0_E14A_smem_ctl_seq+7372];
	mul.wide.s32 	%rd3579, %r7409, 4;
	add.s64 	%rd3580, %rd8, %rd3579;
	ld.local.u32 	%r7410, [%rd3580];
	shl.b32 	%r7411, %r7410, 19;
	cvt.rn.f32.s32 	%f3842, %r7411;
	add.f32 	%f3843, %f3841, %f3842;
	ld.shared.u32 	%r7412, [_ZZ15bit_wise_gemm_siiiPiPfS0_E14A_smem_ctl_seq+7376];
	mul.wide.s32 	%rd3581, %r7412, 4;
	add.s64 	%rd3582, %rd8, %rd3581;
	ld.local.u32 	%r7413, [%rd3582];
	shl.b32 	%r7414, %r7413, 20;
	cvt.rn.f32.s32 	%f3844, %r7414;
	add.f32 	%f3845, %f3843, %f3844;
	ld.shared.u32 	%r7415, [_ZZ15bit_wise_gemm_siiiPiPfS0_E14A_smem_ctl_seq+7380];
	mul.wide.s32 	%rd3583, %r7415, 4;
	add.s64 	%rd3584, %rd8, %rd3583;
	ld.local.u32 	%r7416, [%rd3584];
	shl.b32 	%r7417, %r7416, 21;
	cvt.rn.f32.s32 	%f3846, %r7417;
	add.f32 	%f3847, %f3845, %f3846;
	ld.shared.u32 	%r7418, [_ZZ15bit_wise_gemm_siiiPiPfS0_E14A_smem_ctl_seq+7384];
	mul.wide.s32 	%rd3585, %r7418, 4;
	add.s64 	%rd3586, %rd8, %rd3585;
	ld.local.u32 	%r7419, [%rd3586];
	shl.b32 	%r7420, %r7419, 22;
	cvt.rn.f32.s32 	%f3848, %r7420;
	add.f32 	%f3849, %f3847, %f3848;
	ld.shared.u32 	%r7421, [_ZZ15bit_wise_gemm_siiiPiPfS0_E14A_smem_ctl_seq+7388];
	mul.wide.s32 	%rd3587, %r7421, 4;
	add.s64 	%rd3588, %rd8, %rd3587;
	ld.local.u32 	%r7422, [%rd3588];
	shl.b32 	%r7423, %r7422, 23;
	cvt.rn.f32.s32 	%f3850, %r7423;
	add.f32 	%f3851, %f3849, %f3850;
	ld.shared.u32 	%r7424, [_ZZ15bit_wise_gemm_siiiPiPfS0_E14A_smem_ctl_seq+7392];
	mul.wide.s32 	%rd3589, %r7424, 4;
	add.s64 	%rd3590, %rd8, %rd3589;
	ld.local.u32 	%r7425, [%rd3590];
	shl.b32 	%r7426, %r7425, 24;
	cvt.rn.f32.s32 	%f3852, %r7426;
	add.f32 	%f3853, %f3851, %f3852;
	ld.shared.u32 	%r7427, [_ZZ15bit_wise_gemm_siiiPiPfS0_E14A_smem_ctl_seq+7396];
	mul.wide.s32 	%rd3591, %r7427, 4;
	add.s64 	%rd3592, %rd8, %rd3591;
	ld.local.u32 	%r7428, [%rd3592];
	shl.b32 	%r7429, %r7428, 25;
	cvt.rn.f32.s32 	%f3854, %r7429;
	add.f32 	%f3855, %f3853, %f3854;
	ld.shared.u32 	%r7430, [_ZZ15bit_wise_gemm_siiiPiPfS0_E14A_smem_ctl_seq+7400];
	mul.wide.s32 	%rd3593, %r7430, 4;
	add.s64 	%rd3594, %rd8, %rd3593;
	ld.local.u32 	%r7431, [%rd3594];
	shl.b32 	%r7432, %r7431, 26;
	cvt.rn.f32.s32 	%f3856, %r7432;
	add.f32 	%f3857, %f3855, %f3856;
	ld.shared.u32 	%r7433, [_ZZ15bit_wise_gemm_siiiPiPfS0_E14A_smem_ctl_seq+7404];
	mul.wide.s32 	%rd3595, %r7433, 4;
	add.s64 	%rd3596, %rd8, %rd3595;
	ld.local.u32 	%r7434, [%rd3596];
	shl.b32 	%r7435, %r7434, 27;
	cvt.rn.f32.s32 	%f3858, %r7435;
	add.f32 	%f3859, %f3857, %f3858;
	ld.shared.u32 	%r7436, [_ZZ15bit_wise_gemm_siiiPiPfS0_E14A_smem_ctl_seq+7408];
	mul.wide.s32 	%rd3597, %r7436, 4;
	add.s64 	%rd3598, %rd8, %rd3597;
	ld.local.u32 	%r7437, [%rd3598];
	shl.b32 	%r7438, %r7437, 28;
	cvt.rn.f32.s32 	%f3860, %r7438;
	add.f32 	%f3861, %f3859, %f3860;
	ld.shared.u32 	%r7439, [_ZZ15bit_wise_gemm_siiiPiPfS0_E14A_smem_ctl_seq+7412];
	mul.wide.s32 	%rd3599, %r7439, 4;
	add.s64 	%rd3600, %rd8, %rd3599;
	ld.local.u32 	%r7440, [%rd3600];
	shl.b32 	%r7441, %r7440, 29;
	cvt.rn.f32.s32 	%f3862, %r7441;
	add.f32 	%f3863, %f3861, %f3862;
	ld.shared.u32 	%r7442, [_ZZ15bit_wise_gemm_siiiPiPfS0_E14A_smem_ctl_seq+7416];
	mul.wide.s32 	%rd3601, %r7442, 4;
	add.s64 	%rd3602, %rd8, %rd3601;
	ld.local.u32 	%r7443, [%rd3602];
	shl.b32 	%r7444, %r7443, 30;
	cvt.rn.f32.s32 	%f3864, %r7444;
	add.f32 	%f3865, %f3863, %f3864;
	ld.shared.u32 	%r7445, [_ZZ15bit_wise_gemm_siiiPiPfS0_E14A_smem_ctl_seq+7420];
	mul.wide.s32 	%rd3603, %r7445, 4;
	add.s64 	%rd3604, %rd8, %rd3603;
	ld.local.u32 	%r7446, [%rd3604];
	shl.b32 	%r7447, %r7446, 31;
	cvt.rn.f32.s32 	%f3866, %r7447;
	add.f32 	%f3867, %f3865, %f3866;
	ld.shared.u32 	%r7448, [_ZZ15bit_wise_gemm_siiiPiPfS0_E14A_smem_ctl_seq+7428];
	mul.wide.s32 	%rd3605, %r7448, 4;
	add.s64 	%rd3606, %rd8, %rd3605;
	ld.local.u32 	%r7449, [%rd3606];
	shl.b32 	%r7450, %r7449, 1;
	cvt.rn.f32.s32 	%f3868, %r7450;
	add.f32 	%f3869, %f3868, 0f7FC00000;
	ld.shared.u32 	%r7451, [_ZZ15bit_wise_gemm_siiiPiPfS0_E14A_smem_ctl_seq+7432];
	mul.wide.s32 	%rd3607, %r7451, 4;
	add.s64 	%rd3608, %rd8, %rd3607;
	ld.local.u32 	%r7452, [%rd3608];
	shl.b32 	%r7453, %r7452, 2;
	cvt.rn.f32.s32 	%f3870, %r7453;
	add.f32 	%f3871, %f3869, %f3870;
	ld.shared.u32 	%r7454, [_ZZ15bit_wise_gemm_siiiPiPfS0_E14A_smem_ctl_seq+7436];
	mul.wide.s32 	%rd3609, %r7454, 4;
	add.s64 	%rd3610, %rd8, %rd3609;
	ld.local.u32 	%r7455, [%rd3610];
	shl.b32 	%r7456, %r7455, 3;
	cvt.rn.f32.s32 	%f3872, %r7456;
	add.f32 	%f3873, %f3871, %f3872;
	ld.shared.u32 	%r7457, [_ZZ15bit_wise_gemm_siiiPiPfS0_E14A_smem_ctl_seq+7440];
	mul.wide.s32 	%rd3611, %r7457, 4;
	add.s64 	%rd3612, %rd8, %rd3611;
	ld.local.u32 	%r7458, [%rd3612];
	shl.b32 	%r7459, %r7458, 4;
	cvt.rn.f32.s32 	%f3874, %r7459;
	add.f32 	%f3875, %f3873, %f3874;
	ld.shared.u32 	%r7460, [_ZZ15bit_wise_gemm_siiiPiPfS0_E14A_smem_ctl_seq+7444];
	mul.wide.s32 	%rd3613, %r7460, 4;
	add.s64 	%rd3614, %rd8, %rd3613;
	ld.local.u32 	%r7461, [%rd3614];
	shl.b32 	%r7462, %r7461, 5;
	cvt.rn.f32.s32 	%f3876, %r7462;
	add.f32 	%f3877, %f3875, %f3876;
	ld.shared.u32 	%r7463, [_ZZ15bit_wise_gemm_siiiPiPfS0_E14A_smem_ctl_seq+7448];
	mul.wide.s32 	%rd3615, %r7463, 4;
	add.s64 	%rd3616, %rd8, %rd3615;
	ld.local.u32 	%r7464, [%rd3616];
	shl.b32 	%r7465, %r7464, 6;
	cvt.rn.f32.s32 	%f3878, %r7465;
	add.f32 	%f3879, %f3877, %f3878;
	ld.shared.u32 	%r7466, [_ZZ15bit_wise_gemm_siiiPiPfS0_E14A_smem_ctl_seq+7452];
	mul.wide.s32 	%rd3617, %r7466, 4;
	add.s64 	%rd3618, %rd8, %rd3617;
	ld.local.u32 	%r7467, [%rd3618];
	shl.b32 	%r7468, %r7467, 7;
	cvt.rn.f32.s32 	%f3880, %r7468;
	add.f32 	%f3881, %f3879, %f3880;
	ld.shared.u32 	%r7469, [_ZZ15bit_wise_gemm_siiiPiPfS0_E14A_smem_ctl_seq+7456];
	mul.wide.s32 	%rd3619, %r7469, 4;
	add.s64 	%rd3620, %rd8, %rd3619;
	ld.local.u32 	%r7470, [%rd3620];
	shl.b32 	%r7471, %r7470, 8;
	cvt.rn.f32.s32 	%f3882, %r7471;
	add.f32 	%f3883, %f3881, %f3882;
	ld.shared.u32 	%r7472, [_ZZ15bit_wise_gemm_siiiPiPfS0_E14A_smem_ctl_seq+7460];
	mul.wide.s32 	%rd3621, %r7472, 4;
	add.s64 	%rd3622, %rd8, %rd3621;
	ld.local.u32 	%r7473, [%rd3622];
	shl.b32 	%r7474, %r7473, 9;
	cvt.rn.f32.s32 	%f3884, %r7474;
	add.f32 	%f3885, %f3883, %f3884;
	ld.shared.u32 	%r7475, [_ZZ15bit_wise_gemm_siiiPiPfS0_E14A_smem_ctl_seq+7464];
	mul.wide.s32 	%rd3623, %r7475, 4;
	add.s64 	%rd3624, %rd8, %rd3623;
	ld.local.u32 	%r7476, [%rd3624];
	shl.b32 	%r7477, %r7476, 10;
	cvt.rn.f32.s32 	%f3886, %r7477;
	add.f32 	%f3887, %f3885, %f3886;
	ld.shared.u32 	%r7478, [_ZZ15bit_wise_gemm_siiiPiPfS0_E14A_smem_ctl_seq+7468];
	mul.wide.s32 	%rd3625, %r7478, 4;
	add.s64 	%rd3626, %rd8, %rd3625;
	ld.local.u32 	%r7479, [%rd3626];
	shl.b32 	%r7480, %r7479, 11;
	cvt.rn.f32.s32 	%f3888, %r7480;
	add.f32 	%f3889, %f3887, %f3888;
	ld.shared.u32 	%r7481, [_ZZ15bit_wise_gemm_siiiPiPfS0_E14A_smem_ctl_seq+7472];
	mul.wide.s32 	%rd3627, %r7481, 4;
	add.s64 	%rd3628, %rd8, %rd3627;
	ld.local.u32 	%r7482, [%rd3628];
	shl.b32 	%r7483, %r7482, 12;
	cvt.rn.f32.s32 	%f3890, %r7483;
	add.f32 	%f3891, %f3889, %f3890;
	ld.shared.u32 	%r7484, [_ZZ15bit_wise_gemm_siiiPiPfS0_E14A_smem_ctl_seq+7476];
	mul.wide.s32 	%rd3629, %r7484, 4;
	add.s64 	%rd3630, %rd8, %rd3629;
	ld.local.u32 	%r7485, [%rd3630];
	shl.b32 	%r7486, %r7485, 13;
	cvt.rn.f32.s32 	%f3892, %r7486;
	add.f32 	%f3893, %f3891, %f3892;
	ld.shared.u32 	%r7487, [_ZZ15bit_wise_gemm_siiiPiPfS0_E14A_smem_ctl_seq+7480];
	mul.wide.s32 	%rd3631, %r7487, 4;
	add.s64 	%rd3632, %rd8, %rd3631;
	ld.local.u32 	%r7488, [%rd3632];
	shl.b32 	%r7489, %r7488, 14;
	cvt.rn.f32.s32 	%f3894, %r7489;
	add.f32 	%f3895, %f3893, %f3894;
	ld.shared.u32 	%r7490, [_ZZ15bit_wise_gemm_siiiPiPfS0_E14A_smem_ctl_seq+7484];
	mul.wide.s32 	%rd3633, %r7490, 4;
	add.s64 	%rd3634, %rd8, %rd3633;
	ld.local.u32 	%r7491, [%rd3634];
	shl.b32 	%r7492, %r7491, 15;
	cvt.rn.f32.s32 	%f3896, %r7492;
	add.f32 	%f3897, %f3895, %f3896;
	ld.shared.u32 	%r7493, [_ZZ15bit_wise_gemm_siiiPiPfS0_E14A_smem_ctl_seq+7488];
	mul.wide.s32 	%rd3635, %r7493, 4;
	add.s64 	%rd3636, %rd8, %rd3635;
	ld.local.u32 	%r7494, [%rd3636];
	shl.b32 	%r7495, %r7494, 16;
	cvt.rn.f32.s32 	%f3898, %r7495;
	add.f32 	%f3899, %f3897, %f3898;
	ld.shared.u32 	%r7496, [_ZZ15bit_wise_gemm_siiiPiPfS0_E14A_smem_ctl_seq+7492];
	mul.wide.s32 	%rd3637, %r7496, 4;
	add.s64 	%rd3638, %rd8, %rd3637;
	ld.local.u32 	%r7497, [%rd3638];
	shl.b32 	%r7498, %r7497, 17;
	cvt.rn.f32.s32 	%f3900, %r7498;
	add.f32 	%f3901, %f3899, %f3900;
	ld.shared.u32 	%r7499, [_ZZ15bit_wise_gemm_siiiPiPfS0_E14A_smem_ctl_seq+7496];
	mul.wide.s32 	%rd3639, %r7499, 4;
	add.s64 	%rd3640, %rd8, %rd3639;
	ld.local.u32 	%r7500, [%rd3640];
	shl.b32 	%r7501, %r7500, 18;
	cvt.rn.f32.s32 	%f3902, %r7501;
	add.f32 	%f3903, %f3901, %f3902;
	ld.shared.u32 	%r7502, [_ZZ15bit_wise_gemm_siiiPiPfS0_E14A_smem_ctl_seq+7500];
	mul.wide.s32 	%rd3641, %r7502, 4;
	add.s64 	%rd3642, %rd8, %rd3641;
	ld.local.u32 	%r7503, [%rd3642];
	shl.b32 	%r7504, %r7503, 19;
	cvt.rn.f32.s32 	%f3904, %r7504;
	add.f32 	%f3905, %f3903, %f3904;
	ld.shared.u32 	%r7505, [_ZZ15bit_wise_gemm_siiiPiPfS0_E14A_smem_ctl_seq+7504];
	mul.wide.s32 	%rd3643, %r7505, 4;
	add.s64 	%rd3644, %rd8, %rd3643;
	ld.local.u32 	%r7506, [%rd3644];
	shl.b32 	%r7507, %r7506, 20;
	cvt.rn.f32.s32 	%f3906, %r7507;
	add.f32 	%f3907, %f3905, %f3906;
	ld.shared.u32 	%r7508, [_ZZ15bit_wise_gemm_siiiPiPfS0_E14A_smem_ctl_seq+7508];
	mul.wide.s32 	%rd3645, %r7508, 4;
	add.s64 	%rd3646, %rd8, %rd3645;
	ld.local.u32 	%r7509, [%rd3646];
	shl.b32 	%r7510, %r7509, 21;
	cvt.rn.f32.s32 	%f3908, %r7510;
	add.f32 	%f3909, %f3907, %f3908;
	ld.shared.u32 	%r7511, [_ZZ15bit_wise_gemm_siiiPiPfS0_E14A_smem_ctl_seq+7512];
	mul.wide.s32 	%rd3647, %r7511, 4;
	add.s64 	%rd3648, %rd8, %rd3647;
	ld.local.u32 	%r7512, [%rd3648];
	shl.b32 	%r7513, %r7512, 22;
	cvt.rn.f32.s32 	%f3910, %r7513;
	add.f32 	%f3911, %f3909, %f3910;
	ld.shared.u32 	%r7514, [_ZZ15bit_wise_gemm_siiiPiPfS0_E14A_smem_ctl_seq+7516];
	mul.wide.s32 	%rd3649, %r7514, 4;
	add.s64 	%rd3650, %rd8, %rd3649;
	ld.local.u32 	%r7515, [%rd3650];
	shl.b32 	%r7516, %r7515, 23;
	cvt.rn.f32.s32 	%f3912, %r7516;
	add.f32 	%f3913, %f3911, %f3912;
	ld.shared.u32 	%r7517, [_ZZ15bit_wise_gemm_siiiPiPfS0_E14A_smem_ctl_seq+7520];
	mul.wide.s32 	%rd3651, %r7517, 4;
	add.s64 	%rd3652, %rd8, %rd3651;
	ld.local.u32 	%r7518, [%rd3652];
	shl.b32 	%r7519, %r7518, 24;
	cvt.rn.f32.s32 	%f3914, %r7519;
	add.f32 	%f3915, %f3913, %f3914;
	ld.shared.u32 	%r7520, [_ZZ15bit_wise_gemm_siiiPiPfS0_E14A_smem_ctl_seq+7524];
	mul.wide.s32 	%rd3653, %r7520, 4;
	add.s64 	%rd3654, %rd8, %rd3653;
	ld.local.u32 	%r7521, [%rd3654];
	shl.b32 	%r7522, %r7521, 25;
	cvt.rn.f32.s32 	%f3916, %r7522;
	add.f32 	%f3917, %f3915, %f3916;
	ld.shared.u32 	%r7523, [_ZZ15bit_wise_gemm_siiiPiPfS0_E14A_smem_ctl_seq+7528];
	mul.wide.s32 	%rd3655, %r7523, 4;
	add.s64 	%rd3656, %rd8, %rd3655;
	ld.local.u32 	%r7524, [%rd3656];
	shl.b32 	%r7525, %r7524, 26;
	cvt.rn.f32.s32 	%f3918, %r7525;
	add.f32 	%f3919, %f3917, %f3918;
	ld.shared.u32 	%r7526, [_ZZ15bit_wise_gemm_siiiPiPfS0_E14A_smem_ctl_seq+7532];
	mul.wide.s32 	%rd3657, %r7526, 4;
	add.s64 	%rd3658, %rd8, %rd3657;
	ld.local.u32 	%r7527, [%rd3658];
	shl.b32 	%r7528, %r7527, 27;
	cvt.rn.f32.s32 	%f3920, %r7528;
	add.f32 	%f3921, %f3919, %f3920;
	ld.shared.u32 	%r7529, [_ZZ15bit_wise_gemm_siiiPiPfS0_E14A_smem_ctl_seq+7536];
	mul.wide.s32 	%rd3659, %r7529, 4;
	add.s64 	%rd3660, %rd8, %rd3659;
	ld.local.u32 	%r7530, [%rd3660];
	shl.b32 	%r7531, %r7530, 28;
	cvt.rn.f32.s32 	%f3922, %r7531;
	add.f32 	%f3923, %f3921, %f3922;
	ld.shared.u32 	%r7532, [_ZZ15bit_wise_gemm_siiiPiPfS0_E14A_smem_ctl_seq+7540];
	mul.wide.s32 	%rd3661, %r7532, 4;
	add.s64 	%rd3662, %rd8, %rd3661;
	ld.local.u32 	%r7533, [%rd3662];
	shl.b32 	%r7534, %r7533, 29;
	cvt.rn.f32.s32 	%f3924, %r7534;
	add.f32 	%f3925, %f3923, %f3924;
	ld.shared.u32 	%r7535, [_ZZ15bit_wise_gemm_siiiPiPfS0_E14A_smem_ctl_seq+7544];
	mul.wide.s32 	%rd3663, %r7535, 4;
	add.s64 	%rd3664, %rd8, %rd3663;
	ld.local.u32 	%r7536, [%rd3664];
	shl.b32 	%r7537, %r7536, 30;
	cvt.rn.f32.s32 	%f3926, %r7537;
	add.f32 	%f3927, %f3925, %f3926;
	ld.shared.u32 	%r7538, [_ZZ15bit_wise_gemm_siiiPiPfS0_E14A_smem_ctl_seq+7548];
	mul.wide.s32 	%rd3665, %r7538, 4;
	add.s64 	%rd3666, %rd8, %rd3665;
	ld.local.u32 	%r7539, [%rd3666];
	shl.b32 	%r7540, %r7539, 31;
	cvt.rn.f32.s32 	%f3928, %r7540;
	add.f32 	%f3929, %f3927, %f3928;
	ld.shared.u32 	%r7541, [_ZZ15bit_wise_gemm_siiiPiPfS0_E14A_smem_ctl_seq+7556];
	mul.wide.s32 	%rd3667, %r7541, 4;
	add.s64 	%rd3668, %rd8, %rd3667;
	ld.local.u32 	%r7542, [%rd3668];
	shl.b32 	%r7543, %r7542, 1;
	cvt.rn.f32.s32 	%f3930, %r7543;
	add.f32 	%f3931, %f3930, 0f7FC00000;
	ld.shared.u32 	%r7544, [_ZZ15bit_wise_gemm_siiiPiPfS0_E14A_smem_ctl_seq+7560];
	mul.wide.s32 	%rd3669, %r7544, 4;
	add.s64 	%rd3670, %rd8, %rd3669;
	ld.local.u32 	%r7545, [%rd3670];
	shl.b32 	%r7546, %r7545, 2;
	cvt.rn.f32.s32 	%f3932, %r7546;
	add.f32 	%f3933, %f3931, %f3932;
	ld.shared.u32 	%r7547, [_ZZ15bit_wise_gemm_siiiPiPfS0_E14A_smem_ctl_seq+7564];
	mul.wide.s32 	%rd3671, %r7547, 4;
	add.s64 	%rd3672, %rd8, %rd3671;
	ld.local.u32 	%r7548, [%rd3672];
	shl.b32 	%r7549, %r7548, 3;
	cvt.rn.f32.s32 	%f3934, %r7549;
	add.f32 	%f3935, %f3933, %f3934;
	ld.shared.u32 	%r7550, [_ZZ15bit_wise_gemm_siiiPiPfS0_E14A_smem_ctl_seq+7568];
	mul.wide.s32 	%rd3673, %r7550, 4;
	add.s64 	%rd3674, %rd8, %rd3673;
	ld.local.u32 	%r7551, [%rd3674];
	shl.b32 	%r7552, %r7551, 4;
	cvt.rn.f32.s32 	%f3936, %r7552;
	add.f32 	%f3937, %f3935, %f3936;
	ld.shared.u32 	%r7553, [_ZZ15bit_wise_gemm_siiiPiPfS0_E14A_smem_ctl_seq+7572];
	mul.wide.s32 	%rd3675, %r7553, 4;
	add.s64 	%rd3676, %rd8, %rd3675;
	ld.local.u32 	%r7554, [%rd3676];
	shl.b32 	%r7555, %r7554, 5;
	cvt.rn.f32.s32 	%f3938, %r7555;
	add.f32 	%f3939, %f3937, %f3938;
	ld.shared.u32 	%r7556, [_ZZ15bit_wise_gemm_siiiPiPfS0_E14A_smem_ctl_seq+7576];
	mul.wide.s32 	%rd3677, %r7556, 4;
	add.s64 	%rd3678, %rd8, %rd3677;
	ld.local.u32 	%r7557, [%rd3678];
	shl.b32 	%r7558, %r7557, 6;
	cvt.rn.f32.s32 	%f3940, %r7558;
	add.f32 	%f3941, %f3939, %f3940;
	ld.shared.u32 	%r7559, [_ZZ15bit_wise_gemm_siiiPiPfS0_E14A_smem_ctl_seq+7580];
	mul.wide.s32 	%rd3679, %r7559, 4;
	add.s64 	%rd3680, %rd8, %rd3679;
	ld.local.u32 	%r7560, [%rd3680];
	shl.b32 	%r7561, %r7560, 7;
	cvt.rn.f32.s32 	%f3942, %r7561;
	add.f32 	%f3943, %f3941, %f3942;
	ld.shared.u32 	%r7562, [_ZZ15bit_wise_gemm_siiiPiPfS0_E14A_smem_ctl_seq+7584];
	mul.wide.s32 	%rd3681, %r7562, 4;
	add.s64 	%rd3682, %rd8, %rd3681;
	ld.local.u32 	%r7563, [%rd3682];
	shl.b32 	%r7564, %r7563, 8;
	cvt.rn.f32.s32 	%f3944, %r7564;
	add.f32 	%f3945, %f3943, %f3944;
	ld.shared.u32 	%r7565, [_ZZ15bit_wise_gemm_siiiPiPfS0_E14A_smem_ctl_seq+7588];
	mul.wide.s32 	%rd3683, %r7565, 4;
	add.s64 	%rd3684, %rd8, %rd3683;
	ld.local.u32 	%r7566, [%rd3684];
	shl.b32 	%r7567, %r7566, 9;
	cvt.rn.f32.s32 	%f3946, %r7567;
	add.f32 	%f3947, %f3945, %f3946;
	ld.shared.u32 	%r7568, [_ZZ15bit_wise_gemm_siiiPiPfS0_E14A_smem_ctl_seq+7592];
	mul.wide.s32 	%rd3685, %r7568, 4;
	add.s64 	%rd3686, %rd8, %rd3685;
	ld.local.u32 	%r7569, [%rd3686];
	shl.b32 	%r7570, %r7569, 10;
	cvt.rn.f32.s32 	%f3948, %r7570;
	add.f32 	%f3949, %f3947, %f3948;
	ld.shared.u32 	%r7571, [_ZZ15bit_wise_gemm_siiiPiPfS0_E14A_smem_ctl_seq+7596];
	mul.wide.s32 	%rd3687, %r7571, 4;
	add.s64 	%rd3688, %rd8, %rd3687;
	ld.local.u32 	%r7572, [%rd3688];
	shl.b32 	%r7573, %r7572, 11;
	cvt.rn.f32.s32 	%f3950, %r7573;
	add.f32 	%f3951, %f3949, %f3950;
	ld.shared.u32 	%r7574, [_ZZ15bit_wise_gemm_siiiPiPfS0_E14A_smem_ctl_seq+7600];
	mul.wide.s32 	%rd3689, %r7574, 4;
	add.s64 	%rd3690, %rd8, %rd3689;
	ld.local.u32 	%r7575, [%rd3690];
	shl.b32 	%r7576, %r7575, 12;
	cvt.rn.f32.s32 	%f3952, %r7576;
	add.f32 	%f3953, %f3951, %f3952;
	ld.shared.u32 	%r7577, [_ZZ15bit_wise_gemm_siiiPiPfS0_E14A_smem_ctl_seq+7604];
	mul.wide.s32 	%rd3691, %r7577, 4;
	add.s64 	%rd3692, %rd8, %rd3691;
	ld.local.u32 	%r7578, [%rd3692];
	shl.b32 	%r7579, %r7578, 13;
	cvt.rn.f32.s32 	%f3954, %r7579;
	add.f32 	%f3955, %f3953, %f3954;
	ld.shared.u32 	%r7580, [_ZZ15bit_wise_gemm_siiiPiPfS0_E14A_smem_ctl_seq+7608];
	mul.wide.s32 	%rd3693, %r7580, 4;
	add.s64 	%rd3694, %rd8, %rd3693;
	ld.local.u32 	%r7581, [%rd3694];
	shl.b32 	%r7582, %r7581, 14;
	cvt.rn.f32.s32 	%f3956, %r7582;
	add.f32 	%f3957, %f3955, %f3956;
	ld.shared.u32 	%r7583, [_ZZ15bit_wise_gemm_siiiPiPfS0_E14A_smem_ctl_seq+7612];
	mul.wide.s32 	%rd3695, %r7583, 4;
	add.s64 	%rd3696, %rd8, %rd3695;
	ld.local.u32 	%r7584, [%rd3696];
	shl.b32 	%r7585, %r7584, 15;
	cvt.rn.f32.s32 	%f3958, %r7585;
	add.f32 	%f3959, %f3957, %f3958;
	ld.shared.u32 	%r7586, [_ZZ15bit_wise_gemm_siiiPiPfS0_E14A_smem_ctl_seq+7616];
	mul.wide.s32 	%rd3697, %r7586, 4;
	add.s64 	%rd3698, %rd8, %rd3697;
	ld.local.u32 	%r7587, [%rd3698];
	shl.b32 	%r7588, %r7587, 16;
	cvt.rn.f32.s32 	%f3960, %r7588;
	add.f32 	%f3961, %f3959, %f3960;
	ld.shared.u32 	%r7589, [_ZZ15bit_wise_gemm_siiiPiPfS0_E14A_smem_ctl_seq+7620];
	mul.wide.s32 	%rd3699, %r7589, 4;
	add.s64 	%rd3700, %rd8, %rd3699;
	ld.local.u32 	%r7590, [%rd3700];
	shl.b32 	%r7591, %r7590, 17;
	cvt.rn.f32.s32 	%f3962, %r7591;
	add.f32 	%f3963, %f3961, %f3962;
	ld.shared.u32 	%r7592, [_ZZ15bit_wise_gemm_siiiPiPfS0_E14A_smem_ctl_seq+7624];
	mul.wide.s32 	%rd3701, %r7592, 4;
	add.s64 	%rd3702, %rd8, %rd3701;
	ld.local.u32 	%r7593, [%rd3702];
	shl.b32 	%r7594, %r7593, 18;
	cvt.rn.f32.s32 	%f3964, %r7594;
	add.f32 	%f3965, %f3963, %f3964;
	ld.shared.u32 	%r7595, [_ZZ15bit_wise_gemm_siiiPiPfS0_E14A_smem_ctl_seq+7628];
	mul.wide.s32 	%rd3703, %r7595, 4;
	add.s64 	%rd3704, %rd8, %rd3703;
	ld.local.u32 	%r7596, [%rd3704];
	shl.b32 	%r7597, %r7596, 19;
	cvt.rn.f32.s32 	%f3966, %r7597;
	add.f32 	%f3967, %f3965, %f3966;
	ld.shared.u32 	%r7598, [_ZZ15bit_wise_gemm_siiiPiPfS0_E14A_smem_ctl_seq+7632];
	mul.wide.s32 	%rd3705, %r7598, 4;
	add.s64 	%rd3706, %rd8, %rd3705;
	ld.local.u32 	%r7599, [%rd3706];
	shl.b32 	%r7600, %r7599, 20;
	cvt.rn.f32.s32 	%f3968, %r7600;
	add.f32 	%f3969, %f3967, %f3968;
	ld.shared.u32 	%r7601, [_ZZ15bit_wise_gemm_siiiPiPfS0_E14A_smem_ctl_seq+7636];
	mul.wide.s32 	%rd3707, %r7601, 4;
	add.s64 	%rd3708, %rd8, %rd3707;
	ld.local.u32 	%r7602, [%rd3708];
	shl.b32 	%r7603, %r7602, 21;
	cvt.rn.f32.s32 	%f3970, %r7603;
	add.f32 	%f3971, %f3969, %f3970;
	ld.shared.u32 	%r7604, [_ZZ15bit_wise_gemm_siiiPiPfS0_E14A_smem_ctl_seq+7640];
	mul.wide.s32 	%rd3709, %r7604, 4;
	add.s64 	%rd3710, %rd8, %rd3709;
	ld.local.u32 	%r7605, [%rd3710];
	shl.b32 	%r7606, %r7605, 22;
	cvt.rn.f32.s32 	%f3972, %r7606;
	add.f32 	%f3973, %f3971, %f3972;
	ld.shared.u32 	%r7607, [_ZZ15bit_wise_gemm_siiiPiPfS0_E14A_smem_ctl_seq+7644];
	mul.wide.s32 	%rd3711, %r7607, 4;
	add.s64 	%rd3712, %rd8, %rd3711;
	ld.local.u32 	%r7608, [%rd3712];
	shl.b32 	%r7609, %r7608, 23;
	cvt.rn.f32.s32 	%f3974, %r7609;
	add.f32 	%f3975, %f3973, %f3974;
	ld.shared.u32 	%r7610, [_ZZ15bit_wise_gemm_siiiPiPfS0_E14A_smem_ctl_seq+7648];
	mul.wide.s32 	%rd3713, %r7610, 4;
	add.s64 	%rd3714, %rd8, %rd3713;
	ld.local.u32 	%r7611, [%rd3714];
	shl.b32 	%r7612, %r7611, 24;
	cvt.rn.f32.s32 	%f3976, %r7612;
	add.f32 	%f3977, %f3975, %f3976;
	ld.shared.u32 	%r7613, [_ZZ15bit_wise_gemm_siiiPiPfS0_E14A_smem_ctl_seq+7652];
	mul.wide.s32 	%rd3715, %r7613, 4;
	add.s64 	%rd3716, %rd8, %rd3715;
	ld.local.u32 	%r7614, [%rd3716];
	shl.b32 	%r7615, %r7614, 25;
	cvt.rn.f32.s32 	%f3978, %r7615;
	add.f32 	%f3979, %f3977, %f3978;
	ld.shared.u32 	%r7616, [_ZZ15bit_wise_gemm_siiiPiPfS0_E14A_smem_ctl_seq+7656];
	mul.wide.s32 	%rd3717, %r7616, 4;
	add.s64 	%rd3718, %rd8, %rd3717;
	ld.local.u32 	%r7617, [%rd3718];
	shl.b32 	%r7618, %r7617, 26;
	cvt.rn.f32.s32 	%f3980, %r7618;
	add.f32 	%f3981, %f3979, %f3980;
	ld.shared.u32 	%r7619, [_ZZ15bit_wise_gemm_siiiPiPfS0_E14A_smem_ctl_seq+7660];
	mul.wide.s32 	%rd3719, %r7619, 4;
	add.s64 	%rd3720, %rd8, %rd3719;
	ld.local.u32 	%r7620, [%rd3720];
	shl.b32 	%r7621, %r7620, 27;
	cvt.rn.f32.s32 	%f3982, %r7621;
	add.f32 	%f3983, %f3981, %f3982;
	ld.shared.u32 	%r7622, [_ZZ15bit_wise_gemm_siiiPiPfS0_E14A_smem_ctl_seq+7664];
	mul.wide.s32 	%rd3721, %r7622, 4;
	add.s64 	%rd3722, %rd8, %rd3721;
	ld.local.u32 	%r7623, [%rd3722];
	shl.b32 	%r7624, %r7623, 28;
	cvt.rn.f32.s32 	%f3984, %r7624;
	add.f32 	%f3985, %f3983, %f3984;
	ld.shared.u32 	%r7625, [_ZZ15bit_wise_gemm_siiiPiPfS0_E14A_smem_ctl_seq+7668];
	mul.wide.s32 	%rd3723, %r7625, 4;
	add.s64 	%rd3724, %rd8, %rd3723;
	ld.local.u32 	%r7626, [%rd3724];
	shl.b32 	%r7627, %r7626, 29;
	cvt.rn.f32.s32 	%f3986, %r7627;
	add.f32 	%f3987, %f3985, %f3986;
	ld.shared.u32 	%r7628, [_ZZ15bit_wise_gemm_siiiPiPfS0_E14A_smem_ctl_seq+7672];
	mul.wide.s32 	%rd3725, %r7628, 4;
	add.s64 	%rd3726, %rd8, %rd3725;
	ld.local.u32 	%r7629, [%rd3726];
	shl.b32 	%r7630, %r7629, 30;
	cvt.rn.f32.s32 	%f3988, %r7630;
	add.f32 	%f3989, %f3987, %f3988;
	ld.shared.u32 	%r7631, [_ZZ15bit_wise_gemm_siiiPiPfS0_E14A_smem_ctl_seq+7676];
	mul.wide.s32 	%rd3727, %r7631, 4;
	add.s64 	%rd3728, %rd8, %rd3727;
	ld.local.u32 	%r7632, [%rd3728];
	shl.b32 	%r7633, %r7632, 31;
	cvt.rn.f32.s32 	%f3990, %r7633;
	add.f32 	%f3991, %f3989, %f3990;
	ld.shared.u32 	%r7634, [_ZZ15bit_wise_gemm_siiiPiPfS0_E14A_smem_ctl_seq+7684];
	mul.wide.s32 	%rd3729, %r7634, 4;
	add.s64 	%rd3730, %rd8, %rd3729;
	ld.local.u32 	%r7635, [%rd3730];
	shl.b32 	%r7636, %r7635, 1;
	cvt.rn.f32.s32 	%f3992, %r7636;
	add.f32 	%f3993, %f3992, 0f7FC00000;
	ld.shared.u32 	%r7637, [_ZZ15bit_wise_gemm_siiiPiPfS0_E14A_smem_ctl_seq+7688];
	mul.wide.s32 	%rd3731, %r7637, 4;
	add.s64 	%rd3732, %rd8, %rd3731;
	ld.local.u32 	%r7638, [%rd3732];
	shl.b32 	%r7639, %r7638, 2;
	cvt.rn.f32.s32 	%f3994, %r7639;
	add.f32 	%f3995, %f3993, %f3994;
	ld.shared.u32 	%r7640, [_ZZ15bit_wise_gemm_siiiPiPfS0_E14A_smem_ctl_seq+7692];
	mul.wide.s32 	%rd3733, %r7640, 4;
	add.s64 	%rd3734, %rd8, %rd3733;
	ld.local.u32 	%r7641, [%rd3734];
	shl.b32 	%r7642, %r7641, 3;
	cvt.rn.f32.s32 	%f3996, %r7642;
	add.f32 	%f3997, %f3995, %f3996;
	ld.shared.u32 	%r7643, [_ZZ15bit_wise_gemm_siiiPiPfS0_E14A_smem_ctl_seq+7696];
	mul.wide.s32 	%rd3735, %r7643, 4;
	add.s64 	%rd3736, %rd8, %rd3735;
	ld.local.u32 	%r7644, [%rd3736];
	shl.b32 	%r7645, %r7644, 4;
	cvt.rn.f32.s32 	%f3998, %r7645;
	add.f32 	%f3999, %f3997, %f3998;
	ld.shared.u32 	%r7646, [_ZZ15bit_wise_gemm_siiiPiPfS0_E14A_smem_ctl_seq+7700];
	mul.wide.s32 	%rd3737, %r7646, 4;
	add.s64 	%rd3738, %rd8, %rd3737;
	ld.local.u32 	%r7647, [%rd3738];
	shl.b32 	%r7648, %r7647, 5;
	cvt.rn.f32.s32 	%f4000, %r7648;
	add.f32 	%f4001, %f3999, %f4000;
	ld.shared.u32 	%r7649, [_ZZ15bit_wise_gemm_siiiPiPfS0_E14A_smem_ctl_seq+7704];
	mul.wide.s32 	%rd3739, %r7649, 4;
	add.s64 	%rd3740, %rd8, %rd3739;
	ld.local.u32 	%r7650, [%rd3740];
	shl.b32 	%r7651, %r7650, 6;
	cvt.rn.f32.s32 	%f4002, %r7651;
	add.f32 	%f4003, %f4001, %f4002;
	ld.shared.u32 	%r7652, [_ZZ15bit_wise_gemm_siiiPiPfS0_E14A_smem_ctl_seq+7708];
	mul.wide.s32 	%rd3741, %r7652, 4;
	add.s64 	%rd3742, %rd8, %rd3741;
	ld.local.u32 	%r7653, [%rd3742];
	shl.b32 	%r7654, %r7653, 7;
	cvt.rn.f32.s32 	%f4004, %r7654;
	add.f32 	%f4005, %f4003, %f4004;
	ld.shared.u32 	%r7655, [_ZZ15bit_wise_gemm_siiiPiPfS0_E14A_smem_ctl_seq+7712];
	mul.wide.s32 	%rd3743, %r7655, 4;
	add.s64 	%rd3744, %rd8, %rd3743;
	ld.local.u32 	%r7656, [%rd3744];
	shl.b32 	%r7657, %r7656, 8;
	cvt.rn.f32.s32 	%f4006, %r7657;
	add.f32 	%f4007, %f4005, %f4006;
	ld.shared.u32 	%r7658, [_ZZ15bit_wise_gemm_siiiPiPfS0_E14A_smem_ctl_seq+7716];
	mul.wide.s32 	%rd3745, %r7658, 4;
	add.s64 	%rd3746, %rd8, %rd3745;
	ld.local.u32 	%r7659, [%rd3746];
	shl.b32 	%r7660, %r7659, 9;
	cvt.rn.f32.s32 	%f4008, %r7660;
	add.f32 	%f4009, %f4007, %f4008;
	ld.shared.u32 	%r7661, [_ZZ15bit_wise_gemm_siiiPiPfS0_E14A_smem_ctl_seq+7720];
	mul.wide.s32 	%rd3747, %r7661, 4;
	add.s64 	%rd3748, %rd8, %rd3747;
	ld.local.u32 	%r7662, [%rd3748];
	shl.b32 	%r7663, %r7662, 10;
	cvt.rn.f32.s32 	%f4010, %r7663;
	add.f32 	%f4011, %f4009, %f4010;
	ld.shared.u32 	%r7664, [_ZZ15bit_wise_gemm_siiiPiPfS0_E14A_smem_ctl_seq+7724];
	mul.wide.s32 	%rd3749, %r7664, 4;
	add.s64 	%rd3750, %rd8, %rd3749;
	ld.local.u32 	%r7665, [%rd3750];
	shl.b32 	%r7666, %r7665, 11;
	cvt.rn.f32.s32 	%f4012, %r7666;
	add.f32 	%f4013, %f4011, %f4012;
	ld.shared.u32 	%r7667, [_ZZ15bit_wise_gemm_siiiPiPfS0_E14A_smem_ctl_seq+7728];
	mul.wide.s32 	%rd3751, %r7667, 4;
	add.s64 	%rd3752, %rd8, %rd3751;
	ld.local.u32 	%r7668, [%rd3752];
	shl.b32 	%r7669, %r7668, 12;
	cvt.rn.f32.s32 	%f4014, %r7669;
	add.f32 	%f4015, %f4013, %f4014;
	ld.shared.u32 	%r7670, [_ZZ15bit_wise_gemm_siiiPiPfS0_E14A_smem_ctl_seq+7732];
	mul.wide.s32 	%rd3753, %r7670, 4;
	add.s64 	%rd3754, %rd8, %rd3753;
	ld.local.u32 	%r7671, [%rd3754];
	shl.b32 	%r7672, %r7671, 13;
	cvt.rn.f32.s32 	%f4016, %r7672;
	add.f32 	%f4017, %f4015, %f4016;
	ld.shared.u32 	%r7673, [_ZZ15bit_wise_gemm_siiiPiPfS0_E14A_smem_ctl_seq+7736];
	mul.wide.s32 	%rd3755, %r7673, 4;
	add.s64 	%rd3756, %rd8, %rd3755;
	ld.local.u32 	%r7674, [%rd3756];
	shl.b32 	%r7675, %r7674, 14;
	cvt.rn.f32.s32 	%f4018, %r7675;
	add.f32 	%f4019, %f4017, %f4018;
	ld.shared.u32 	%r7676, [_ZZ15bit_wise_gemm_siiiPiPfS0_E14A_smem_ctl_seq+7740];
	mul.wide.s32 	%rd3757, %r7676, 4;
	add.s64 	%rd3758, %rd8, %rd3757;
	ld.local.u32 	%r7677, [%rd3758];
	shl.b32 	%r7678, %r7677, 15;
	cvt.rn.f32.s32 	%f4020, %r7678;
	add.f32 	%f4021, %f4019, %f4020;
	ld.shared.u32 	%r7679, [_ZZ15bit_wise_gemm_siiiPiPfS0_E14A_smem_ctl_seq+7744];
	mul.wide.s32 	%rd3759, %r7679, 4;
	add.s64 	%rd3760, %rd8, %rd3759;
	ld.local.u32 	%r7680, [%rd3760];
	shl.b32 	%r7681, %r7680, 16;
	cvt.rn.f32.s32 	%f4022, %r7681;
	add.f32 	%f4023, %f4021, %f4022;
	ld.shared.u32 	%r7682, [_ZZ15bit_wise_gemm_siiiPiPfS0_E14A_smem_ctl_seq+7748];
	mul.wide.s32 	%rd3761, %r7682, 4;
	add.s64 	%rd3762, %rd8, %rd3761;
	ld.local.u32 	%r7683, [%rd3762];
	shl.b32 	%r7684, %r7683, 17;
	cvt.rn.f32.s32 	%f4024, %r7684;
	add.f32 	%f4025, %f4023, %f4024;
	ld.shared.u32 	%r7685, [_ZZ15bit_wise_gemm_siiiPiPfS0_E14A_smem_ctl_seq+7752];
	mul.wide.s32 	%rd3763, %r7685, 4;
	add.s64 	%rd3764, %rd8, %rd3763;
	ld.local.u32 	%r7686, [%rd3764];
	shl.b32 	%r7687, %r7686, 18;
	cvt.rn.f32.s32 	%f4026, %r7687;
	add.f32 	%f4027, %f4025, %f4026;
	ld.shared.u32 	%r7688, [_ZZ15bit_wise_gemm_siiiPiPfS0_E14A_smem_ctl_seq+7756];
	mul.wide.s32 	%rd3765, %r7688, 4;
	add.s64 	%rd3766, %rd8, %rd3765;
	ld.local.u32 	%r7689, [%rd3766];
	shl.b32 	%r7690, %r7689, 19;
	cvt.rn.f32.s32 	%f4028, %r7690;
	add.f32 	%f4029, %f4027, %f4028;
	ld.shared.u32 	%r7691, [_ZZ15bit_wise_gemm_siiiPiPfS0_E14A_smem_ctl_seq+7760];
	mul.wide.s32 	%rd3767, %r7691, 4;
	add.s64 	%rd3768, %rd8, %rd3767;
	ld.local.u32 	%r7692, [%rd3768];
	shl.b32 	%r7693, %r7692, 20;
	cvt.rn.f32.s32 	%f4030, %r7693;
	add.f32 	%f4031, %f4029, %f4030;
	ld.shared.u32 	%r7694, [_ZZ15bit_wise_gemm_siiiPiPfS0_E14A_smem_ctl_seq+7764];
	mul.wide.s32 	%rd3769, %r7694, 4;
	add.s64 	%rd3770, %rd8, %rd3769;
	ld.local.u32 	%r7695, [%rd3770];
	shl.b32 	%r7696, %r7695, 21;
	cvt.rn.f32.s32 	%f4032, %r7696;
	add.f32 	%f4033, %f4031, %f4032;
	ld.shared.u32 	%r7697, [_ZZ15bit_wise_gemm_siiiPiPfS0_E14A_smem_ctl_seq+7768];
	mul.wide.s32 	%rd3771, %r7697, 4;
	add.s64 	%rd3772, %rd8, %rd3771;
	ld.local.u32 	%r7698, [%rd3772];
	shl.b32 	%r7699, %r7698, 22;
	cvt.rn.f32.s32 	%f4034, %r7699;
	add.f32 	%f4035, %f4033, %f4034;
	ld.shared.u32 	%r7700, [_ZZ15bit_wise_gemm_siiiPiPfS0_E14A_smem_ctl_seq+7772];
	mul.wide.s32 	%rd3773, %r7700, 4;
	add.s64 	%rd3774, %rd8, %rd3773;
	ld.local.u32 	%r7701, [%rd3774];
	shl.b32 	%r7702, %r7701, 23;
	cvt.rn.f32.s32 	%f4036, %r7702;
	add.f32 	%f4037, %f4035, %f4036;
	ld.shared.u32 	%r7703, [_ZZ15bit_wise_gemm_siiiPiPfS0_E14A_smem_ctl_seq+7776];
	mul.wide.s32 	%rd3775, %r7703, 4;
	add.s64 	%rd3776, %rd8, %rd3775;
	ld.local.u32 	%r7704, [%rd3776];
	shl.b32 	%r7705, %r7704, 24;
	cvt.rn.f32.s32 	%f4038, %r7705;
	add.f32 	%f4039, %f4037, %f4038;
	ld.shared.u32 	%r7706, [_ZZ15bit_wise_gemm_siiiPiPfS0_E14A_smem_ctl_seq+7780];
	mul.wide.s32 	%rd3777, %r7706, 4;
	add.s64 	%rd3778, %rd8, %rd3777;
	ld.local.u32 	%r7707, [%rd3778];
	shl.b32 	%r7708, %r7707, 25;
	cvt.rn.f32.s32 	%f4040, %r7708;
	add.f32 	%f4041, %f4039, %f4040;
	ld.shared.u32 	%r7709, [_ZZ15bit_wise_gemm_siiiPiPfS0_E14A_smem_ctl_seq+7784];
	mul.wide.s32 	%rd3779, %r7709, 4;
	add.s64 	%rd3780, %rd8, %rd3779;
	ld.local.u32 	%r7710, [%rd3780];
	shl.b32 	%r7711, %r7710, 26;
	cvt.rn.f32.s32 	%f4042, %r7711;
	add.f32 	%f4043, %f4041, %f4042;
	ld.shared.u32 	%r7712, [_ZZ15bit_wise_gemm_siiiPiPfS0_E14A_smem_ctl_seq+7788];
	mul.wide.s32 	%rd3781, %r7712, 4;
	add.s64 	%rd3782, %rd8, %rd3781;
	ld.local.u32 	%r7713, [%rd3782];
	shl.b32 	%r7714, %r7713, 27;
	cvt.rn.f32.s32 	%f4044, %r7714;
	add.f32 	%f4045, %f4043, %f4044;
	ld.shared.u32 	%r7715, [_ZZ15bit_wise_gemm_siiiPiPfS0_E14A_smem_ctl_seq+7792];
	mul.wide.s32 	%rd3783, %r7715, 4;
	add.s64 	%rd3784, %rd8, %rd3783;
	ld.local.u32 	%r7716, [%rd3784];
	shl.b32 	%r7717, %r7716, 28;
	cvt.rn.f32.s32 	%f4046, %r7717;
	add.f32 	%f4047, %f4045, %f4046;
	ld.shared.u32 	%r7718, [_ZZ15bit_wise_gemm_siiiPiPfS0_E14A_smem_ctl_seq+7796];
	mul.wide.s32 	%rd3785, %r7718, 4;
	add.s64 	%rd3786, %rd8, %rd3785;
	ld.local.u32 	%r7719, [%rd3786];
	shl.b32 	%r7720, %r7719, 29;
	cvt.rn.f32.s32 	%f4048, %r7720;
	add.f32 	%f4049, %f4047, %f4048;
	ld.shared.u32 	%r7721, [_ZZ15bit_wise_gemm_siiiPiPfS0_E14A_smem_ctl_seq+7800];
	mul.wide.s32 	%rd3787, %r7721, 4;
	add.s64 	%rd3788, %rd8, %rd3787;
	ld.local.u32 	%r7722, [%rd3788];
	shl.b32 	%r7723, %r7722, 30;
	cvt.rn.f32.s32 	%f4050, %r7723;
	add.f32 	%f4051, %f4049, %f4050;
	ld.shared.u32 	%r7724, [_ZZ15bit_wise_gemm_siiiPiPfS0_E14A_smem_ctl_seq+7804];
	mul.wide.s32 	%rd3789, %r7724, 4;
	add.s64 	%rd3790, %rd8, %rd3789;
	ld.local.u32 	%r7725, [%rd3790];
	shl.b32 	%r7726, %r7725, 31;
	cvt.rn.f32.s32 	%f4052, %r7726;
	add.f32 	%f4053, %f4051, %f4052;
	ld.shared.u32 	%r7727, [_ZZ15bit_wise_gemm_siiiPiPfS0_E14A_smem_ctl_seq+7812];
	mul.wide.s32 	%rd3791, %r7727, 4;
	add.s64 	%rd3792, %rd8, %rd3791;
	ld.local.u32 	%r7728, [%rd3792];
	shl.b32 	%r7729, %r7728, 1;
	cvt.rn.f32.s32 	%f4054, %r7729;
	add.f32 	%f4055, %f4054, 0f7FC00000;
	ld.shared.u32 	%r7730, [_ZZ15bit_wise_gemm_siiiPiPfS0_E14A_smem_ctl_seq+7816];
	mul.wide.s32 	%rd3793, %r7730, 4;
	add.s64 	%rd3794, %rd8, %rd3793;
	ld.local.u32 	%r7731, [%rd3794];
	shl.b32 	%r7732, %r7731, 2;
	cvt.rn.f32.s32 	%f4056, %r7732;
	add.f32 	%f4057, %f4055, %f4056;
	ld.shared.u32 	%r7733, [_ZZ15bit_wise_gemm_siiiPiPfS0_E14A_smem_ctl_seq+7820];
	mul.wide.s32 	%rd3795, %r7733, 4;
	add.s64 	%rd3796, %rd8, %rd3795;
	ld.local.u32 	%r7734, [%rd3796];
	shl.b32 	%r7735, %r7734, 3;
	cvt.rn.f32.s32 	%f4058, %r7735;
	add.f32 	%f4059, %f4057, %f4058;
	ld.shared.u32 	%r7736, [_ZZ15bit_wise_gemm_siiiPiPfS0_E14A_smem_ctl_seq+7824];
	mul.wide.s32 	%rd3797, %r7736, 4;
	add.s64 	%rd3798, %rd8, %rd3797;
	ld.local.u32 	%r7737, [%rd3798];
	shl.b32 	%r7738, %r7737, 4;
	cvt.rn.f32.s32 	%f4060, %r7738;
	add.f32 	%f4061, %f4059, %f4060;
	ld.shared.u32 	%r7739, [_ZZ15bit_wise_gemm_siiiPiPfS0_E14A_smem_ctl_seq+7828];
	mul.wide.s32 	%rd3799, %r7739, 4;
	add.s64 	%rd3800, %rd8, %rd3799;
	ld.local.u32 	%r7740, [%rd3800];
	shl.b32 	%r7741, %r7740, 5;
	cvt.rn.f32.s32 	%f4062, %r7741;
	add.f32 	%f4063, %f4061, %f4062;
	ld.shared.u32 	%r7742, [_ZZ15bit_wise_gemm_siiiPiPfS0_E14A_smem_ctl_seq+7832];
	mul.wide.s32 	%rd3801, %r7742, 4;
	add.s64 	%rd3802, %rd8, %rd3801;
	ld.local.u32 	%r7743, [%rd3802];
	shl.b32 	%r7744, %r7743, 6;
	cvt.rn.f32.s32 	%f4064, %r7744;
	add.f32 	%f4065, %f4063, %f4064;
	ld.shared.u32 	%r7745, [_ZZ15bit_wise_gemm_siiiPiPfS0_E14A_smem_ctl_seq+7836];
	mul.wide.s32 	%rd3803, %r7745, 4;
	add.s64 	%rd3804, %rd8, %rd3803;
	ld.local.u32 	%r7746, [%rd3804];
	shl.b32 	%r7747, %r7746, 7;
	cvt.rn.f32.s32 	%f4066, %r7747;
	add.f32 	%f4067, %f4065, %f4066;
	ld.shared.u32 	%r7748, [_ZZ15bit_wise_gemm_siiiPiPfS0_E14A_smem_ctl_seq+7840];
	mul.wide.s32 	%rd3805, %r7748, 4;
	add.s64 	%rd3806, %rd8, %rd3805;
	ld.local.u32 	%r7749, [%rd3806];
	shl.b32 	%r7750, %r7749, 8;
	cvt.rn.f32.s32 	%f4068, %r7750;
	add.f32 	%f4069, %f4067, %f4068;
	ld.shared.u32 	%r7751, [_ZZ15bit_wise_gemm_siiiPiPfS0_E14A_smem_ctl_seq+7844];
	mul.wide.s32 	%rd3807, %r7751, 4;
	add.s64 	%rd3808, %rd8, %rd3807;
	ld.local.u32 	%r7752, [%rd3808];
	shl.b32 	%r7753, %r7752, 9;
	cvt.rn.f32.s32 	%f4070, %r7753;
	add.f32 	%f4071, %f4069, %f4070;
	ld.shared.u32 	%r7754, [_ZZ15bit_wise_gemm_siiiPiPfS0_E14A_smem_ctl_seq+7848];
	mul.wide.s32 	%rd3809, %r7754, 4;
	add.s64 	%rd3810, %rd8, %rd3809;
	ld.local.u32 	%r7755, [%rd3810];
	shl.b32 	%r7756, %r7755, 10;
	cvt.rn.f32.s32 	%f4072, %r7756;
	add.f32 	%f4073, %f4071, %f4072;
	ld.shared.u32 	%r7757, [_ZZ15bit_wise_gemm_siiiPiPfS0_E14A_smem_ctl_seq+7852];
	mul.wide.s32 	%rd3811, %r7757, 4;
	add.s64 	%rd3812, %rd8, %rd3811;
	ld.local.u32 	%r7758, [%rd3812];
	shl.b32 	%r7759, %r7758, 11;
	cvt.rn.f32.s32 	%f4074, %r7759;
	add.f32 	%f4075, %f4073, %f4074;
	ld.shared.u32 	%r7760, [_ZZ15bit_wise_gemm_siiiPiPfS0_E14A_smem_ctl_seq+7856];
	mul.wide.s32 	%rd3813, %r7760, 4;
	add.s64 	%rd3814, %rd8, %rd3813;
	ld.local.u32 	%r7761, [%rd3814];
	shl.b32 	%r7762, %r7761, 12;
	cvt.rn.f32.s32 	%f4076, %r7762;
	add.f32 	%f4077, %f4075, %f4076;
	ld.shared.u32 	%r7763, [_ZZ15bit_wise_gemm_siiiPiPfS0_E14A_smem_ctl_seq+7860];
	mul.wide.s32 	%rd3815, %r7763, 4;
	add.s64 	%rd3816, %rd8, %rd3815;
	ld.local.u32 	%r7764, [%rd3816];
	shl.b32 	%r7765, %r7764, 13;
	cvt.rn.f32.s32 	%f4078, %r7765;
	add.f32 	%f4079, %f4077, %f4078;
	ld.shared.u32 	%r7766, [_ZZ15bit_wise_gemm_siiiPiPfS0_E14A_smem_ctl_seq+7864];
	mul.wide.s32 	%rd3817, %r7766, 4;
	add.s64 	%rd3818, %rd8, %rd3817;
	ld.local.u32 	%r7767, [%rd3818];
	shl.b32 	%r7768, %r7767, 14;
	cvt.rn.f32.s32 	%f4080, %r7768;
	add.f32 	%f4081, %f4079, %f4080;
	ld.shared.u32 	%r7769, [_ZZ15bit_wise_gemm_siiiPiPfS0_E14A_smem_ctl_seq+7868];
	mul.wide.s32 	%rd3819, %r7769, 4;
	add.s64 	%rd3820, %rd8, %rd3819;
	ld.local.u32 	%r7770, [%rd3820];
	shl.b32 	%r7771, %r7770, 15;
	cvt.rn.f32.s32 	%f4082, %r7771;
	add.f32 	%f4083, %f4081, %f4082;
	ld.shared.u32 	%r7772, [_ZZ15bit_wise_gemm_siiiPiPfS0_E14A_smem_ctl_seq+7872];
	mul.wide.s32 	%rd3821, %r7772, 4;
	add.s64 	%rd3822, %rd8, %rd3821;
	ld.local.u32 	%r7773, [%rd3822];
	shl.b32 	%r7774, %r7773, 16;
	cvt.rn.f32.s32 	%f4084, %r7774;
	add.f32 	%f4085, %f4083, %f4084;
	ld.shared.u32 	%r7775, [_ZZ15bit_wise_gemm_siiiPiPfS0_E14A_smem_ctl_seq+7876];
	mul.wide.s32 	%rd3823, %r7775, 4;
	add.s64 	%rd3824, %rd8, %rd3823;
	ld.local.u32 	%r7776, [%rd3824];
	shl.b32 	%r7777, %r7776, 17;
	cvt.rn.f32.s32 	%f4086, %r7777;
	add.f32 	%f4087, %f4085, %f4086;
	ld.shared.u32 	%r7778, [_ZZ15bit_wise_gemm_siiiPiPfS0_E14A_smem_ctl_seq+7880];
	mul.wide.s32 	%rd3825, %r7778, 4;
	add.s64 	%rd3826, %rd8, %rd3825;
	ld.local.u32 	%r7779, [%rd3826];
	shl.b32 	%r7780, %r7779, 18;
	cvt.rn.f32.s32 	%f4088, %r7780;
	add.f32 	%f4089, %f4087, %f4088;
	ld.shared.u32 	%r7781, [_ZZ15bit_wise_gemm_siiiPiPfS0_E14A_smem_ctl_seq+7884];
	mul.wide.s32 	%rd3827, %r7781, 4;
	add.s64 	%rd3828, %rd8, %rd3827;
	ld.local.u32 	%r7782, [%rd3828];
	shl.b32 	%r7783, %r7782, 19;
	cvt.rn.f32.s32 	%f4090, %r7783;
	add.f32 	%f4091, %f4089, %f4090;
	ld.shared.u32 	%r7784, [_ZZ15bit_wise_gemm_siiiPiPfS0_E14A_smem_ctl_seq+7888];
	mul.wide.s32 	%rd3829, %r7784, 4;
	add.s64 	%rd3830, %rd8, %rd3829;
	ld.local.u32 	%r7785, [%rd3830];
	shl.b32 	%r7786, %r7785, 20;
	cvt.rn.f32.s32 	%f4092, %r7786;
	add.f32 	%f4093, %f4091, %f4092;
	ld.shared.u32 	%r7787, [_ZZ15bit_wise_gemm_siiiPiPfS0_E14A_smem_ctl_seq+7892];
	mul.wide.s32 	%rd3831, %r7787, 4;
	add.s64 	%rd3832, %rd8, %rd3831;
	ld.local.u32 	%r7788, [%rd3832];
	shl.b32 	%r7789, %r7788, 21;
	cvt.rn.f32.s32 	%f4094, %r7789;
	add.f32 	%f4095, %f4093, %f4094;
	ld.shared.u32 	%r7790, [_ZZ15bit_wise_gemm_siiiPiPfS0_E14A_smem_ctl_seq+7896];
	mul.wide.s32 	%rd3833, %r7790, 4;
	add.s64 	%rd3834, %rd8, %rd3833;
	ld.local.u32 	%r7791, [%rd3834];
	shl.b32 	%r7792, %r7791, 22;
	cvt.rn.f32.s32 	%f4096, %r7792;
	add.f32 	%f4097, %f4095, %f4096;
	ld.shared.u32 	%r7793, [_ZZ15bit_wise_gemm_siiiPiPfS0_E14A_smem_ctl_seq+7900];
	mul.wide.s32 	%rd3835, %r7793, 4;
	add.s64 	%rd3836, %rd8, %rd3835;
	ld.local.u32 	%r7794, [%rd3836];
	shl.b32 	%r7795, %r7794, 23;
	cvt.rn.f32.s32 	%f4098, %r7795;
	add.f32 	%f4099, %f4097, %f4098;
	ld.shared.u32 	%r7796, [_ZZ15bit_wise_gemm_siiiPiPfS0_E14A_smem_ctl_seq+7904];
	mul.wide.s32 	%rd3837, %r7796, 4;
	add.s64 	%rd3838, %rd8, %rd3837;
	ld.local.u32 	%r7797, [%rd3838];
	shl.b32 	%r7798, %r7797, 24;
	cvt.rn.f32.s32 	%f4100, %r7798;
	add.f32 	%f4101, %f4099, %f4100;
	ld.shared.u32 	%r7799, [_ZZ15bit_wise_gemm_siiiPiPfS0_E14A_smem_ctl_seq+7908];
	mul.wide.s32 	%rd3839, %r7799, 4;
	add.s64 	%rd3840, %rd8, %rd3839;
	ld.local.u32 	%r7800, [%rd3840];
	shl.b32 	%r7801, %r7800, 25;
	cvt.rn.f32.s32 	%f4102, %r7801;
	add.f32 	%f4103, %f4101, %f4102;
	ld.shared.u32 	%r7802, [_ZZ15bit_wise_gemm_siiiPiPfS0_E14A_smem_ctl_seq+7912];
	mul.wide.s32 	%rd3841, %r7802, 4;
	add.s64 	%rd3842, %rd8, %rd3841;
	ld.local.u32 	%r7803, [%rd3842];
	shl.b32 	%r7804, %r7803, 26;
	cvt.rn.f32.s32 	%f4104, %r7804;
	add.f32 	%f4105, %f4103, %f4104;
	ld.shared.u32 	%r7805, [_ZZ15bit_wise_gemm_siiiPiPfS0_E14A_smem_ctl_seq+7916];
	mul.wide.s32 	%rd3843, %r7805, 4;
	add.s64 	%rd3844, %rd8, %rd3843;
	ld.local.u32 	%r7806, [%rd3844];
	shl.b32 	%r7807, %r7806, 27;
	cvt.rn.f32.s32 	%f4106, %r7807;
	add.f32 	%f4107, %f4105, %f4106;
	ld.shared.u32 	%r7808, [_ZZ15bit_wise_gemm_siiiPiPfS0_E14A_smem_ctl_seq+7920];
	mul.wide.s32 	%rd3845, %r7808, 4;
	add.s64 	%rd3846, %rd8, %rd3845;
	ld.local.u32 	%r7809, [%rd3846];
	shl.b32 	%r7810, %r7809, 28;
	cvt.rn.f32.s32 	%f4108, %r7810;
	add.f32 	%f4109, %f4107, %f4108;
	ld.shared.u32 	%r7811, [_ZZ15bit_wise_gemm_siiiPiPfS0_E14A_smem_ctl_seq+7924];
	mul.wide.s32 	%rd3847, %r7811, 4;
	add.s64 	%rd3848, %rd8, %rd3847;
	ld.local.u32 	%r7812, [%rd3848];
	shl.b32 	%r7813, %r7812, 29;
	cvt.rn.f32.s32 	%f4110, %r7813;
	add.f32 	%f4111, %f4109, %f4110;
	ld.shared.u32 	%r7814, [_ZZ15bit_wise_gemm_siiiPiPfS0_E14A_smem_ctl_seq+7928];
	mul.wide.s32 	%rd3849, %r7814, 4;
	add.s64 	%rd3850, %rd8, %rd3849;
	ld.local.u32 	%r7815, [%rd3850];
	shl.b32 	%r7816, %r7815, 30;
	cvt.rn.f32.s32 	%f4112, %r7816;
	add.f32 	%f4113, %f4111, %f4112;
	ld.shared.u32 	%r7817, [_ZZ15bit_wise_gemm_siiiPiPfS0_E14A_smem_ctl_seq+7932];
	mul.wide.s32 	%rd3851, %r7817, 4;
	add.s64 	%rd3852, %rd8, %rd3851;
	ld.local.u32 	%r7818, [%rd3852];
	shl.b32 	%r7819, %r7818, 31;
	cvt.rn.f32.s32 	%f4114, %r7819;
	add.f32 	%f4115, %f4113, %f4114;
	ld.shared.u32 	%r7820, [_ZZ15bit_wise_gemm_siiiPiPfS0_E14A_smem_ctl_seq+7940];
	mul.wide.s32 	%rd3853, %r7820, 4;
	add.s64 	%rd3854, %rd8, %rd3853;
	ld.local.u32 	%r7821, [%rd3854];
	shl.b32 	%r7822, %r7821, 1;
	cvt.rn.f32.s32 	%f4116, %r7822;
	add.f32 	%f4117, %f4116, 0f7FC00000;
	ld.shared.u32 	%r7823, [_ZZ15bit_wise_gemm_siiiPiPfS0_E14A_smem_ctl_seq+7944];
	mul.wide.s32 	%rd3855, %r7823, 4;
	add.s64 	%rd3856, %rd8, %rd3855;
	ld.local.u32 	%r7824, [%rd3856];
	shl.b32 	%r7825, %r7824, 2;
	cvt.rn.f32.s32 	%f4118, %r7825;
	add.f32 	%f4119, %f4117, %f4118;
	ld.shared.u32 	%r7826, [_ZZ15bit_wise_gemm_siiiPiPfS0_E14A_smem_ctl_seq+7948];
	mul.wide.s32 	%rd3857, %r7826, 4;
	add.s64 	%rd3858, %rd8, %rd3857;
	ld.local.u32 	%r7827, [%rd3858];
	shl.b32 	%r7828, %r7827, 3;
	cvt.rn.f32.s32 	%f4120, %r7828;
	add.f32 	%f4121, %f4119, %f4120;
	ld.shared.u32 	%r7829, [_ZZ15bit_wise_gemm_siiiPiPfS0_E14A_smem_ctl_seq+7952];
	mul.wide.s32 	%rd3859, %r7829, 4;
	add.s64 	%rd3860, %rd8, %rd3859;
	ld.local.u32 	%r7830, [%rd3860];
	shl.b32 	%r7831, %r7830, 4;
	cvt.rn.f32.s32 	%f4122, %r7831;
	add.f32 	%f4123, %f4121, %f4122;
	ld.shared.u32 	%r7832, [_ZZ15bit_wise_gemm_siiiPiPfS0_E14A_smem_ctl_seq+7956];
	mul.wide.s32 	%rd3861, %r7832, 4;
	add.s64 	%rd3862, %rd8, %rd3861;
	ld.local.u32 	%r7833, [%rd3862];
	shl.b32 	%r7834, %r7833, 5;
	cvt.rn.f32.s32 	%f4124, %r7834;
	add.f32 	%f4125, %f4123, %f4124;
	ld.shared.u32 	%r7835, [_ZZ15bit_wise_gemm_siiiPiPfS0_E14A_smem_ctl_seq+7960];
	mul.wide.s32 	%rd3863, %r7835, 4;
	add.s64 	%rd3864, %rd8, %rd3863;
	ld.local.u32 	%r7836, [%rd3864];
	shl.b32 	%r7837, %r7836, 6;
	cvt.rn.f32.s32 	%f4126, %r7837;
	add.f32 	%f4127, %f4125, %f4126;
	ld.shared.u32 	%r7838, [_ZZ15bit_wise_gemm_siiiPiPfS0_E14A_smem_ctl_seq+7964];
	mul.wide.s32 	%rd3865, %r7838, 4;
	add.s64 	%rd3866, %rd8, %rd3865;
	ld.local.u32 	%r7839, [%rd3866];
	shl.b32 	%r7840, %r7839, 7;
	cvt.rn.f32.s32 	%f4128, %r7840;
	add.f32 	%f4129, %f4127, %f4128;
	ld.shared.u32 	%r7841, [_ZZ15bit_wise_gemm_siiiPiPfS0_E14A_smem_ctl_seq+7968];
	mul.wide.s32 	%rd3867, %r7841, 4;
	add.s64 	%rd3868, %rd8, %rd3867;
	ld.local.u32 	%r7842, [%rd3868];
	shl.b32 	%r7843, %r7842, 8;
	cvt.rn.f32.s32 	%f4130, %r7843;
	add.f32 	%f4131, %f4129, %f4130;
	ld.shared.u32 	%r7844, [_ZZ15bit_wise_gemm_siiiPiPfS0_E14A_smem_ctl_seq+7972];
	mul.wide.s32 	%rd3869, %r7844, 4;
	add.s64 	%rd3870, %rd8, %rd3869;
	ld.local.u32 	%r7845, [%rd3870];
	shl.b32 	%r7846, %r7845, 9;
	cvt.rn.f32.s32 	%f4132, %r7846;
	add.f32 	%f4133, %f4131, %f4132;
	ld.shared.u32 	%r7847, [_ZZ15bit_wise_gemm_siiiPiPfS0_E14A_smem_ctl_seq+7976];
	mul.wide.s32 	%rd3871, %r7847, 4;
	add.s64 	%rd3872, %rd8, %rd3871;
	ld.local.u32 	%r7848, [%rd3872];
	shl.b32 	%r7849, %r7848, 10;
	cvt.rn.f32.s32 	%f4134, %r7849;
	add.f32 	%f4135, %f4133, %f4134;
	ld.shared.u32 	%r7850, [_ZZ15bit_wise_gemm_siiiPiPfS0_E14A_smem_ctl_seq+7980];
	mul.wide.s32 	%rd3873, %r7850, 4;
	add.s64 	%rd3874, %rd8, %rd3873;
	ld.local.u32 	%r7851, [%rd3874];
	shl.b32 	%r7852, %r7851, 11;
	cvt.rn.f32.s32 	%f4136, %r7852;
	add.f32 	%f4137, %f4135, %f4136;
	ld.shared.u32 	%r7853, [_ZZ15bit_wise_gemm_siiiPiPfS0_E14A_smem_ctl_seq+7984];
	mul.wide.s32 	%rd3875, %r7853, 4;
	add.s64 	%rd3876, %rd8, %rd3875;
	ld.local.u32 	%r7854, [%rd3876];
	shl.b32 	%r7855, %r7854, 12;
	cvt.rn.f32.s32 	%f4138, %r7855;
	add.f32 	%f4139, %f4137, %f4138;
	ld.shared.u32 	%r7856, [_ZZ15bit_wise_gemm_siiiPiPfS0_E14A_smem_ctl_seq+7988];
	mul.wide.s32 	%rd3877, %r7856, 4;
	add.s64 	%rd3878, %rd8, %rd3877;
	ld.local.u32 	%r7857, [%rd3878];
	shl.b32 	%r7858, %r7857, 13;
	cvt.rn.f32.s32 	%f4140, %r7858;
	add.f32 	%f4141, %f4139, %f4140;
	ld.shared.u32 	%r7859, [_ZZ15bit_wise_gemm_siiiPiPfS0_E14A_smem_ctl_seq+7992];
	mul.wide.s32 	%rd3879, %r7859, 4;
	add.s64 	%rd3880, %rd8, %rd3879;
	ld.local.u32 	%r7860, [%rd3880];
	shl.b32 	%r7861, %r7860, 14;
	cvt.rn.f32.s32 	%f4142, %r7861;
	add.f32 	%f4143, %f4141, %f4142;
	ld.shared.u32 	%r7862, [_ZZ15bit_wise_gemm_siiiPiPfS0_E14A_smem_ctl_seq+7996];
	mul.wide.s32 	%rd3881, %r7862, 4;
	add.s64 	%rd3882, %rd8, %rd3881;
	ld.local.u32 	%r7863, [%rd3882];
	shl.b32 	%r7864, %r7863, 15;
	cvt.rn.f32.s32 	%f4144, %r7864;
	add.f32 	%f4145, %f4143, %f4144;
	ld.shared.u32 	%r7865, [_ZZ15bit_wise_gemm_siiiPiPfS0_E14A_smem_ctl_seq+8000];
	mul.wide.s32 	%rd3883, %r7865, 4;
	add.s64 	%rd3884, %rd8, %rd3883;
	ld.local.u32 	%r7866, [%rd3884];
	shl.b32 	%r7867, %r7866, 16;
	cvt.rn.f32.s32 	%f4146, %r7867;
	add.f32 	%f4147, %f4145, %f4146;
	ld.shared.u32 	%r7868, [_ZZ15bit_wise_gemm_siiiPiPfS0_E14A_smem_ctl_seq+8004];
	mul.wide.s32 	%rd3885, %r7868, 4;
	add.s64 	%rd3886, %rd8, %rd3885;
	ld.local.u32 	%r7869, [%rd3886];
	shl.b32 	%r7870, %r7869, 17;
	cvt.rn.f32.s32 	%f4148, %r7870;
	add.f32 	%f4149, %f4147, %f4148;
	ld.shared.u32 	%r7871, [_ZZ15bit_wise_gemm_siiiPiPfS0_E14A_smem_ctl_seq+8008];
	mul.wide.s32 	%rd3887, %r7871, 4;
	add.s64 	%rd3888, %rd8, %rd3887;
	ld.local.u32 	%r7872, [%rd3888];
	shl.b32 	%r7873, %r7872, 18;
	cvt.rn.f32.s32 	%f4150, %r7873;
	add.f32 	%f4151, %f4149, %f4150;
	ld.shared.u32 	%r7874, [_ZZ15bit_wise_gemm_siiiPiPfS0_E14A_smem_ctl_seq+8012];
	mul.wide.s32 	%rd3889, %r7874, 4;
	add.s64 	%rd3890, %rd8, %rd3889;
	ld.local.u32 	%r7875, [%rd3890];
	shl.b32 	%r7876, %r7875, 19;
	cvt.rn.f32.s32 	%f4152, %r7876;
	add.f32 	%f4153, %f4151, %f4152;
	ld.shared.u32 	%r7877, [_ZZ15bit_wise_gemm_siiiPiPfS0_E14A_smem_ctl_seq+8016];
	mul.wide.s32 	%rd3891, %r7877, 4;
	add.s64 	%rd3892, %rd8, %rd3891;
	ld.local.u32 	%r7878, [%rd3892];
	shl.b32 	%r7879, %r7878, 20;
	cvt.rn.f32.s32 	%f4154, %r7879;
	add.f32 	%f4155, %f4153, %f4154;
	ld.shared.u32 	%r7880, [_ZZ15bit_wise_gemm_siiiPiPfS0_E14A_smem_ctl_seq+8020];
	mul.wide.s32 	%rd3893, %r7880, 4;
	add.s64 	%rd3894, %rd8, %rd3893;
	ld.local.u32 	%r7881, [%rd3894];
	shl.b32 	%r7882, %r7881, 21;
	cvt.rn.f32.s32 	%f4156, %r7882;
	add.f32 	%f4157, %f4155, %f4156;
	ld.shared.u32 	%r7883, [_ZZ15bit_wise_gemm_siiiPiPfS0_E14A_smem_ctl_seq+8024];
	mul.wide.s32 	%rd3895, %r7883, 4;
	add.s64 	%rd3896, %rd8, %rd3895;
	ld.local.u32 	%r7884, [%rd3896];
	shl.b32 	%r7885, %r7884, 22;
	cvt.rn.f32.s32 	%f4158, %r7885;
	add.f32 	%f4159, %f4157, %f4158;
	ld.shared.u32 	%r7886, [_ZZ15bit_wise_gemm_siiiPiPfS0_E14A_smem_ctl_seq+8028];
	mul.wide.s32 	%rd3897, %r7886, 4;
	add.s64 	%rd3898, %rd8, %rd3897;
	ld.local.u32 	%r7887, [%rd3898];
	shl.b32 	%r7888, %r7887, 23;
	cvt.rn.f32.s32 	%f4160, %r7888;
	add.f32 	%f4161, %f4159, %f4160;
	ld.shared.u32 	%r7889, [_ZZ15bit_wise_gemm_siiiPiPfS0_E14A_smem_ctl_seq+8032];
	mul.wide.s32 	%rd3899, %r7889, 4;
	add.s64 	%rd3900, %rd8, %rd3899;
	ld.local.u32 	%r7890, [%rd3900];
	shl.b32 	%r7891, %r7890, 24;
	cvt.rn.f32.s32 	%f4162, %r7891;
	add.f32 	%f4163, %f4161, %f4162;
	ld.shared.u32 	%r7892, [_ZZ15bit_wise_gemm_siiiPiPfS0_E14A_smem_ctl_seq+8036];
	mul.wide.s32 	%rd3901, %r7892, 4;
	add.s64 	%rd3902, %rd8, %rd3901;
	ld.local.u32 	%r7893, [%rd3902];
	shl.b32 	%r7894, %r7893, 25;
	cvt.rn.f32.s32 	%f4164, %r7894;
	add.f32 	%f4165, %f4163, %f4164;
	ld.shared.u32 	%r7895, [_ZZ15bit_wise_gemm_siiiPiPfS0_E14A_smem_ctl_seq+8040];
	mul.wide.s32 	%rd3903, %r7895, 4;
	add.s64 	%rd3904, %rd8, %rd3903;
	ld.local.u32 	%r7896, [%rd3904];
	shl.b32 	%r7897, %r7896, 26;
	cvt.rn.f32.s32 	%f4166, %r7897;
	add.f32 	%f4167, %f4165, %f4166;
	ld.shared.u32 	%r7898, [_ZZ15bit_wise_gemm_siiiPiPfS0_E14A_smem_ctl_seq+8044];
	mul.wide.s32 	%rd3905, %r7898, 4;
	add.s64 	%rd3906, %rd8, %rd3905;
	ld.local.u32 	%r7899, [%rd3906];
	shl.b32 	%r7900, %r7899, 27;
	cvt.rn.f32.s32 	%f4168, %r7900;
	add.f32 	%f4169, %f4167, %f4168;
	ld.shared.u32 	%r7901, [_ZZ15bit_wise_gemm_siiiPiPfS0_E14A_smem_ctl_seq+8048];
	mul.wide.s32 	%rd3907, %r7901, 4;
	add.s64 	%rd3908, %rd8, %rd3907;
	ld.local.u32 	%r7902, [%rd3908];
	shl.b32 	%r7903, %r7902, 28;
	cvt.rn.f32.s32 	%f4170, %r7903;
	add.f32 	%f4171, %f4169, %f4170;
	ld.shared.u32 	%r7904, [_ZZ15bit_wise_gemm_siiiPiPfS0_E14A_smem_ctl_seq+8052];
	mul.wide.s32 	%rd3909, %r7904, 4;
	add.s64 	%rd3910, %rd8, %rd3909;
	ld.local.u32 	%r7905, [%rd3910];
	shl.b32 	%r7906, %r7905, 29;
	cvt.rn.f32.s32 	%f4172, %r7906;
	add.f32 	%f4173, %f4171, %f4172;
	ld.shared.u32 	%r7907, [_ZZ15bit_wise_gemm_siiiPiPfS0_E14A_smem_ctl_seq+8056];
	mul.wide.s32 	%rd3911, %r7907, 4;
	add.s64 	%rd3912, %rd8, %rd3911;
	ld.local.u32 	%r7908, [%rd3912];
	shl.b32 	%r7909, %r7908, 30;
	cvt.rn.f32.s32 	%f4174, %r7909;
	add.f32 	%f4175, %f4173, %f4174;
	ld.shared.u32 	%r7910, [_ZZ15bit_wise_gemm_siiiPiPfS0_E14A_smem_ctl_seq+8060];
	mul.wide.s32 	%rd3913, %r7910, 4;
	add.s64 	%rd3914, %rd8, %rd3913;
	ld.local.u32 	%r7911, [%rd3914];
	shl.b32 	%r7912, %r7911, 31;
	cvt.rn.f32.s32 	%f4176, %r7912;
	add.f32 	%f4177, %f4175, %f4176;
	ld.shared.u32 	%r7913, [_ZZ15bit_wise_gemm_siiiPiPfS0_E14A_smem_ctl_seq+8068];
	mul.wide.s32 	%rd3915, %r7913, 4;
	add.s64 	%rd3916, %rd8, %rd3915;
	ld.local.u32 	%r7914, [%rd3916];
	shl.b32 	%r7915, %r7914, 1;
	cvt.rn.f32.s32 	%f4178, %r7915;
	add.f32 	%f4179, %f4178, 0f7FC00000;
	ld.shared.u32 	%r7916, [_ZZ15bit_wise_gemm_siiiPiPfS0_E14A_smem_ctl_seq+8072];
	mul.wide.s32 	%rd3917, %r7916, 4;
	add.s64 	%rd3918, %rd8, %rd3917;
	ld.local.u32 	%r7917, [%rd3918];
	shl.b32 	%r7918, %r7917, 2;
	cvt.rn.f32.s32 	%f4180, %r7918;
	add.f32 	%f4181, %f4179, %f4180;
	ld.shared.u32 	%r7919, [_ZZ15bit_wise_gemm_siiiPiPfS0_E14A_smem_ctl_seq+8076];
	mul.wide.s32 	%rd3919, %r7919, 4;
	add.s64 	%rd3920, %rd8, %rd3919;
	ld.local.u32 	%r7920, [%rd3920];
	shl.b32 	%r7921, %r7920, 3;
	cvt.rn.f32.s32 	%f4182, %r7921;
	add.f32 	%f4183, %f4181, %f4182;
	ld.shared.u32 	%r7922, [_ZZ15bit_wise_gemm_siiiPiPfS0_E14A_smem_ctl_seq+8080];
	mul.wide.s32 	%rd3921, %r7922, 4;
	add.s64 	%rd3922, %rd8, %rd3921;
	ld.local.u32 	%r7923, [%rd3922];
	shl.b32 	%r7924, %r7923, 4;
	cvt.rn.f32.s32 	%f4184, %r7924;
	add.f32 	%f4185, %f4183, %f4184;
	ld.shared.u32 	%r7925, [_ZZ15bit_wise_gemm_siiiPiPfS0_E14A_smem_ctl_seq+8084];
	mul.wide.s32 	%rd3923, %r7925, 4;
	add.s64 	%rd3924, %rd8, %rd3923;
	ld.local.u32 	%r7926, [%rd3924];
	shl.b32 	%r7927, %r7926, 5;
	cvt.rn.f32.s32 	%f4186, %r7927;
	add.f32 	%f4187, %f4185, %f4186;
	ld.shared.u32 	%r7928, [_ZZ15bit_wise_gemm_siiiPiPfS0_E14A_smem_ctl_seq+8088];
	mul.wide.s32 	%rd3925, %r7928, 4;
	add.s64 	%rd3926, %rd8, %rd3925;
	ld.local.u32 	%r7929, [%rd3926];
	shl.b32 	%r7930, %r7929, 6;
	cvt.rn.f32.s32 	%f4188, %r7930;
	add.f32 	%f4189, %f4187, %f4188;
	ld.shared.u32 	%r7931, [_ZZ15bit_wise_gemm_siiiPiPfS0_E14A_smem_ctl_seq+8092];
	mul.wide.s32 	%rd3927, %r7931, 4;
	add.s64 	%rd3928, %rd8, %rd3927;
	ld.local.u32 	%r7932, [%rd3928];
	shl.b32 	%r7933, %r7932, 7;
	cvt.rn.f32.s32 	%f4190, %r7933;
	add.f32 	%f4191, %f4189, %f4190;
	ld.shared.u32 	%r7934, [_ZZ15bit_wise_gemm_siiiPiPfS0_E14A_smem_ctl_seq+8096];
	mul.wide.s32 	%rd3929, %r7934, 4;
	add.s64 	%rd3930, %rd8, %rd3929;
	ld.local.u32 	%r7935, [%rd3930];
	shl.b32 	%r7936, %r7935, 8;
	cvt.rn.f32.s32 	%f4192, %r7936;
	add.f32 	%f4193, %f4191, %f4192;
	ld.shared.u32 	%r7937, [_ZZ15bit_wise_gemm_siiiPiPfS0_E14A_smem_ctl_seq+8100];
	mul.wide.s32 	%rd3931, %r7937, 4;
	add.s64 	%rd3932, %rd8, %rd3931;
	ld.local.u32 	%r7938, [%rd3932];
	shl.b32 	%r7939, %r7938, 9;
	cvt.rn.f32.s32 	%f4194, %r7939;
	add.f32 	%f4195, %f4193, %f4194;
	ld.shared.u32 	%r7940, [_ZZ15bit_wise_gemm_siiiPiPfS0_E14A_smem_ctl_seq+8104];
	mul.wide.s32 	%rd3933, %r7940, 4;
	add.s64 	%rd3934, %rd8, %rd3933;
	ld.local.u32 	%r7941, [%rd3934];
	shl.b32 	%r7942, %r7941, 10;
	cvt.rn.f32.s32 	%f4196, %r7942;
	add.f32 	%f4197, %f4195, %f4196;
	ld.shared.u32 	%r7943, [_ZZ15bit_wise_gemm_siiiPiPfS0_E14A_smem_ctl_seq+8108];
	mul.wide.s32 	%rd3935, %r7943, 4;
	add.s64 	%rd3936, %rd8, %rd3935;
	ld.local.u32 	%r7944, [%rd3936];
	shl.b32 	%r7945, %r7944, 11;
	cvt.rn.f32.s32 	%f4198, %r7945;
	add.f32 	%f4199, %f4197, %f4198;
	ld.shared.u32 	%r7946, [_ZZ15bit_wise_gemm_siiiPiPfS0_E14A_smem_ctl_seq+8112];
	mul.wide.s32 	%rd3937, %r7946, 4;
	add.s64 	%rd3938, %rd8, %rd3937;
	ld.local.u32 	%r7947, [%rd3938];
	shl.b32 	%r7948, %r7947, 12;
	cvt.rn.f32.s32 	%f4200, %r7948;
	add.f32 	%f4201, %f4199, %f4200;
	ld.shared.u32 	%r7949, [_ZZ15bit_wise_gemm_siiiPiPfS0_E14A_smem_ctl_seq+8116];
	mul.wide.s32 	%rd3939, %r7949, 4;
	add.s64 	%rd3940, %rd8, %rd3939;
	ld.local.u32 	%r7950, [%rd3940];
	shl.b32 	%r7951, %r7950, 13;
	cvt.rn.f32.s32 	%f4202, %r7951;
	add.f32 	%f4203, %f4201, %f4202;
	ld.shared.u32 	%r7952, [_ZZ15bit_wise_gemm_siiiPiPfS0_E14A_smem_ctl_seq+8120];
	mul.wide.s32 	%rd3941, %r7952, 4;
	add.s64 	%rd3942, %rd8, %rd3941;
	ld.local.u32 	%r7953, [%rd3942];
	shl.b32 	%r7954, %r7953, 14;
	cvt.rn.f32.s32 	%f4204, %r7954;
	add.f32 	%f4205, %f4203, %f4204;
	ld.shared.u32 	%r7955, [_ZZ15bit_wise_gemm_siiiPiPfS0_E14A_smem_ctl_seq+8124];
	mul.wide.s32 	%rd3943, %r7955, 4;
	add.s64 	%rd3944, %rd8, %rd3943;
	ld.local.u32 	%r7956, [%rd3944];
	shl.b32 	%r7957, %r7956, 15;
	cvt.rn.f32.s32 	%f4206, %r7957;
	add.f32 	%f4207, %f4205, %f4206;
	ld.shared.u32 	%r7958, [_ZZ15bit_wise_gemm_siiiPiPfS0_E14A_smem_ctl_seq+8128];
	mul.wide.s32 	%rd3945, %r7958, 4;
	add.s64 	%rd3946, %rd8, %rd3945;
	ld.local.u32 	%r7959, [%rd3946];
	shl.b32 	%r7960, %r7959, 16;
	cvt.rn.f32.s32 	%f4208, %r7960;
	add.f32 	%f4209, %f4207, %f4208;
	ld.shared.u32 	%r7961, [_ZZ15bit_wise_gemm_siiiPiPfS0_E14A_smem_ctl_seq+8132];
	mul.wide.s32 	%rd3947, %r7961, 4;
	add.s64 	%rd3948, %rd8, %rd3947;
	ld.local.u32 	%r7962, [%rd3948];
	shl.b32 	%r7963, %r7962, 17;
	cvt.rn.f32.s32 	%f4210, %r7963;
	add.f32 	%f4211, %f4209, %f4210;
	ld.shared.u32 	%r7964, [_ZZ15bit_wise_gemm_siiiPiPfS0_E14A_smem_ctl_seq+8136];
	mul.wide.s32 	%rd3949, %r7964, 4;
	add.s64 	%rd3950, %rd8, %rd3949;
	ld.local.u32 	%r7965, [%rd3950];
	shl.b32 	%r7966, %r7965, 18;
	cvt.rn.f32.s32 	%f4212, %r7966;
	add.f32 	%f4213, %f4211, %f4212;
	ld.shared.u32 	%r7967, [_ZZ15bit_wise_gemm_siiiPiPfS0_E14A_smem_ctl_seq+8140];
	mul.wide.s32 	%rd3951, %r7967, 4;
	add.s64 	%rd3952, %rd8, %rd3951;
	ld.local.u32 	%r7968, [%rd3952];
	shl.b32 	%r7969, %r7968, 19;
	cvt.rn.f32.s32 	%f4214, %r7969;
	add.f32 	%f4215, %f4213, %f4214;
	ld.shared.u32 	%r7970, [_ZZ15bit_wise_gemm_siiiPiPfS0_E14A_smem_ctl_seq+8144];
	mul.wide.s32 	%rd3953, %r7970, 4;
	add.s64 	%rd3954, %rd8, %rd3953;
	ld.local.u32 	%r7971, [%rd3954];
	shl.b32 	%r7972, %r7971, 20;
	cvt.rn.f32.s32 	%f4216, %r7972;
	add.f32 	%f4217, %f4215, %f4216;
	ld.shared.u32 	%r7973, [_ZZ15bit_wise_gemm_siiiPiPfS0_E14A_smem_ctl_seq+8148];
	mul.wide.s32 	%rd3955, %r7973, 4;
	add.s64 	%rd3956, %rd8, %rd3955;
	ld.local.u32 	%r7974, [%rd3956];
	shl.b32 	%r7975, %r7974, 21;
	cvt.rn.f32.s32 	%f4218, %r7975;
	add.f32 	%f4219, %f4217, %f4218;
	ld.shared.u32 	%r7976, [_ZZ15bit_wise_gemm_siiiPiPfS0_E14A_smem_ctl_seq+8152];
	mul.wide.s32 	%rd3957, %r7976, 4;
	add.s64 	%rd3958, %rd8, %rd3957;
	ld.local.u32 	%r7977, [%rd3958];
	shl.b32 	%r7978, %r7977, 22;
	cvt.rn.f32.s32 	%f4220, %r7978;
	add.f32 	%f4221, %f4219, %f4220;
	ld.shared.u32 	%r7979, [_ZZ15bit_wise_gemm_siiiPiPfS0_E14A_smem_ctl_seq+8156];
	mul.wide.s32 	%rd3959, %r7979, 4;
	add.s64 	%rd3960, %rd8, %rd3959;
	ld.local.u32 	%r7980, [%rd3960];
	shl.b32 	%r7981, %r7980, 23;
	cvt.rn.f32.s32 	%f4222, %r7981;
	add.f32 	%f4223, %f4221, %f4222;
	ld.shared.u32 	%r7982, [_ZZ15bit_wise_gemm_siiiPiPfS0_E14A_smem_ctl_seq+8160];
	mul.wide.s32 	%rd3961, %r7982, 4;
	add.s64 	%rd3962, %rd8, %rd3961;
	ld.local.u32 	%r7983, [%rd3962];
	shl.b32 	%r7984, %r7983, 24;
	cvt.rn.f32.s32 	%f4224, %r7984;
	add.f32 	%f4225, %f4223, %f4224;
	ld.shared.u32 	%r7985, [_ZZ15bit_wise_gemm_siiiPiPfS0_E14A_smem_ctl_seq+8164];
	mul.wide.s32 	%rd3963, %r7985, 4;
	add.s64 	%rd3964, %rd8, %rd3963;
	ld.local.u32 	%r7986, [%rd3964];
	shl.b32 	%r7987, %r7986, 25;
	cvt.rn.f32.s32 	%f4226, %r7987;
	add.f32 	%f4227, %f4225, %f4226;
	ld.shared.u32 	%r7988, [_ZZ15bit_wise_gemm_siiiPiPfS0_E14A_smem_ctl_seq+8168];
	mul.wide.s32 	%rd3965, %r7988, 4;
	add.s64 	%rd3966, %rd8, %rd3965;
	ld.local.u32 	%r7989, [%rd3966];
	shl.b32 	%r7990, %r7989, 26;
	cvt.rn.f32.s32 	%f4228, %r7990;
	add.f32 	%f4229, %f4227, %f4228;
	ld.shared.u32 	%r7991, [_ZZ15bit_wise_gemm_siiiPiPfS0_E14A_smem_ctl_seq+8172];
	mul.wide.s32 	%rd3967, %r7991, 4;
	add.s64 	%rd3968, %rd8, %rd3967;
	ld.local.u32 	%r7992, [%rd3968];
	shl.b32 	%r7993, %r7992, 27;
	cvt.rn.f32.s32 	%f4230, %r7993;
	add.f32 	%f4231, %f4229, %f4230;
	ld.shared.u32 	%r7994, [_ZZ15bit_wise_gemm_siiiPiPfS0_E14A_smem_ctl_seq+8176];
	mul.wide.s32 	%rd3969, %r7994, 4;
	add.s64 	%rd3970, %rd8, %rd3969;
	ld.local.u32 	%r7995, [%rd3970];
	shl.b32 	%r7996, %r7995, 28;
	cvt.rn.f32.s32 	%f4232, %r7996;
	add.f32 	%f4233, %f4231, %f4232;
	ld.shared.u32 	%r7997, [_ZZ15bit_wise_gemm_siiiPiPfS0_E14A_smem_ctl_seq+8180];
	mul.wide.s32 	%rd3971, %r7997, 4;
	add.s64 	%rd3972, %rd8, %rd3971;
	ld.local.u32 	%r7998, [%rd3972];
	shl.b32 	%r7999, %r7998, 29;
	cvt.rn.f32.s32 	%f4234, %r7999;
	add.f32 	%f4235, %f4233, %f4234;
	ld.shared.u32 	%r8000, [_ZZ15bit_wise_gemm_siiiPiPfS0_E14A_smem_ctl_seq+8184];
	mul.wide.s32 	%rd3973, %r8000, 4;
	add.s64 	%rd3974, %rd8, %rd3973;
	ld.local.u32 	%r8001, [%rd3974];
	shl.b32 	%r8002, %r8001, 30;
	cvt.rn.f32.s32 	%f4236, %r8002;
	add.f32 	%f4237, %f4235, %f4236;
	ld.shared.u32 	%r8003, [_ZZ15bit_wise_gemm_siiiPiPfS0_E14A_smem_ctl_seq+8188];
	mul.wide.s32 	%rd3975, %r8003, 4;
	add.s64 	%rd3976, %rd8, %rd3975;
	ld.local.u32 	%r8004, [%rd3976];
	shl.b32 	%r8005, %r8004, 31;
	cvt.rn.f32.s32 	%f4238, %r8005;
	add.f32 	%f4239, %f4237, %f4238;
	mov.u32 	%r8006, %ctaid.y;
	mov.u32 	%r8007, %ctaid.x;
	shl.b32 	%r8008, %r8007, 6;
	add.s32 	%r8009, %r8008, %r2051;
	mul.lo.s32 	%r8010, %r8006, %r1;
	shl.b32 	%r8011, %r8010, 6;
	add.s32 	%r8012, %r8009, %r8011;
	mul.wide.u32 	%rd3977, %r8012, 4;
	add.s64 	%rd3978, %rd6, %rd3977;
	ld.global.f32 	%f4240, [%rd3978];
	add.f32 	%f4241, %f333, %f4240;
	st.global.f32 	[%rd3978], %f4241;
	add.s32 	%r8013, %r8012, %r1;
	mul.wide.u32 	%rd3979, %r8013, 4;
	add.s64 	%rd3980, %rd6, %rd3979;
	ld.global.f32 	%f4242, [%rd3980];
	add.f32 	%f4243, %f395, %f4242;
	st.global.f32 	[%rd3980], %f4243;
	add.s32 	%r8014, %r8013, %r1;
	mul.wide.u32 	%rd3981, %r8014, 4;
	add.s64 	%rd3982, %rd6, %rd3981;
	ld.global.f32 	%f4244, [%rd3982];
	add.f32 	%f4245, %f457, %f4244;
	st.global.f32 	[%rd3982], %f4245;
	add.s32 	%r8015, %r8014, %r1;
	mul.wide.u32 	%rd3983, %r8015, 4;
	add.s64 	%rd3984, %rd6, %rd3983;
	ld.global.f32 	%f4246, [%rd3984];
	add.f32 	%f4247, %f519, %f4246;
	st.global.f32 	[%rd3984], %f4247;
	add.s32 	%r8016, %r8015, %r1;
	mul.wide.u32 	%rd3985, %r8016, 4;
	add.s64 	%rd3986, %rd6, %rd3985;
	ld.global.f32 	%f4248, [%rd3986];
	add.f32 	%f4249, %f581, %f4248;
	st.global.f32 	[%rd3986], %f4249;
	add.s32 	%r8017, %r8016, %r1;
	mul.wide.u32 	%rd3987, %r8017, 4;
	add.s64 	%rd3988, %rd6, %rd3987;
	ld.global.f32 	%f4250, [%rd3988];
	add.f32 	%f4251, %f643, %f4250;
	st.global.f32 	[%rd3988], %f4251;
	add.s32 	%r8018, %r8017, %r1;
	mul.wide.u32 	%rd3989, %r8018, 4;
	add.s64 	%rd3990, %rd6, %rd3989;
	ld.global.f32 	%f4252, [%rd3990];
	add.f32 	%f4253, %f705, %f4252;
	st.global.f32 	[%rd3990], %f4253;
	add.s32 	%r8019, %r8018, %r1;
	mul.wide.u32 	%rd3991, %r8019, 4;
	add.s64 	%rd3992, %rd6, %rd3991;
	ld.global.f32 	%f4254, [%rd3992];
	add.f32 	%f4255, %f767, %f4254;
	st.global.f32 	[%rd3992], %f4255;
	add.s32 	%r8020, %r8019, %r1;
	mul.wide.u32 	%rd3993, %r8020, 4;
	add.s64 	%rd3994, %rd6, %rd3993;
	ld.global.f32 	%f4256, [%rd3994];
	add.f32 	%f4257, %f829, %f4256;
	st.global.f32 	[%rd3994], %f4257;
	add.s32 	%r8021, %r8020, %r1;
	mul.wide.u32 	%rd3995, %r8021, 4;
	add.s64 	%rd3996, %rd6, %rd3995;
	ld.global.f32 	%f4258, [%rd3996];
	add.f32 	%f4259, %f891, %f4258;
	st.global.f32 	[%rd3996], %f4259;
	add.s32 	%r8022, %r8021, %r1;
	mul.wide.u32 	%rd3997, %r8022, 4;
	add.s64 	%rd3998, %rd6, %rd3997;
	ld.global.f32 	%f4260, [%rd3998];
	add.f32 	%f4261, %f953, %f4260;
	st.global.f32 	[%rd3998], %f4261;
	add.s32 	%r8023, %r8022, %r1;
	mul.wide.u32 	%rd3999, %r8023, 4;
	add.s64 	%rd4000, %rd6, %rd3999;
	ld.global.f32 	%f4262, [%rd4000];
	add.f32 	%f4263, %f1015, %f4262;
	st.global.f32 	[%rd4000], %f4263;
	add.s32 	%r8024, %r8023, %r1;
	mul.wide.u32 	%rd4001, %r8024, 4;
	add.s64 	%rd4002, %rd6, %rd4001;
	ld.global.f32 	%f4264, [%rd4002];
	add.f32 	%f4265, %f1077, %f4264;
	st.global.f32 	[%rd4002], %f4265;
	add.s32 	%r8025, %r8024, %r1;
	mul.wide.u32 	%rd4003, %r8025, 4;
	add.s64 	%rd4004, %rd6, %rd4003;
	ld.global.f32 	%f4266, [%rd4004];
	add.f32 	%f4267, %f1139, %f4266;
	st.global.f32 	[%rd4004], %f4267;
	add.s32 	%r8026, %r8025, %r1;
	mul.wide.u32 	%rd4005, %r8026, 4;
	add.s64 	%rd4006, %rd6, %rd4005;
	ld.global.f32 	%f4268, [%rd4006];
	add.f32 	%f4269, %f1201, %f4268;
	st.global.f32 	[%rd4006], %f4269;
	add.s32 	%r8027, %r8026, %r1;
	mul.wide.u32 	%rd4007, %r8027, 4;
	add.s64 	%rd4008, %rd6, %rd4007;
	ld.global.f32 	%f4270, [%rd4008];
	add.f32 	%f4271, %f1263, %f4270;
	st.global.f32 	[%rd4008], %f4271;
	add.s32 	%r8028, %r8027, %r1;
	mul.wide.u32 	%rd4009, %r8028, 4;
	add.s64 	%rd4010, %rd6, %rd4009;
	ld.global.f32 	%f4272, [%rd4010];
	add.f32 	%f4273, %f1325, %f4272;
	st.global.f32 	[%rd4010], %f4273;
	add.s32 	%r8029, %r8028, %r1;
	mul.wide.u32 	%rd4011, %r8029, 4;
	add.s64 	%rd4012, %rd6, %rd4011;
	ld.global.f32 	%f4274, [%rd4012];
	add.f32 	%f4275, %f1387, %f4274;
	st.global.f32 	[%rd4012], %f4275;
	add.s32 	%r8030, %r8029, %r1;
	mul.wide.u32 	%rd4013, %r8030, 4;
	add.s64 	%rd4014, %rd6, %rd4013;
	ld.global.f32 	%f4276, [%rd4014];
	add.f32 	%f4277, %f1449, %f4276;
	st.global.f32 	[%rd4014], %f4277;
	add.s32 	%r8031, %r8030, %r1;
	mul.wide.u32 	%rd4015, %r8031, 4;
	add.s64 	%rd4016, %rd6, %rd4015;
	ld.global.f32 	%f4278, [%rd4016];
	add.f32 	%f4279, %f1511, %f4278;
	st.global.f32 	[%rd4016], %f4279;
	add.s32 	%r8032, %r8031, %r1;
	mul.wide.u32 	%rd4017, %r8032, 4;
	add.s64 	%rd4018, %rd6, %rd4017;
	ld.global.f32 	%f4280, [%rd4018];
	add.f32 	%f4281, %f1573, %f4280;
	st.global.f32 	[%rd4018], %f4281;
	add.s32 	%r8033, %r8032, %r1;
	mul.wide.u32 	%rd4019, %r8033, 4;
	add.s64 	%rd4020, %rd6, %rd4019;
	ld.global.f32 	%f4282, [%rd4020];
	add.f32 	%f4283, %f1635, %f4282;
	st.global.f32 	[%rd4020], %f4283;
	add.s32 	%r8034, %r8033, %r1;
	mul.wide.u32 	%rd4021, %r8034, 4;
	add.s64 	%rd4022, %rd6, %rd4021;
	ld.global.f32 	%f4284, [%rd4022];
	add.f32 	%f4285, %f1697, %f4284;
	st.global.f32 	[%rd4022], %f4285;
	add.s32 	%r8035, %r8034, %r1;
	mul.wide.u32 	%rd4023, %r8035, 4;
	add.s64 	%rd4024, %rd6, %rd4023;
	ld.global.f32 	%f4286, [%rd4024];
	add.f32 	%f4287, %f1759, %f4286;
	st.global.f32 	[%rd4024], %f4287;
	add.s32 	%r8036, %r8035, %r1;
	mul.wide.u32 	%rd4025, %r8036, 4;
	add.s64 	%rd4026, %rd6, %rd4025;
	ld.global.f32 	%f4288, [%rd4026];
	add.f32 	%f4289, %f1821, %f4288;
	st.global.f32 	[%rd4026], %f4289;
	add.s32 	%r8037, %r8036, %r1;
	mul.wide.u32 	%rd4027, %r8037, 4;
	add.s64 	%rd4028, %rd6, %rd4027;
	ld.global.f32 	%f4290, [%rd4028];
	add.f32 	%f4291, %f1883, %f4290;
	st.global.f32 	[%rd4028], %f4291;
	add.s32 	%r8038, %r8037, %r1;
	mul.wide.u32 	%rd4029, %r8038, 4;
	add.s64 	%rd4030, %rd6, %rd4029;
	ld.global.f32 	%f4292, [%rd4030];
	add.f32 	%f4293, %f1945, %f4292;
	st.global.f32 	[%rd4030], %f4293;
	add.s32 	%r8039, %r8038, %r1;
	mul.wide.u32 	%rd4031, %r8039, 4;
	add.s64 	%rd4032, %rd6, %rd4031;
	ld.global.f32 	%f4294, [%rd4032];
	add.f32 	%f4295, %f2007, %f4294;
	st.global.f32 	[%rd4032], %f4295;
	add.s32 	%r8040, %r8039, %r1;
	mul.wide.u32 	%rd4033, %r8040, 4;
	add.s64 	%rd4034, %rd6, %rd4033;
	ld.global.f32 	%f4296, [%rd4034];
	add.f32 	%f4297, %f2069, %f4296;
	st.global.f32 	[%rd4034], %f4297;
	add.s32 	%r8041, %r8040, %r1;
	mul.wide.u32 	%rd4035, %r8041, 4;
	add.s64 	%rd4036, %rd6, %rd4035;
	ld.global.f32 	%f4298, [%rd4036];
	add.f32 	%f4299, %f2131, %f4298;
	st.global.f32 	[%rd4036], %f4299;
	add.s32 	%r8042, %r8041, %r1;
	mul.wide.u32 	%rd4037, %r8042, 4;
	add.s64 	%rd4038, %rd6, %rd4037;
	ld.global.f32 	%f4300, [%rd4038];
	add.f32 	%f4301, %f2193, %f4300;
	st.global.f32 	[%rd4038], %f4301;
	add.s32 	%r8043, %r8042, %r1;
	mul.wide.u32 	%rd4039, %r8043, 4;
	add.s64 	%rd4040, %rd6, %rd4039;
	ld.global.f32 	%f4302, [%rd4040];
	add.f32 	%f4303, %f2255, %f4302;
	st.global.f32 	[%rd4040], %f4303;
	add.s32 	%r8044, %r8043, %r1;
	mul.wide.u32 	%rd4041, %r8044, 4;
	add.s64 	%rd4042, %rd6, %rd4041;
	ld.global.f32 	%f4304, [%rd4042];
	add.f32 	%f4305, %f2317, %f4304;
	st.global.f32 	[%rd4042], %f4305;
	add.s32 	%r8045, %r8044, %r1;
	mul.wide.u32 	%rd4043, %r8045, 4;
	add.s64 	%rd4044, %rd6, %rd4043;
	ld.global.f32 	%f4306, [%rd4044];
	add.f32 	%f4307, %f2379, %f4306;
	st.global.f32 	[%rd4044], %f4307;
	add.s32 	%r8046, %r8045, %r1;
	mul.wide.u32 	%rd4045, %r8046, 4;
	add.s64 	%rd4046, %rd6, %rd4045;
	ld.global.f32 	%f4308, [%rd4046];
	add.f32 	%f4309, %f2441, %f4308;
	st.global.f32 	[%rd4046], %f4309;
	add.s32 	%r8047, %r8046, %r1;
	mul.wide.u32 	%rd4047, %r8047, 4;
	add.s64 	%rd4048, %rd6, %rd4047;
	ld.global.f32 	%f4310, [%rd4048];
	add.f32 	%f4311, %f2503, %f4310;
	st.global.f32 	[%rd4048], %f4311;
	add.s32 	%r8048, %r8047, %r1;
	mul.wide.u32 	%rd4049, %r8048, 4;
	add.s64 	%rd4050, %rd6, %rd4049;
	ld.global.f32 	%f4312, [%rd4050];
	add.f32 	%f4313, %f2565, %f4312;
	st.global.f32 	[%rd4050], %f4313;
	add.s32 	%r8049, %r8048, %r1;
	mul.wide.u32 	%rd4051, %r8049, 4;
	add.s64 	%rd4052, %rd6, %rd4051;
	ld.global.f32 	%f4314, [%rd4052];
	add.f32 	%f4315, %f2627, %f4314;
	st.global.f32 	[%rd4052], %f4315;
	add.s32 	%r8050, %r8049, %r1;
	mul.wide.u32 	%rd4053, %r8050, 4;
	add.s64 	%rd4054, %rd6, %rd4053;
	ld.global.f32 	%f4316, [%rd4054];
	add.f32 	%f4317, %f2689, %f4316;
	st.global.f32 	[%rd4054], %f4317;
	add.s32 	%r8051, %r8050, %r1;
	mul.wide.u32 	%rd4055, %r8051, 4;
	add.s64 	%rd4056, %rd6, %rd4055;
	ld.global.f32 	%f4318, [%rd4056];
	add.f32 	%f4319, %f2751, %f4318;
	st.global.f32 	[%rd4056], %f4319;
	add.s32 	%r8052, %r8051, %r1;
	mul.wide.u32 	%rd4057, %r8052, 4;
	add.s64 	%rd4058, %rd6, %rd4057;
	ld.global.f32 	%f4320, [%rd4058];
	add.f32 	%f4321, %f2813, %f4320;
	st.global.f32 	[%rd4058], %f4321;
	add.s32 	%r8053, %r8052, %r1;
	mul.wide.u32 	%rd4059, %r8053, 4;
	add.s64 	%rd4060, %rd6, %rd4059;
	ld.global.f32 	%f4322, [%rd4060];
	add.f32 	%f4323, %f2875, %f4322;
	st.global.f32 	[%rd4060], %f4323;
	add.s32 	%r8054, %r8053, %r1;
	mul.wide.u32 	%rd4061, %r8054, 4;
	add.s64 	%rd4062, %rd6, %rd4061;
	ld.global.f32 	%f4324, [%rd4062];
	add.f32 	%f4325, %f2937, %f4324;
	st.global.f32 	[%rd4062], %f4325;
	add.s32 	%r8055, %r8054, %r1;
	mul.wide.u32 	%rd4063, %r8055, 4;
	add.s64 	%rd4064, %rd6, %rd4063;
	ld.global.f32 	%f4326, [%rd4064];
	add.f32 	%f4327, %f2999, %f4326;
	st.global.f32 	[%rd4064], %f4327;
	add.s32 	%r8056, %r8055, %r1;
	mul.wide.u32 	%rd4065, %r8056, 4;
	add.s64 	%rd4066, %rd6, %rd4065;
	ld.global.f32 	%f4328, [%rd4066];
	add.f32 	%f4329, %f3061, %f4328;
	st.global.f32 	[%rd4066], %f4329;
	add.s32 	%r8057, %r8056, %r1;
	mul.wide.u32 	%rd4067, %r8057, 4;
	add.s64 	%rd4068, %rd6, %rd4067;
	ld.global.f32 	%f4330, [%rd4068];
	add.f32 	%f4331, %f3123, %f4330;
	st.global.f32 	[%rd4068], %f4331;
	add.s32 	%r8058, %r8057, %r1;
	mul.wide.u32 	%rd4069, %r8058, 4;
	add.s64 	%rd4070, %rd6, %rd4069;
	ld.global.f32 	%f4332, [%rd4070];
	add.f32 	%f4333, %f3185, %f4332;
	st.global.f32 	[%rd4070], %f4333;
	add.s32 	%r8059, %r8058, %r1;
	mul.wide.u32 	%rd4071, %r8059, 4;
	add.s64 	%rd4072, %rd6, %rd4071;
	ld.global.f32 	%f4334, [%rd4072];
	add.f32 	%f4335, %f3247, %f4334;
	st.global.f32 	[%rd4072], %f4335;
	add.s32 	%r8060, %r8059, %r1;
	mul.wide.u32 	%rd4073, %r8060, 4;
	add.s64 	%rd4074, %rd6, %rd4073;
	ld.global.f32 	%f4336, [%rd4074];
	add.f32 	%f4337, %f3309, %f4336;
	st.global.f32 	[%rd4074], %f4337;
	add.s32 	%r8061, %r8060, %r1;
	mul.wide.u32 	%rd4075, %r8061, 4;
	add.s64 	%rd4076, %rd6, %rd4075;
	ld.global.f32 	%f4338, [%rd4076];
	add.f32 	%f4339, %f3371, %f4338;
	st.global.f32 	[%rd4076], %f4339;
	add.s32 	%r8062, %r8061, %r1;
	mul.wide.u32 	%rd4077, %r8062, 4;
	add.s64 	%rd4078, %rd6, %rd4077;
	ld.global.f32 	%f4340, [%rd4078];
	add.f32 	%f4341, %f3433, %f4340;
	st.global.f32 	[%rd4078], %f4341;
	add.s32 	%r8063, %r8062, %r1;
	mul.wide.u32 	%rd4079, %r8063, 4;
	add.s64 	%rd4080, %rd6, %rd4079;
	ld.global.f32 	%f4342, [%rd4080];
	add.f32 	%f4343, %f3495, %f4342;
	st.global.f32 	[%rd4080], %f4343;
	add.s32 	%r8064, %r8063, %r1;
	mul.wide.u32 	%rd4081, %r8064, 4;
	add.s64 	%rd4082, %rd6, %rd4081;
	ld.global.f32 	%f4344, [%rd4082];
	add.f32 	%f4345, %f3557, %f4344;
	st.global.f32 	[%rd4082], %f4345;
	add.s32 	%r8065, %r8064, %r1;
	mul.wide.u32 	%rd4083, %r8065, 4;
	add.s64 	%rd4084, %rd6, %rd4083;
	ld.global.f32 	%f4346, [%rd4084];
	add.f32 	%f4347, %f3619, %f4346;
	st.global.f32 	[%rd4084], %f4347;
	add.s32 	%r8066, %r8065, %r1;
	mul.wide.u32 	%rd4085, %r8066, 4;
	add.s64 	%rd4086, %rd6, %rd4085;
	ld.global.f32 	%f4348, [%rd4086];
	add.f32 	%f4349, %f3681, %f4348;
	st.global.f32 	[%rd4086], %f4349;
	add.s32 	%r8067, %r8066, %r1;
	mul.wide.u32 	%rd4087, %r8067, 4;
	add.s64 	%rd4088, %rd6, %rd4087;
	ld.global.f32 	%f4350, [%rd4088];
	add.f32 	%f4351, %f3743, %f4350;
	st.global.f32 	[%rd4088], %f4351;
	add.s32 	%r8068, %r8067, %r1;
	mul.wide.u32 	%rd4089, %r8068, 4;
	add.s64 	%rd4090, %rd6, %rd4089;
	ld.global.f32 	%f4352, [%rd4090];
	add.f32 	%f4353, %f3805, %f4352;
	st.global.f32 	[%rd4090], %f4353;
	add.s32 	%r8069, %r8068, %r1;
	mul.wide.u32 	%rd4091, %r8069, 4;
	add.s64 	%rd4092, %rd6, %rd4091;
	ld.global.f32 	%f4354, [%rd4092];
	add.f32 	%f4355, %f3867, %f4354;
	st.global.f32 	[%rd4092], %f4355;
	add.s32 	%r8070, %r8069, %r1;
	mul.wide.u32 	%rd4093, %r8070, 4;
	add.s64 	%rd4094, %rd6, %rd4093;
	ld.global.f32 	%f4356, [%rd4094];
	add.f32 	%f4357, %f3929, %f4356;
	st.global.f32 	[%rd4094], %f4357;
	add.s32 	%r8071, %r8070, %r1;
	mul.wide.u32 	%rd4095, %r8071, 4;
	add.s64 	%rd4096, %rd6, %rd4095;
	ld.global.f32 	%f4358, [%rd4096];
	add.f32 	%f4359, %f3991, %f4358;
	st.global.f32 	[%rd4096], %f4359;
	add.s32 	%r8072, %r8071, %r1;
	mul.wide.u32 	%rd4097, %r8072, 4;
	add.s64 	%rd4098, %rd6, %rd4097;
	ld.global.f32 	%f4360, [%rd4098];
	add.f32 	%f4361, %f4053, %f4360;
	st.global.f32 	[%rd4098], %f4361;
	add.s32 	%r8073, %r8072, %r1;
	mul.wide.u32 	%rd4099, %r8073, 4;
	add.s64 	%rd4100, %rd6, %rd4099;
	ld.global.f32 	%f4362, [%rd4100];
	add.f32 	%f4363, %f4115, %f4362;
	st.global.f32 	[%rd4100], %f4363;
	add.s32 	%r8074, %r8073, %r1;
	mul.wide.u32 	%rd4101, %r8074, 4;
	add.s64 	%rd4102, %rd6, %rd4101;
	ld.global.f32 	%f4364, [%rd4102];
	add.f32 	%f4365, %f4177, %f4364;
	st.global.f32 	[%rd4102], %f4365;
	add.s32 	%r8075, %r8074, %r1;
	mul.wide.u32 	%rd4103, %r8075, 4;
	add.s64 	%rd4104, %rd6, %rd4103;
	ld.global.f32 	%f4366, [%rd4104];
	add.f32 	%f4367, %f4239, %f4366;
	st.global.f32 	[%rd4104], %f4367;
	ret;

}


// ===== COMPILED SASS (sm_100) =====

	.target	sm_100

	.elftype	@"ET_EXEC"


//--------------------- .note.nv.tkinfo           --------------------------
	.section	.note.nv.tkinfo,"",@"SHT_NOTE"
	.sectionflags	@"SHF_NOTE_NV_TKINFO"
	.tkinfo
        /*0018*/ 	.word	0x00000002
        /*0030*/ 	.string	""
        /*0030*/ 	.string	"ptxas"
        /*0030*/ 	.string	"Cuda compilation tools, release 13.0, V13.0.88"
        /*0030*/ 	.string	"Build cuda_13.0.r13.0/compiler.36424714_0"
        /*0030*/ 	.string	"-arch sm_100 -m 64 "



//--------------------- .note.nv.cuinfo           --------------------------
	.section	.note.nv.cuinfo,"",@"SHT_NOTE"
	.sectionflags	@"SHF_NOTE_NV_CUINFO"
        /*0018*/ 	.short	0x0002
        /*001a*/ 	.short	0x0064
        /*001c*/ 	.short	0x0082
	.zero		2


//--------------------- .nv.info                  --------------------------
	.section	.nv.info,"",@"SHT_CUDA_INFO"
	.align	4


	//----- nvinfo : EIATTR_REGCOUNT
	.align		4
        /*0000*/ 	.byte	0x04, 0x2f
        /*0002*/ 	.short	(.L_1 - .L_0)
	.align		4
.L_0:
        /*0004*/ 	.word	index@(_Z15bit_wise_gemm_siiiPiPfS0_)
        /*0008*/ 	.word	0x000000ca


	//----- nvinfo : EIATTR_FRAME_SIZE
	.align		4
.L_1:
        /*000c*/ 	.byte	0x04, 0x11
        /*000e*/ 	.short	(.L_3 - .L_2)
	.align		4
.L_2:
        /*0010*/ 	.word	index@(_Z15bit_wise_gemm_siiiPiPfS0_)
        /*0014*/ 	.word	0x00000000


	//----- nvinfo : EIATTR_MIN_STACK_SIZE
	.align		4
.L_3:
        /*0018*/ 	.byte	0x04, 0x12
        /*001a*/ 	.short	(.L_5 - .L_4)
	.align		4
.L_4:
        /*001c*/ 	.word	index@(_Z15bit_wise_gemm_siiiPiPfS0_)
        /*0020*/ 	.word	0x00000000
.L_5:


//--------------------- .nv.compat                --------------------------
	.section	.nv.compat,"",@"SHT_CUDA_COMPAT_INFO"
	.align	4
        /*0000*/ 	.byte	0x02, 0x09, 0x00, 0x00, 0x02, 0x02, 0x01, 0x00, 0x02, 0x05, 0x05, 0x00, 0x03, 0x07, 0x01, 0x01
        /*0010*/ 	.byte	0x02, 0x03, 0x00, 0x00, 0x02, 0x06, 0x01, 0x00, 0x04, 0x0b, 0x08, 0x00, 0x09, 0x00, 0x00, 0x00
        /*0020*/ 	.byte	0x00, 0x00, 0x00, 0x00


//--------------------- .nv.info._Z15bit_wise_gemm_siiiPiPfS0_ --------------------------
	.section	.nv.info._Z15bit_wise_gemm_siiiPiPfS0_,"",@"SHT_CUDA_INFO"
	.sectionflags	@""
	.align	4


	//----- nvinfo : EIATTR_CUDA_API_VERSION
	.align		4
        /*0000*/ 	.byte	0x04, 0x37
        /*0002*/ 	.short	(.L_7 - .L_6)
.L_6:
        /*0004*/ 	.word	0x00000082


	//----- nvinfo : EIATTR_KPARAM_INFO
	.align		4
.L_7:
        /*0008*/ 	.byte	0x04, 0x17
        /*000a*/ 	.short	(.L_9 - .L_8)
.L_8:
        /*000c*/ 	.word	0x00000000
        /*0010*/ 	.short	0x0005
        /*0012*/ 	.short	0x0020
        /*0014*/ 	.byte	0x00, 0xf5, 0x21, 0x00


	//----- nvinfo : EIATTR_KPARAM_INFO
	.align		4
.L_9:
        /*0018*/ 	.byte	0x04, 0x17
        /*001a*/ 	.short	(.L_11 - .L_10)
.L_10:
        /*001c*/ 	.word	0x00000000
        /*0020*/ 	.short	0x0004
        /*0022*/ 	.short	0x0018
        /*0024*/ 	.byte	0x00, 0xf5, 0x21, 0x00


	//----- nvinfo : EIATTR_KPARAM_INFO
	.align		4
.L_11:
        /*0028*/ 	.byte	0x04, 0x17
        /*002a*/ 	.short	(.L_13 - .L_12)
.L_12:
        /*002c*/ 	.word	0x00000000
        /*0030*/ 	.short	0x0003
        /*0032*/ 	.short	0x0010
        /*0034*/ 	.byte	0x00, 0xf5, 0x21, 0x00


	//----- nvinfo : EIATTR_KPARAM_INFO
	.align		4
.L_13:
        /*0038*/ 	.byte	0x04, 0x17
        /*003a*/ 	.short	(.L_15 - .L_14)
.L_14:
        /*003c*/ 	.word	0x00000000
        /*0040*/ 	.short	0x0002
        /*0042*/ 	.short	0x0008
        /*0044*/ 	.byte	0x00, 0xf0, 0x11, 0x00


	//----- nvinfo : EIATTR_KPARAM_INFO
	.align		4
.L_15:
        /*0048*/ 	.byte	0x04, 0x17
        /*004a*/ 	.short	(.L_17 - .L_16)
.L_16:
        /*004c*/ 	.word	0x00000000
        /*0050*/ 	.short	0x0001
        /*0052*/ 	.short	0x0004
        /*0054*/ 	.byte	0x00, 0xf0, 0x11, 0x00


	//----- nvinfo : EIATTR_KPARAM_INFO
	.align		4
.L_17:
        /*0058*/ 	.byte	0x04, 0x17
        /*005a*/ 	.short	(.L_19 - .L_18)
.L_18:
        /*005c*/ 	.word	0x00000000
        /*0060*/ 	.short	0x0000
        /*0062*/ 	.short	0x0000
        /*0064*/ 	.byte	0x00, 0xf0, 0x11, 0x00


	//----- nvinfo : EIATTR_SPARSE_MMA_MASK
	.align		4
.L_19:
        /*0068*/ 	.byte	0x03, 0x50
        /*006a*/ 	.short	0x0000


	//----- nvinfo : EIATTR_MAXREG_COUNT
	.align		4
        /*006c*/ 	.byte	0x03, 0x1b
        /*006e*/ 	.short	0x00ff


	//----- nvinfo : EIATTR_NUM_BARRIERS
	.align		4
        /*0070*/ 	.byte	0x02, 0x4c
        /*0072*/ 	.byte	0x01
	.zero		1


	//----- nvinfo : EIATTR_MERCURY_ISA_VERSION
	.align		4
        /*0074*/ 	.byte	0x03, 0x5f
        /*0076*/ 	.short	0x0101


	//----- nvinfo : EIATTR_UNUSED_LOAD_BYTE_OFFSET
	.align		4
        /*0078*/ 	.byte	0x04, 0x44
        /*007a*/ 	.short	(.L_21 - .L_20)


	//   ....[0]....
.L_20:
        /*007c*/ 	.word	0x0002b3d0
        /*0080*/ 	.word	0x0000fff0


	//   ....[1]....
        /*0084*/ 	.word	0x0002fb70
        /*0088*/ 	.word	0x0000fff0


	//   ....[2]....
        /*008c*/ 	.word	0x000342b0
        /*0090*/ 	.word	0x0000fff0


	//   ....[3]....
        /*0094*/ 	.word	0x00038aa0
        /*0098*/ 	.word	0x0000fff0


	//   ....[4]....
        /*009c*/ 	.word	0x0003ce30
        /*00a0*/ 	.word	0x0000fff0


	//   ....[5]....
        /*00a4*/ 	.word	0x00041880
        /*00a8*/ 	.word	0x0000fff0


	//   ....[6]....
        /*00ac*/ 	.word	0x00045fc0
        /*00b0*/ 	.word	0x0000fff0


	//   ....[7]....
        /*00b4*/ 	.word	0x0004a7b0
        /*00b8*/ 	.word	0x0000fff0


	//   ....[8]....
        /*00bc*/ 	.word	0x0004eb40
        /*00c0*/ 	.word	0x0000fff0


	//   ....[9]....
        /*00c4*/ 	.word	0x00053590
        /*00c8*/ 	.word	0x0000fff0


	//   ....[10]....
        /*00cc*/ 	.word	0x00057ce0
        /*00d0*/ 	.word	0x0000fff0


	//   ....[11]....
        /*00d4*/ 	.word	0x0005c4c0
        /*00d8*/ 	.word	0x0000fff0


	//   ....[12]....
        /*00dc*/ 	.word	0x00060850
        /*00e0*/ 	.word	0x0000fff0


	//   ....[13]....
        /*00e4*/ 	.word	0x000652a0
        /*00e8*/ 	.word	0x0000fff0


	//   ....[14]....
        /*00ec*/ 	.word	0x000699f0
        /*00f0*/ 	.word	0x0000fff0


	//   ....[15]....
        /*00f4*/ 	.word	0x0006e1d0
        /*00f8*/ 	.word	0x0000fff0


	//   ....[16]....
        /*00fc*/ 	.word	0x00072010
        /*0100*/ 	.word	0x0000fff0


	//   ....[17]....
        /*0104*/ 	.word	0x00076fc0
        /*0108*/ 	.word	0x0000fff0


	//   ....[18]....
        /*010c*/ 	.word	0x0007b700
        /*0110*/ 	.word	0x0000fff0


	//   ....[19]....
        /*0114*/ 	.word	0x0007fe40
        /*0118*/ 	.word	0x0000fff0


	//   ....[20]....
        /*011c*/ 	.word	0x000845a0
        /*0120*/ 	.word	0x0000fff0


	//   ....[21]....
        /*0124*/ 	.word	0x00088cf0
        /*0128*/ 	.word	0x0000fff0


	//   ....[22]....
        /*012c*/ 	.word	0x0008d4d0
        /*0130*/ 	.word	0x0000fff0


	//   ....[23]....
        /*0134*/ 	.word	0x00091860
        /*0138*/ 	.word	0x0000fff0


	//   ....[24]....
        /*013c*/ 	.word	0x000962d0
        /*0140*/ 	.word	0x0000fff0


	//   ....[25]....
        /*0144*/ 	.word	0x0009aa10
        /*0148*/ 	.word	0x0000fff0


	//   ....[26]....
        /*014c*/ 	.word	0x0009f1f0
        /*0150*/ 	.word	0x0000fff0


	//   ....[27]....
        /*0154*/ 	.word	0x000a37c0
        /*0158*/ 	.word	0x0000fff0


	//   ....[28]....
        /*015c*/ 	.word	0x000a7fe0
        /*0160*/ 	.word	0x0000fff0


	//   ....[29]....
        /*0164*/ 	.word	0x000ac720
        /*0168*/ 	.word	0x0000fff0


	//   ....[30]....
        /*016c*/ 	.word	0x000b0f00
        /*0170*/ 	.word	0x0000fff0


	//   ....[31]....
        /*0174*/ 	.word	0x000b52a0
        /*0178*/ 	.word	0x0000fff0


	//   ....[32]....
        /*017c*/ 	.word	0x000b9cf0
        /*0180*/ 	.word	0x0000fff0


	//   ....[33]....
        /*0184*/ 	.word	0x000be430
        /*0188*/ 	.word	0x0000fff0


	//   ....[34]....
        /*018c*/ 	.word	0x000c2c20
        /*0190*/ 	.word	0x0000fff0


	//   ....[35]....
        /*0194*/ 	.word	0x000c7360
        /*0198*/ 	.word	0x0000fff0


	//   ....[36]....
        /*019c*/ 	.word	0x000cbaa0
        /*01a0*/ 	.word	0x0000fff0


	//   ....[37]....
        /*01a4*/ 	.word	0x000d01e0
        /*01a8*/ 	.word	0x0000fff0


	//   ....[38]....
        /*01ac*/ 	.word	0x000d4930
        /*01b0*/ 	.word	0x0000fff0


	//   ....[39]....
        /*01b4*/ 	.word	0x000d9070
        /*01b8*/ 	.word	0x0000fff0


	//   ....[40]....
        /*01bc*/ 	.word	0x000dd7b0
        /*01c0*/ 	.word	0x0000fff0


	//   ....[41]....
        /*01c4*/ 	.word	0x000e1f00
        /*01c8*/ 	.word	0x0000fff0


	//   ....[42]....
        /*01cc*/ 	.word	0x000e6640
        /*01d0*/ 	.word	0x0000fff0


	//   ....[43]....
        /*01d4*/ 	.word	0x000ead80
        /*01d8*/ 	.word	0x0000fff0


	//   ....[44]....
        /*01dc*/ 	.word	0x000ef4c0
        /*01e0*/ 	.word	0x0000fff0


	//   ....[45]....
        /*01e4*/ 	.word	0x000f3c10
        /*01e8*/ 	.word	0x0000fff0


	//   ....[46]....
        /*01ec*/ 	.word	0x000f8350
        /*01f0*/ 	.word	0x0000fff0


	//   ....[47]....
        /*01f4*/ 	.word	0x000fca90
        /*01f8*/ 	.word	0x0000fff0


	//   ....[48]....
        /*01fc*/ 	.word	0x001011e0
        /*0200*/ 	.word	0x0000fff0


	//   ....[49]....
        /*0204*/ 	.word	0x00105920
        /*0208*/ 	.word	0x0000fff0


	//   ....[50]....
        /*020c*/ 	.word	0x0010a060
        /*0210*/ 	.word	0x0000fff0


	//   ....[51]....
        /*0214*/ 	.word	0x0010e7a0
        /*0218*/ 	.word	0x0000fff0


	//   ....[52]....
        /*021c*/ 	.word	0x00112ef0
        /*0220*/ 	.word	0x0000fff0


	//   ....[53]....
        /*0224*/ 	.word	0x00117630
        /*0228*/ 	.word	0x0000fff0


	//   ....[54]....
        /*022c*/ 	.word	0x0011bd70
        /*0230*/ 	.word	0x0000fff0


	//   ....[55]....
        /*0234*/ 	.word	0x001204c0
        /*0238*/ 	.word	0x0000fff0


	//   ....[56]....
        /*023c*/ 	.word	0x00124c00
        /*0240*/ 	.word	0x0000fff0


	//   ....[57]....
        /*0244*/ 	.word	0x00129340
        /*0248*/ 	.word	0x0000fff0


	//   ....[58]....
        /*024c*/ 	.word	0x0012d980
        /*0250*/ 	.word	0x0000fff0


	//   ....[59]....
        /*0254*/ 	.word	0x00131ef0
        /*0258*/ 	.word	0x0000fff0


	//   ....[60]....
        /*025c*/ 	.word	0x00136140
        /*0260*/ 	.word	0x0000fff0


	//   ....[61]....
        /*0264*/ 	.word	0x00139da0
        /*0268*/ 	.word	0x0000fff0


	//   ....[62]....
        /*026c*/ 	.word	0x0013fcd0
        /*0270*/ 	.word	0x0000fff0


	//   ....[63]....
        /*0274*/ 	.word	0x00144930
        /*0278*/ 	.word	0x0000fff0


	//----- nvinfo : EIATTR_VRC_CTA_INIT_COUNT
	.align		4
.L_21:
        /*027c*/ 	.byte	0x02, 0x4a
	.zero		1
	.zero		1


	//----- nvinfo : EIATTR_EXIT_INSTR_OFFSETS
	.align		4
        /*0280*/ 	.byte	0x04, 0x1c
        /*0282*/ 	.short	(.L_23 - .L_22)


	//   ....[0]....
.L_22:
        /*0284*/ 	.word	0x00149af0


	//----- nvinfo : EIATTR_CBANK_PARAM_SIZE
	.align		4
.L_23:
        /*0288*/ 	.byte	0x03, 0x19
        /*028a*/ 	.short	0x0028


	//----- nvinfo : EIATTR_PARAM_CBANK
	.align		4
        /*028c*/ 	.byte	0x04, 0x0a
        /*028e*/ 	.short	(.L_25 - .L_24)
	.align		4
.L_24:
        /*0290*/ 	.word	index@(.nv.constant0._Z15bit_wise_gemm_siiiPiPfS0_)
        /*0294*/ 	.short	0x0380
        /*0296*/ 	.short	0x0028


	//----- nvinfo : EIATTR_SW_WAR
	.align		4
.L_25:
        /*0298*/ 	.byte	0x04, 0x36
        /*029a*/ 	.short	(.L_27 - .L_26)
.L_26:
        /*029c*/ 	.word	0x00000008
.L_27:


//--------------------- .nv.callgraph             --------------------------
	.section	.nv.callgraph,"",@"SHT_CUDA_CALLGRAPH"
	.align	4
	.sectionentsize	8
	.align		4
        /*0000*/ 	.word	0x00000000
	.align		4
        /*0004*/ 	.word	0xffffffff
	.align		4
        /*0008*/ 	.word	0x00000000
	.align		4
        /*000c*/ 	.word	0xfffffffe
	.align		4
        /*0010*/ 	.word	0x00000000
	.align		4
        /*0014*/ 	.word	0xfffffffd
	.align		4
        /*0018*/ 	.word	0x00000000
	.align		4
        /*001c*/ 	.word	0xfffffffc


//--------------------- .text._Z15bit_wise_gemm_siiiPiPfS0_ --------------------------
	.section	.text._Z15bit_wise_gemm_siiiPiPfS0_,"ax",@progbits
	.align	128
        .global         _Z15bit_wise_gemm_siiiPiPfS0_
        .type           _Z15bit_wise_gemm_siiiPiPfS0_,@function
        .size           _Z15bit_wise_gemm_siiiPiPfS0_,(.L_x_1 - _Z15bit_wise_gemm_siiiPiPfS0_)
        .other          _Z15bit_wise_gemm_siiiPiPfS0_,@"STO_CUDA_ENTRY STV_DEFAULT"
_Z15bit_wise_gemm_siiiPiPfS0_:
.text._Z15bit_wise_gemm_siiiPiPfS0_:
[----:B------:R-:W0:Y:S08]  /*0000*/  LDC R1, c[0x0][0x37c] ;  /* 0x0000df00ff017b82 */ /* 0x000e300000000800 */
[----:B------:R-:W1:Y:S01]  /*0010*/  LDC.64 R2, c[0x0][0x390] ;  /* 0x0000e400ff027b82 */ /* 0x000e620000000a00 */
[----:B------:R-:W1:Y:S01]  /*0020*/  LDCU.64 UR6, c[0x0][0x358] ;  /* 0x00006b00ff0677ac */ /* 0x000e620008000a00 */
[----:B------:R-:W-:-:S06]  /*0030*/  UMOV UR4, 0x400 ;  /* 0x0000040000047882 */ /* 0x000fcc0000000000 */
[----:B------:R-:W2:Y:S01]  /*0040*/  S2UR UR5, SR_CgaCtaId ;  /* 0x00000000000579c3 */ /* 0x000ea20000008800 */
[----:B-1----:R-:W3:Y:S04]  /*0050*/  LDG.E R4, desc[UR6][R2.64] ;  /* 0x0000000602047981 */ /* 0x002ee8000c1e1900 */
[----:B------:R-:W3:Y:S04]  /*0060*/  LDG.E R5, desc[UR6][R2.64+0x4] ;  /* 0x0000040602057981 */ /* 0x000ee8000c1e1900 */
[----:B------:R-:W3:Y:S01]  /*0070*/  LDG.E R6, desc[UR6][R2.64+0x8] ;  /* 0x0000080602067981 */ /* 0x000ee2000c1e1900 */
[----:B--2---:R-:W-:-:S03]  /*0080*/  ULEA UR4, UR5, UR4, 0x18 ;  /* 0x0000000405047291 */ /* 0x004fc6000f8ec0ff */
[----:B------:R-:W3:Y:S04]  /*0090*/  LDG.E R7, desc[UR6][R2.64+0xc] ;  /* 0x00000c0602077981 */ /* 0x000ee8000c1e1900 */
[----:B------:R-:W2:Y:S04]  /*00a0*/  LDG.E R8, desc[UR6][R2.64+0x10] ;  /* 0x0000100602087981 */ /* 0x000ea8000c1e1900 */
[----:B------:R-:W2:Y:S04]  /*00b0*/  LDG.E R9, desc[UR6][R2.64+0x14] ;  /* 0x0000140602097981 */ /* 0x000ea8000c1e1900 */
[----:B------:R-:W2:Y:S04]  /*00c0*/  LDG.E R10, desc[UR6][R2.64+0x18] ;  /* 0x00001806020a7981 */ /* 0x000ea8000c1e1900 */
[----:B------:R-:W2:Y:S04]  /*00d0*/  LDG.E R11, desc[UR6][R2.64+0x1c] ;  /* 0x00001c06020b7981 */ /* 0x000ea8000c1e1900 */
[----:B------:R-:W4:Y:S04]  /*00e0*/  LDG.E R12, desc[UR6][R2.64+0x20] ;  /* 0x00002006020c7981 */ /* 0x000f28000c1e1900 */
[----:B------:R-:W4:Y:S04]  /*00f0*/  LDG.E R13, desc[UR6][R2.64+0x24] ;  /* 0x00002406020d7981 */ /* 0x000f28000c1e1900 */
[----:B------:R-:W4:Y:S04]  /*0100*/  LDG.E R14, desc[UR6][R2.64+0x28] ;  /* 0x00002806020e7981 */ /* 0x000f28000c1e1900 */
[----:B------:R-:W4:Y:S04]  /*0110*/  LDG.E R15, desc[UR6][R2.64+0x2c] ;  /* 0x00002c06020f7981 */ /* 0x000f28000c1e1900 */
[----:B------:R-:W5:Y:S04]  /*0120*/  LDG.E R0, desc[UR6][R2.64+0x1f0] ;  /* 0x0001f00602007981 */ /* 0x000f68000c1e1900 */
[----:B------:R-:W5:Y:S04]  /*0130*/  LDG.E R16, desc[UR6][R2.64+0x1e0] ;  /* 0x0001e00602107981 */ /* 0x000f68000c1e1900 */
[----:B------:R-:W5:Y:S04]  /*0140*/  LDG.E R17, desc[UR6][R2.64+0x1e4] ;  /* 0x0001e40602117981 */ /* 0x000f68000c1e1900 */
[----:B------:R-:W5:Y:S04]  /*0150*/  LDG.E R18, desc[UR6][R2.64+0x1e8] ;  /* 0x0001e80602127981 */ /* 0x000f68000c1e1900 */
[----:B------:R-:W5:Y:S04]  /*0160*/  LDG.E R19, desc[UR6][R2.64+0x1ec] ;  /* 0x0001ec0602137981 */ /* 0x000f68000c1e1900 */
[----:B---3--:R1:W-:Y:S04]  /*0170*/  STS.128 [UR4], R4 ;  /* 0x00000004ff007988 */ /* 0x0083e80008000c04 */
[----:B-1----:R-:W3:Y:S04]  /*0180*/  LDG.E R4, desc[UR6][R2.64+0x30] ;  /* 0x0000300602047981 */ /* 0x002ee8000c1e1900 */
[----:B------:R-:W3:Y:S04]  /*0190*/  LDG.E R5, desc[UR6][R2.64+0x34] ;  /* 0x0000340602057981 */ /* 0x000ee8000c1e1900 */
[----:B------:R-:W3:Y:S04]  /*01a0*/  LDG.E R6, desc[UR6][R2.64+0x38] ;  /* 0x0000380602067981 */ /* 0x000ee8000c1e1900 */
[----:B------:R-:W3:Y:S04]  /*01b0*/  LDG.E R7, desc[UR6][R2.64+0x3c] ;  /* 0x00003c0602077981 */ /* 0x000ee8000c1e1900 */
[----:B--2---:R1:W-:Y:S04]  /*01c0*/  STS.128 [UR4+0x10], R8 ;  /* 0x00001008ff007988 */ /* 0x0043e80008000c04 */
[----:B----4-:R2:W-:Y:S04]  /*01d0*/  STS.128 [UR4+0x20], R12 ;  /* 0x0000200cff007988 */ /* 0x0105e80008000c04 */
[----:B-1----:R-:W4:Y:S04]  /*01e0*/  LDG.E R8, desc[UR6][R2.64+0x40] ;  /* 0x0000400602087981 */ /* 0x002f28000c1e1900 */
[----:B------:R-:W4:Y:S04]  /*01f0*/  LDG.E R9, desc[UR6][R2.64+0x44] ;  /* 0x0000440602097981 */ /* 0x000f28000c1e1900 */
[----:B------:R-:W4:Y:S04]  /*0200*/  LDG.E R10, desc[UR6][R2.64+0x48] ;  /* 0x00004806020a7981 */ /* 0x000f28000c1e1900 */
[----:B------:R-:W4:Y:S04]  /*0210*/  LDG.E R11, desc[UR6][R2.64+0x4c] ;  /* 0x00004c06020b7981 */ /* 0x000f28000c1e1900 */
[----:B--2---:R-:W2:Y:S04]  /*0220*/  LDG.E R12, desc[UR6][R2.64+0x50] ;  /* 0x00005006020c7981 */ /* 0x004ea8000c1e1900 */
[----:B------:R-:W2:Y:S04]  /*0230*/  LDG.E R13, desc[UR6][R2.64+0x54] ;  /* 0x00005406020d7981 */ /* 0x000ea8000c1e1900 */
[----:B------:R-:W2:Y:S04]  /*0240*/  LDG.E R14, desc[UR6][R2.64+0x58] ;  /* 0x00005806020e7981 */ /* 0x000ea8000c1e1900 */
[----:B------:R-:W2:Y:S04]  /*0250*/  LDG.E R15, desc[UR6][R2.64+0x5c] ;  /* 0x00005c06020f7981 */ /* 0x000ea8000c1e1900 */
[----:B---3--:R1:W-:Y:S04]  /*0260*/  STS.128 [UR4+0x30], R4 ;  /* 0x00003004ff007988 */ /* 0x0083e80008000c04 */
[----:B-1----:R-:W3:Y:S04]  /*0270*/  LDG.E R4, desc[UR6][R2.64+0x60] ;  /* 0x0000600602047981 */ /* 0x002ee8000c1e1900 */
[----:B------:R-:W3:Y:S04]  /*0280*/  LDG.E R5, desc[UR6][R2.64+0x64] ;  /* 0x0000640602057981 */ /* 0x000ee8000c1e1900 */
[----:B------:R-:W3:Y:S04]  /*0290*/  LDG.E R6, desc[UR6][R2.64+0x68] ;  /* 0x0000680602067981 */ /* 0x000ee8000c1e1900 */
[----:B------:R-:W3:Y:S04]  /*02a0*/  LDG.E R7, desc[UR6][R2.64+0x6c] ;  /* 0x00006c0602077981 */ /* 0x000ee8000c1e1900 */
[----:B----4-:R1:W-:Y:S04]  /*02b0*/  STS.128 [UR4+0x40], R8 ;  /* 0x00004008ff007988 */ /* 0x0103e80008000c04 */
[----:B-1----:R-:W4:Y:S04]  /*02c0*/  LDG.E R8, desc[UR6][R2.64+0x70] ;  /* 0x0000700602087981 */ /* 0x002f28000c1e1900 */
[----:B--2---:R1:W-:Y:S04]  /*02d0*/  STS.128 [UR4+0x50], R12 ;  /* 0x0000500cff007988 */ /* 0x0043e80008000c04 */
[----:B------:R-:W4:Y:S04]  /*02e0*/  LDG.E R9, desc[UR6][R2.64+0x74] ;  /* 0x0000740602097981 */ /* 0x000f28000c1e1900 */
[----:B------:R-:W4:Y:S04]  /*02f0*/  LDG.E R10, desc[UR6][R2.64+0x78] ;  /* 0x00007806020a7981 */ /* 0x000f28000c1e1900 */
[----:B------:R-:W4:Y:S04]  /*0300*/  LDG.E R11, desc[UR6][R2.64+0x7c] ;  /* 0x00007c06020b7981 */ /* 0x000f28000c1e1900 */
[----:B-1----:R-:W2:Y:S04]  /*0310*/  LDG.E R12, desc[UR6][R2.64+0x80] ;  /* 0x00008006020c7981 */ /* 0x002ea8000c1e1900 */
        /* <DEDUP_REMOVED lines=109> */
[----:B-1----:R1:W3:Y:S01]  /*09f0*/  LDG.E R6, desc[UR6][R2.64+0x1f4] ;  /* 0x0001f40602067981 */ /* 0x0022e2000c1e1900 */
[----:B------:R-:W0:Y:S08]  /*0a00*/  LDC.64 R4, c[0x0][0x390] ;  /* 0x0000e400ff047b82 */ /* 0x000e300000000a00 */
[----:B-1----:R-:W1:Y:S01]  /*0a10*/  LDC.64 R2, c[0x0][0x390] ;  /* 0x0000e400ff027b82 */ /* 0x002e620000000a00 */
[----:B-----5:R1:W-:Y:S04]  /*0a20*/  STS [UR4+0x1f0], R0 ;  /* 0x0001f000ff007988 */ /* 0x0203e80008000804 */
[----:B0-----:R0:W5:Y:S04]  /*0a30*/  LDG.E R7, desc[UR6][R4.64+0x1f8] ;  /* 0x0001f80604077981 */ /* 0x001168000c1e1900 */
[----:B-1----:R1:W5:Y:S01]  /*0a40*/  LDG.E R0, desc[UR6][R2.64+0x1fc] ;  /* 0x0001fc0602007981 */ /* 0x002362000c1e1900 */
[----:B0-----:R-:W0:Y:S03]  /*0a50*/  LDC.64 R4, c[0x0][0x390] ;  /* 0x0000e400ff047b82 */ /* 0x001e260000000a00 */
[----:B------:R-:W-:Y:S04]  /*0a60*/  STS.128 [UR4+0x1e0], R16 ;  /* 0x0001e010ff007988 */ /* 0x000fe80008000c04 */
[----:B----4-:R-:W-:Y:S04]  /*0a70*/  STS.128 [UR4+0x1c0], R8 ;  /* 0x0001c008ff007988 */ /* 0x010fe80008000c04 */
[----:B--2---:R-:W-:Y:S01]  /*0a80*/  STS.128 [UR4+0x1d0], R12 ;  /* 0x0001d00cff007988 */ /* 0x004fe20008000c04 */
[----:B------:R-:W-:-:S02]  /*0a90*/  UMOV UR4, 0x400 ;  /* 0x0000040000047882 */ /* 0x000fc40000000000 */
[----:B------:R-:W-:-:S09]  /*0aa0*/  ULEA UR4, UR5, UR4, 0x18 ;  /* 0x0000000405047291 */ /* 0x000fd2000f8ec0ff */
[----:B---3--:R0:W-:Y:S04]  /*0ab0*/  STS [UR4+0x1f4], R6 ;  /* 0x0001f406ff007988 */ /* 0x0081e80008000804 */
[----:B0-----:R0:W2:Y:S01]  /*0ac0*/  LDG.E R6, desc[UR6][R4.64+0x200] ;  /* 0x0002000604067981 */ /* 0x0010a2000c1e1900 */
[----:B-1----:R-:W1:Y:S01]  /*0ad0*/  LDC.64 R2, c[0x0][0x390] ;  /* 0x0000e400ff027b82 */ /* 0x002e620000000a00 */
[----:B------:R-:W-:Y:S02]  /*0ae0*/  UMOV UR4, 0x400 ;  /* 0x0000040000047882 */ /* 0x000fe40000000000 */
[----:B------:R-:W-:-:S05]  /*0af0*/  ULEA UR4, UR5, UR4, 0x18 ;  /* 0x0000000405047291 */ /* 0x000fca000f8ec0ff */
[----:B0-----:R-:W0:Y:S04]  /*0b00*/  LDC.64 R4, c[0x0][0x390] ;  /* 0x0000e400ff047b82 */ /* 0x001e280000000a00 */
[----:B-----5:R1:W-:Y:S01]  /*0b10*/  STS [UR4+0x1f8], R7 ;  /* 0x0001f807ff007988 */ /* 0x0203e20008000804 */
[----:B------:R-:W-:Y:S02]  /*0b20*/  UMOV UR4, 0x400 ;  /* 0x0000040000047882 */ /* 0x000fe40000000000 */
[----:B------:R-:W-:Y:S01]  /*0b30*/  ULEA UR4, UR5, UR4, 0x18 ;  /* 0x0000000405047291 */ /* 0x000fe2000f8ec0ff */
[----:B-1----:R1:W3:Y:S08]  /*0b40*/  LDG.E R7, desc[UR6][R2.64+0x204] ;  /* 0x0002040602077981 */ /* 0x0022f0000c1e1900 */
[----:B------:R0:W-:Y:S01]  /*0b50*/  STS [UR4+0x1fc], R0 ;  /* 0x0001fc00ff007988 */ /* 0x0001e20008000804 */
[----:B-1----:R-:W1:Y:S03]  /*0b60*/  LDC.64 R2, c[0x0][0x390] ;  /* 0x0000e400ff027b82 */ /* 0x002e660000000a00 */
[----:B0-----:R0:W4:Y:S01]  /*0b70*/  LDG.E R0, desc[UR6][R4.64+0x208] ;  /* 0x0002080604007981 */ /* 0x001122000c1e1900 */
[----:B------:R-:W-:-:S02]  /*0b80*/  UMOV UR4, 0x400 ;  /* 0x0000040000047882 */ /* 0x000fc40000000000 */
[----:B------:R-:W-:Y:S02]  /*0b90*/  ULEA UR4, UR5, UR4, 0x18 ;  /* 0x0000000405047291 */ /* 0x000fe4000f8ec0ff */
[----:B0-----:R-:W0:Y:S07]  /*0ba0*/  LDC.64 R4, c[0x0][0x390] ;  /* 0x0000e400ff047b82 */ /* 0x001e2e0000000a00 */
[----:B--2---:R1:W-:Y:S04]  /*0bb0*/  STS [UR4+0x200], R6 ;  /* 0x00020006ff007988 */ /* 0x0043e80008000804 */
[----:B-1----:R1:W2:Y:S01]  /*0bc0*/  LDG.E R6, desc[UR6][R2.64+0x20c] ;  /* 0x00020c0602067981 */ /* 0x0022a2000c1e1900 */
[----:B------:R-:W-:-:S02]  /*0bd0*/  UMOV UR4, 0x400 ;  /* 0x0000040000047882 */ /* 0x000fc40000000000 */
[----:B------:R-:W-:Y:S01]  /*0be0*/  ULEA UR4, UR5, UR4, 0x18 ;  /* 0x0000000405047291 */ /* 0x000fe2000f8ec0ff */
[----:B-1----:R-:W1:Y:S08]  /*0bf0*/  LDC.64 R2, c[0x0][0x390] ;  /* 0x0000e400ff027b82 */ /* 0x002e700000000a00 */
[----:B---3--:R0:W-:Y:S01]  /*0c00*/  STS [UR4+0x204], R7 ;  /* 0x00020407ff007988 */ /* 0x0081e20008000804 */
[----:B------:R-:W-:-:S02]  /*0c10*/  UMOV UR4, 0x400 ;  /* 0x0000040000047882 */ /* 0x000fc40000000000 */
[----:B------:R-:W-:Y:S01]  /*0c20*/  ULEA UR4, UR5, UR4, 0x18 ;  /* 0x0000000405047291 */ /* 0x000fe2000f8ec0ff */
[----:B0-----:R0:W3:Y:S08]  /*0c30*/  LDG.E R7, desc[UR6][R4.64+0x210] ;  /* 0x0002100604077981 */ /* 0x0010f0000c1e1900 */
[----:B----4-:R1:W-:Y:S01]  /*0c40*/  STS [UR4+0x208], R0 ;  /* 0x00020800ff007988 */ /* 0x0103e20008000804 */
[----:B0-----:R-:W0:Y:S03]  /*0c50*/  LDC.64 R4, c[0x0][0x390] ;  /* 0x0000e400ff047b82 */ /* 0x001e260000000a00 */
[----:B-1----:R1:W4:Y:S01]  /*0c60*/  LDG.E R0, desc[UR6][R2.64+0x214] ;  /* 0x0002140602007981 */ /* 0x002322000c1e1900 */
[----:B------:R-:W-:-:S02]  /*0c70*/  UMOV UR4, 0x400 ;  /* 0x0000040000047882 */ /* 0x000fc40000000000 */
[----:B------:R-:W-:Y:S02]  /*0c80*/  ULEA UR4, UR5, UR4, 0x18 ;  /* 0x0000000405047291 */ /* 0x000fe4000f8ec0ff */
[----:B-1----:R-:W1:Y:S07]  /*0c90*/  LDC.64 R2, c[0x0][0x390] ;  /* 0x0000e400ff027b82 */ /* 0x002e6e0000000a00 */
[----:B--2---:R0:W-:Y:S04]  /*0ca0*/  STS [UR4+0x20c], R6 ;  /* 0x00020c06ff007988 */ /* 0x0041e80008000804 */
[----:B0-----:R0:W2:Y:S01]  /*0cb0*/  LDG.E R6, desc[UR6][R4.64+0x218] ;  /* 0x0002180604067981 */ /* 0x0010a2000c1e1900 */
[----:B------:R-:W-:-:S02]  /*0cc0*/  UMOV UR4, 0x400 ;  /* 0x0000040000047882 */ /* 0x000fc40000000000 */
[----:B------:R-:W-:Y:S01]  /*0cd0*/  ULEA UR4, UR5, UR4, 0x18 ;  /* 0x0000000405047291 */ /* 0x000fe2000f8ec0ff */
[----:B0-----:R-:W0:Y:S08]  /*0ce0*/  LDC.64 R4, c[0x0][0x390] ;  /* 0x0000e400ff047b82 */ /* 0x001e300000000a00 */
[----:B---3--:R1:W-:Y:S01]  /*0cf0*/  STS [UR4+0x210], R7 ;  /* 0x00021007ff007988 */ /* 0x0083e20008000804 */
[----:B------:R-:W-:-:S02]  /*0d00*/  UMOV UR4, 0x400 ;  /* 0x0000040000047882 */ /* 0x000fc40000000000 */
[----:B------:R-:W-:Y:S01]  /*0d10*/  ULEA UR4, UR5, UR4, 0x18 ;  /* 0x0000000405047291 */ /* 0x000fe2000f8ec0ff */
[----:B-1----:R1:W3:Y:S08]  /*0d20*/  LDG.E R7, desc[UR6][R2.64+0x21c] ;  /* 0x00021c0602077981 */ /* 0x0022f0000c1e1900 */
[----:B----4-:R0:W-:Y:S01]  /*0d30*/  STS [UR4+0x214], R0 ;  /* 0x00021400ff007988 */ /* 0x0101e20008000804 */
        /* <DEDUP_REMOVED lines=3211> */
[----:B0-----:R0:W4:Y:S05]  /*d5f0*/  LDG.E R0, desc[UR6][R4.64+0xc28] ;  /* 0x000c280604007981 */ /* 0x00112a000c1e1900 */
[----:B0-----:R-:W0:Y:S01]  /*d600*/  LDC.64 R4, c[0x0][0x390] ;  /* 0x0000e400ff047b82 */ /* 0x001e220000000a00 */
[----:B------:R-:W-:-:S02]  /*d610*/  UMOV UR4, 0x400 ;  /* 0x0000040000047882 */ /* 0x000fc40000000000 */
[----:B------:R-:W-:Y:S01]  /*d620*/  ULEA UR4, UR5, UR4, 0x18 ;  /* 0x0000000405047291 */ /* 0x000fe2000f8ec0ff */
[----:B-1----:R-:W5:Y:S08]  /*d630*/  LDG.E R2, desc[UR6][R2.64+0xc2c] ;  /* 0x000c2c0602027981 */ /* 0x002f70000c1e1900 */
[----:B--2---:R0:W-:Y:S04]  /*d640*/  STS [UR4+0xc20], R6 ;  /* 0x000c2006ff007988 */ /* 0x0041e80008000804 */
[----:B0-----:R0:W2:Y:S01]  /*d650*/  LDG.E R6, desc[UR6][R4.64+0xc30] ;  /* 0x000c300604067981 */ /* 0x0010a2000c1e1900 */
[----:B------:R-:W-:-:S02]  /*d660*/  UMOV UR4, 0x400 ;  /* 0x0000040000047882 */ /* 0x000fc40000000000 */
[----:B------:R-:W-:-:S09]  /*d670*/  ULEA UR4, UR5, UR4, 0x18 ;  /* 0x0000000405047291 */ /* 0x000fd2000f8ec0ff */
[----:B---3--:R-:W-:Y:S01]  /*d680*/  STS [UR4+0xc24], R7 ;  /* 0x000c2407ff007988 */ /* 0x008fe20008000804 */
[----:B------:R-:W-:Y:S02]  /*d690*/  UMOV UR4, 0x400 ;  /* 0x0000040000047882 */ /* 0x000fe40000000000 */
[----:B------:R-:W-:-:S09]  /*d6a0*/  ULEA UR4, UR5, UR4, 0x18 ;  /* 0x0000000405047291 */ /* 0x000fd2000f8ec0ff */
[----:B----4-:R-:W-:Y:S01]  /*d6b0*/  STS [UR4+0xc28], R0 ;  /* 0x000c2800ff007988 */ /* 0x010fe20008000804 */
[----:B------:R-:W-:Y:S02]  /*d6c0*/  UMOV UR4, 0x400 ;  /* 0x0000040000047882 */ /* 0x000fe40000000000 */
[----:B------:R-:W-:-:S09]  /*d6d0*/  ULEA UR4, UR5, UR4, 0x18 ;  /* 0x0000000405047291 */ /* 0x000fd2000f8ec0ff */
[----:B-----5:R1:W-:Y:S01]  /*d6e0*/  STS [UR4+0xc2c], R2 ;  /* 0x000c2c02ff007988 */ /* 0x0203e20008000804 */
[----:B------:R-:W-:Y:S01]  /*d6f0*/  UMOV UR4, 0x400 ;  /* 0x0000040000047882 */ /* 0x000fe20000000000 */
[----:B-1----:R-:W1:Y:S01]  /*d700*/  LDC.64 R2, c[0x0][0x390] ;  /* 0x0000e400ff027b82 */ /* 0x002e620000000a00 */
[----:B------:R-:W-:-:S07]  /*d710*/  ULEA UR4, UR5, UR4, 0x18 ;  /* 0x0000000405047291 */ /* 0x000fce000f8ec0ff */
[----:B0-----:R-:W0:Y:S02]  /*d720*/  LDC.64 R4, c[0x0][0x390] ;  /* 0x0000e400ff047b82 */ /* 0x001e240000000a00 */
[----:B--2---:R2:W-:Y:S04]  /*d730*/  STS [UR4+0xc30], R6 ;  /* 0x000c3006ff007988 */ /* 0x0045e80008000804 */
[----:B-1----:R1:W3:Y:S02]  /*d740*/  LDG.E R0, desc[UR6][R2.64+0xc34] ;  /* 0x000c340602007981 */ /* 0x0022e4000c1e1900 */
[----:B------:R-:W4:Y:S01]  /*d750*/  S2UR UR5, SR_CgaCtaId ;  /* 0x00000000000579c3 */ /* 0x000f220000008800 */
[----:B------:R-:W-:Y:S01]  /*d760*/  UMOV UR4, 0x400 ;  /* 0x0000040000047882 */ /* 0x000fe20000000000 */
[----:B0-----:R0:W5:Y:S06]  /*d770*/  LDG.E R7, desc[UR6][R4.64+0xc38] ;  /* 0x000c380604077981 */ /* 0x00116c000c1e1900 */
[----:B-1----:R-:W2:Y:S08]  /*d780*/  LDC.64 R2, c[0x0][0x390] ;  /* 0x0000e400ff027b82 */ /* 0x002eb00000000a00 */
[----:B0-----:R-:W0:Y:S01]  /*d790*/  LDC.64 R4, c[0x0][0x390] ;  /* 0x0000e400ff047b82 */ /* 0x001e220000000a00 */
[----:B----4-:R-:W-:Y:S01]  /*d7a0*/  ULEA UR4, UR5, UR4, 0x18 ;  /* 0x0000000405047291 */ /* 0x010fe2000f8ec0ff */
[----:B--2---:R1:W2:Y:S06]  /*d7b0*/  LDG.E R6, desc[UR6][R2.64+0xc3c] ;  /* 0x000c3c0602067981 */ /* 0x0042ac000c1e1900 */
[----:B-1----:R-:W1:Y:S02]  /*d7c0*/  LDC.64 R2, c[0x0][0x390] ;  /* 0x0000e400ff027b82 */ /* 0x002e640000000a00 */
[----:B---3--:R0:W-:Y:S01]  /*d7d0*/  STS [UR4+0xc34], R0 ;  /* 0x000c3400ff007988 */ /* 0x0081e20008000804 */
[----:B------:R-:W-:-:S02]  /*d7e0*/  UMOV UR4, 0x400 ;  /* 0x0000040000047882 */ /* 0x000fc40000000000 */
[----:B------:R-:W-:Y:S01]  /*d7f0*/  ULEA UR4, UR5, UR4, 0x18 ;  /* 0x0000000405047291 */ /* 0x000fe2000f8ec0ff */
[----:B0-----:R0:W3:Y:S08]  /*d800*/  LDG.E R0, desc[UR6][R4.64+0xc40] ;  /* 0x000c400604007981 */ /* 0x0010f0000c1e1900 */
[----:B-----5:R1:W-:Y:S04]  /*d810*/  STS [UR4+0xc38], R7 ;  /* 0x000c3807ff007988 */ /* 0x0203e80008000804 */
[----:B-1----:R1:W4:Y:S01]  /*d820*/  LDG.E R7, desc[UR6][R2.64+0xc44] ;  /* 0x000c440602077981 */ /* 0x002322000c1e1900 */
[----:B0-----:R-:W0:Y:S01]  /*d830*/  LDC.64 R4, c[0x0][0x390] ;  /* 0x0000e400ff047b82 */ /* 0x001e220000000a00 */
[----:B------:R-:W-:-:S02]  /*d840*/  UMOV UR4, 0x400 ;  /* 0x0000040000047882 */ /* 0x000fc40000000000 */
[----:B------:R-:W-:-:S05]  /*d850*/  ULEA UR4, UR5, UR4, 0x18 ;  /* 0x0000000405047291 */ /* 0x000fca000f8ec0ff */
[----:B-1----:R-:W1:Y:S04]  /*d860*/  LDC.64 R2, c[0x0][0x390] ;  /* 0x0000e400ff027b82 */ /* 0x002e680000000a00 */
[----:B--2---:R0:W-:Y:S01]  /*d870*/  STS [UR4+0xc3c], R6 ;  /* 0x000c3c06ff007988 */ /* 0x0041e20008000804 */
[----:B------:R-:W-:Y:S02]  /*d880*/  UMOV UR4, 0x400 ;  /* 0x0000040000047882 */ /* 0x000fe40000000000 */
[----:B------:R-:W-:Y:S01]  /*d890*/  ULEA UR4, UR5, UR4, 0x18 ;  /* 0x0000000405047291 */ /* 0x000fe2000f8ec0ff */
[----:B0-----:R0:W2:Y:S02]  /*d8a0*/  LDG.E R6, desc[UR6][R4.64+0xc48] ;  /* 0x000c480604067981 */ /* 0x0010a4000c1e1900 */
[----:B0-----:R-:W0:Y:S06]  /*d8b0*/  LDC.64 R4, c[0x0][0x390] ;  /* 0x0000e400ff047b82 */ /* 0x001e2c0000000a00 */
[----:B---3--:R1:W-:Y:S01]  /*d8c0*/  STS [UR4+0xc40], R0 ;  /* 0x000c4000ff007988 */ /* 0x0083e20008000804 */
[----:B------:R-:W-:-:S02]  /*d8d0*/  UMOV UR4, 0x400 ;  /* 0x0000040000047882 */ /* 0x000fc40000000000 */
[----:B------:R-:W-:Y:S01]  /*d8e0*/  ULEA UR4, UR5, UR4, 0x18 ;  /* 0x0000000405047291 */ /* 0x000fe2000f8ec0ff */
[----:B-1----:R1:W3:Y:S08]  /*d8f0*/  LDG.E R0, desc[UR6][R2.64+0xc4c] ;  /* 0x000c4c0602007981 */ /* 0x0022f0000c1e1900 */
[----:B----4-:R0:W-:Y:S04]  /*d900*/  STS [UR4+0xc44], R7 ;  /* 0x000c4407ff007988 */ /* 0x0101e80008000804 */
[----:B0-----:R0:W4:Y:S01]  /*d910*/  LDG.E R7, desc[UR6][R4.64+0xc50] ;  /* 0x000c500604077981 */ /* 0x001122000c1e1900 */
[----:B-1----:R-:W1:Y:S01]  /*d920*/  LDC.64 R2, c[0x0][0x390] ;  /* 0x0000e400ff027b82 */ /* 0x002e620000000a00 */
[----:B------:R-:W-:-:S02]  /*d930*/  UMOV UR4, 0x400 ;  /* 0x0000040000047882 */ /* 0x000fc40000000000 */
[----:B------:R-:W-:-:S05]  /*d940*/  ULEA UR4, UR5, UR4, 0x18 ;  /* 0x0000000405047291 */ /* 0x000fca000f8ec0ff */
[----:B0-----:R-:W0:Y:S04]  /*d950*/  LDC.64 R4, c[0x0][0x390] ;  /* 0x0000e400ff047b82 */ /* 0x001e280000000a00 */
[----:B--2---:R1:W-:Y:S01]  /*d960*/  STS [UR4+0xc48], R6 ;  /* 0x000c4806ff007988 */ /* 0x0043e20008000804 */
[----:B------:R-:W-:Y:S02]  /*d970*/  UMOV UR4, 0x400 ;  /* 0x0000040000047882 */ /* 0x000fe40000000000 */
[----:B------:R-:W-:Y:S01]  /*d980*/  ULEA UR4, UR5, UR4, 0x18 ;  /* 0x0000000405047291 */ /* 0x000fe2000f8ec0ff */
[----:B-1----:R1:W2:Y:S02]  /*d990*/  LDG.E R6, desc[UR6][R2.64+0xc54] ;  /* 0x000c540602067981 */ /* 0x0022a4000c1e1900 */
[----:B-1----:R-:W1:Y:S06]  /*d9a0*/  LDC.64 R2, c[0x0][0x390] ;  /* 0x0000e400ff027b82 */ /* 0x002e6c0000000a00 */
[----:B---3--:R0:W-:Y:S01]  /*d9b0*/  STS [UR4+0xc4c], R0 ;  /* 0x000c4c00ff007988 */ /* 0x0081e20008000804 */
[----:B------:R-:W-:-:S02]  /*d9c0*/  UMOV UR4, 0x400 ;  /* 0x0000040000047882 */ /* 0x000fc40000000000 */
[----:B------:R-:W-:Y:S01]  /*d9d0*/  ULEA UR4, UR5, UR4, 0x18 ;  /* 0x0000000405047291 */ /* 0x000fe2000f8ec0ff */
[----:B0-----:R0:W3:Y:S08]  /*d9e0*/  LDG.E R0, desc[UR6][R4.64+0xc58] ;  /* 0x000c580604007981 */ /* 0x0010f0000c1e1900 */
[----:B----4-:R1:W-:Y:S04]  /*d9f0*/  STS [UR4+0xc50], R7 ;  /* 0x000c5007ff007988 */ /* 0x0103e80008000804 */
        /* <DEDUP_REMOVED lines=3343> */
[----:B-1----:R1:W3:Y:S02]  /*1aaf0*/  LDG.E R0, desc[UR6][R2.64+0x16cc] ;  /* 0x0016cc0602007981 */ /* 0x0022e4000c1e1900 */
[----:B-1----:R-:W1:Y:S06]  /*1ab00*/  LDC.64 R2, c[0x0][0x390] ;  /* 0x0000e400ff027b82 */ /* 0x002e6c0000000a00 */
[----:B----4-:R0:W-:Y:S04]  /*1ab10*/  STS [UR4+0x16c4], R7 ;  /* 0x0016c407ff007988 */ /* 0x0101e80008000804 */
[----:B0-----:R0:W4:Y:S02]  /*1ab20*/  LDG.E R7, desc[UR6][R4.64+0x16d0] ;  /* 0x0016d00604077981 */ /* 0x001124000c1e1900 */
[----:B0-----:R-:W0:Y:S02]  /*1ab30*/  LDC.64 R4, c[0x0][0x390] ;  /* 0x0000e400ff047b82 */ /* 0x001e240000000a00 */
[----:B-1----:R-:W5:Y:S04]  /*1ab40*/  LDG.E R2, desc[UR6][R2.64+0x16d4] ;  /* 0x0016d40602027981 */ /* 0x002f68000c1e1900 */
[----:B0-----:R-:W5:Y:S01]  /*1ab50*/  LDG.E R4, desc[UR6][R4.64+0x16d8] ;  /* 0x0016d80604047981 */ /* 0x001f62000c1e1900 */
[----:B------:R-:W-:-:S02]  /*1ab60*/  UMOV UR4, 0x400 ;  /* 0x0000040000047882 */ /* 0x000fc40000000000 */
[----:B------:R-:W-:-:S09]  /*1ab70*/  ULEA UR4, UR5, UR4, 0x18 ;  /* 0x0000000405047291 */ /* 0x000fd2000f8ec0ff */
[----:B--2---:R-:W-:Y:S01]  /*1ab80*/  STS [UR4+0x16c8], R6 ;  /* 0x0016c806ff007988 */ /* 0x004fe20008000804 */
[----:B------:R-:W-:Y:S02]  /*1ab90*/  UMOV UR4, 0x400 ;  /* 0x0000040000047882 */ /* 0x000fe40000000000 */
        /* <DEDUP_REMOVED lines=8> */
[----:B------:R-:W-:Y:S02]  /*1ac20*/  UMOV UR4, 0x400 ;  /* 0x0000040000047882 */ /* 0x000fe40000000000 */
[----:B------:R-:W-:-:S09]  /*1ac30*/  ULEA UR4, UR5, UR4, 0x18 ;  /* 0x0000000405047291 */ /* 0x000fd2000f8ec0ff */
[----:B------:R1:W-:Y:S01]  /*1ac40*/  STS [UR4+0x16d8], R4 ;  /* 0x0016d804ff007988 */ /* 0x0003e20008000804 */
[----:B0-----:R-:W0:Y:S08]  /*1ac50*/  LDC.64 R2, c[0x0][0x390] ;  /* 0x0000e400ff027b82 */ /* 0x001e300000000a00 */
[----:B-1----:R-:W1:Y:S01]  /*1ac60*/  LDC.64 R4, c[0x0][0x390] ;  /* 0x0000e400ff047b82 */ /* 0x002e620000000a00 */
[----:B0-----:R0:W2:Y:S07]  /*1ac70*/  LDG.E R0, desc[UR6][R2.64+0x16dc] ;  /* 0x0016dc0602007981 */ /* 0x0010ae000c1e1900 */
[----:B------:R-:W3:Y:S01]  /*1ac80*/  S2UR UR5, SR_CgaCtaId ;  /* 0x00000000000579c3 */ /* 0x000ee20000008800 */
[----:B------:R-:W-:Y:S01]  /*1ac90*/  UMOV UR4, 0x400 ;  /* 0x0000040000047882 */ /* 0x000fe20000000000 */
[----:B-1----:R1:W4:Y:S06]  /*1aca0*/  LDG.E R6, desc[UR6][R4.64+0x16e0] ;  /* 0x0016e00604067981 */ /* 0x00232c000c1e1900 */
[----:B0-----:R-:W0:Y:S01]  /*1acb0*/  LDC.64 R2, c[0x0][0x390] ;  /* 0x0000e400ff027b82 */ /* 0x001e220000000a00 */
[----:B---3--:R-:W-:Y:S01]  /*1acc0*/  ULEA UR4, UR5, UR4, 0x18 ;  /* 0x0000000405047291 */ /* 0x008fe2000f8ec0ff */
[----:B0-----:R0:W3:Y:S06]  /*1acd0*/  LDG.E R7, desc[UR6][R2.64+0x16e4] ;  /* 0x0016e40602077981 */ /* 0x0010ec000c1e1900 */
[----:B-1----:R-:W1:Y:S08]  /*1ace0*/  LDC.64 R4, c[0x0][0x390] ;  /* 0x0000e400ff047b82 */ /* 0x002e700000000a00 */
[----:B0-----:R-:W0:Y:S01]  /*1acf0*/  LDC.64 R2, c[0x0][0x390] ;  /* 0x0000e400ff027b82 */ /* 0x001e220000000a00 */
[----:B--2---:R1:W-:Y:S01]  /*1ad00*/  STS [UR4+0x16dc], R0 ;  /* 0x0016dc00ff007988 */ /* 0x0043e20008000804 */
[----:B------:R-:W-:-:S02]  /*1ad10*/  UMOV UR4, 0x400 ;  /* 0x0000040000047882 */ /* 0x000fc40000000000 */
[----:B------:R-:W-:Y:S01]  /*1ad20*/  ULEA UR4, UR5, UR4, 0x18 ;  /* 0x0000000405047291 */ /* 0x000fe2000f8ec0ff */
[----:B-1----:R1:W2:Y:S03]  /*1ad30*/  LDG.E R0, desc[UR6][R4.64+0x16e8] ;  /* 0x0016e80604007981 */ /* 0x0022a6000c1e1900 */
[----:B-1----:R-:W1:Y:S05]  /*1ad40*/  LDC.64 R4, c[0x0][0x390] ;  /* 0x0000e400ff047b82 */ /* 0x002e6a0000000a00 */
[----:B----4-:R0:W-:Y:S01]  /*1ad50*/  STS [UR4+0x16e0], R6 ;  /* 0x0016e006ff007988 */ /* 0x0101e20008000804 */
[----:B------:R-:W-:-:S02]  /*1ad60*/  UMOV UR4, 0x400 ;  /* 0x0000040000047882 */ /* 0x000fc40000000000 */
[----:B------:R-:W-:Y:S01]  /*1ad70*/  ULEA UR4, UR5, UR4, 0x18 ;  /* 0x0000000405047291 */ /* 0x000fe2000f8ec0ff */
[----:B0-----:R0:W4:Y:S08]  /*1ad80*/  LDG.E R6, desc[UR6][R2.64+0x16ec] ;  /* 0x0016ec0602067981 */ /* 0x001130000c1e1900 */
[----:B---3--:R1:W-:Y:S04]  /*1ad90*/  STS [UR4+0x16e4], R7 ;  /* 0x0016e407ff007988 */ /* 0x0083e80008000804 */
[----:B-1----:R1:W3:Y:S01]  /*1ada0*/  LDG.E R7, desc[UR6][R4.64+0x16f0] ;  /* 0x0016f00604077981 */ /* 0x0022e2000c1e1900 */
        /* <DEDUP_REMOVED lines=9> */
[----:B----4-:R1:W-:Y:S01]  /*1ae40*/  STS [UR4+0x16ec], R6 ;  /* 0x0016ec06ff007988 */ /* 0x0103e20008000804 */
[----:B------:R-:W-:-:S02]  /*1ae50*/  UMOV UR4, 0x400 ;  /* 0x0000040000047882 */ /* 0x000fc40000000000 */
[----:B------:R-:W-:Y:S01]  /*1ae60*/  ULEA UR4, UR5, UR4, 0x18 ;  /* 0x0000000405047291 */ /* 0x000fe2000f8ec0ff */
[----:B-1----:R1:W4:Y:S08]  /*1ae70*/  LDG.E R6, desc[UR6][R4.64+0x16f8] ;  /* 0x0016f80604067981 */ /* 0x002330000c1e1900 */
[----:B---3--:R0:W-:Y:S04]  /*1ae80*/  STS [UR4+0x16f0], R7 ;  /* 0x0016f007ff007988 */ /* 0x0081e80008000804 */
[----:B0-----:R0:W3:Y:S01]  /*1ae90*/  LDG.E R7, desc[UR6][R2.64+0x16fc] ;  /* 0x0016fc0602077981 */ /* 0x0010e2000c1e1900 */
        /* <DEDUP_REMOVED lines=2862> */
[----:B0-----:R0:W4:Y:S02]  /*26180*/  LDG.E R6, desc[UR6][R2.64+0x1fec] ;  /* 0x001fec0602067981 */ /* 0x001124000c1e1900 */
[----:B0-----:R-:W0:Y:S06]  /*26190*/  LDC.64 R2, c[0x0][0x390] ;  /* 0x0000e400ff027b82 */ /* 0x001e2c0000000a00 */
[----:B---3--:R1:W-:Y:S04]  /*261a0*/  STS [UR4+0x1fe4], R7 ;  /* 0x001fe407ff007988 */ /* 0x0083e80008000804 */
[----:B-1----:R1:W3:Y:S02]  /*261b0*/  LDG.E R7, desc[UR6][R4.64+0x1ff0] ;  /* 0x001ff00604077981 */ /* 0x0022e4000c1e1900 */
[----:B-1----:R-:W1:Y:S02]  /*261c0*/  LDC.64 R4, c[0x0][0x390] ;  /* 0x0000e400ff047b82 */ /* 0x002e640000000a00 */
[----:B0-----:R-:W5:Y:S04]  /*261d0*/  LDG.E R2, desc[UR6][R2.64+0x1ff4] ;  /* 0x001ff40602027981 */ /* 0x001f68000c1e1900 */
[----:B-1----:R-:W5:Y:S01]  /*261e0*/  LDG.E R4, desc[UR6][R4.64+0x1ff8] ;  /* 0x001ff80604047981 */ /* 0x002f62000c1e1900 */
[----:B------:R-:W-:-:S02]  /*261f0*/  UMOV UR4, 0x400 ;  /* 0x0000040000047882 */ /* 0x000fc40000000000 */
[----:B------:R-:W-:-:S09]  /*26200*/  ULEA UR4, UR5, UR4, 0x18 ;  /* 0x0000000405047291 */ /* 0x000fd2000f8ec0ff */
[----:B--2---:R-:W-:Y:S01]  /*26210*/  STS [UR4+0x1fe8], R0 ;  /* 0x001fe800ff007988 */ /* 0x004fe20008000804 */
[----:B------:R-:W-:Y:S02]  /*26220*/  UMOV UR4, 0x400 ;  /* 0x0000040000047882 */ /* 0x000fe40000000000 */
[----:B------:R-:W-:-:S09]  /*26230*/  ULEA UR4, UR5, UR4, 0x18 ;  /* 0x0000000405047291 */ /* 0x000fd2000f8ec0ff */
[----:B----4-:R-:W-:Y:S01]  /*26240*/  STS [UR4+0x1fec], R6 ;  /* 0x001fec06ff007988 */ /* 0x010fe20008000804 */
[----:B------:R-:W-:Y:S02]  /*26250*/  UMOV UR4, 0x400 ;  /* 0x0000040000047882 */ /* 0x000fe40000000000 */
[----:B------:R-:W-:-:S09]  /*26260*/  ULEA UR4, UR5, UR4, 0x18 ;  /* 0x0000000405047291 */ /* 0x000fd2000f8ec0ff */
[----:B---3--:R0:W-:Y:S01]  /*26270*/  STS [UR4+0x1ff0], R7 ;  /* 0x001ff007ff007988 */ /* 0x0081e20008000804 */
[----:B------:R-:W-:Y:S02]  /*26280*/  UMOV UR4, 0x400 ;  /* 0x0000040000047882 */ /* 0x000fe40000000000 */
[----:B------:R-:W-:Y:S01]  /*26290*/  ULEA UR4, UR5, UR4, 0x18 ;  /* 0x0000000405047291 */ /* 0x000fe2000f8ec0ff */
[----:B0-----:R-:W0:Y:S08]  /*262a0*/  LDC.64 R6, c[0x0][0x390] ;  /* 0x0000e400ff067b82 */ /* 0x001e300000000a00 */
[----:B-----5:R1:W-:Y:S01]  /*262b0*/  STS [UR4+0x1ff4], R2 ;  /* 0x001ff402ff007988 */ /* 0x0203e20008000804 */
[----:B------:R-:W-:-:S02]  /*262c0*/  UMOV UR4, 0x400 ;  /* 0x0000040000047882 */ /* 0x000fc40000000000 */
[----:B------:R-:W-:Y:S01]  /*262d0*/  ULEA UR4, UR5, UR4, 0x18 ;  /* 0x0000000405047291 */ /* 0x000fe2000f8ec0ff */
[----:B-1----:R-:W1:Y:S01]  /*262e0*/  LDC.64 R2, c[0x0][0x398] ;  /* 0x0000e600ff027b82 */ /* 0x002e620000000a00 */
[----:B0-----:R-:W2:Y:S07]  /*262f0*/  LDG.E R6, desc[UR6][R6.64+0x1ffc] ;  /* 0x001ffc0606067981 */ /* 0x001eae000c1e1900 */
[----:B------:R0:W-:Y:S02]  /*26300*/  STS [UR4+0x1ff8], R4 ;  /* 0x001ff804ff007988 */ /* 0x0001e40008000804 */
[----:B0-----:R-:W0:Y:S02]  /*26310*/  LDC.64 R4, c[0x0][0x398] ;  /* 0x0000e600ff047b82 */ /* 0x001e240000000a00 */
[----:B-1----:R1:W3:Y:S04]  /*26320*/  LDG.E R0, desc[UR6][R2.64] ;  /* 0x0000000602007981 */ /* 0x0022e8000c1e1900 */
[----:B0-----:R0:W4:Y:S02]  /*26330*/  LDG.E R7, desc[UR6][R4.64+0x4] ;  /* 0x0000040604077981 */ /* 0x001124000c1e1900 */
[----:B-1----:R-:W1:Y:S01]  /*26340*/  LDC.64 R2, c[0x0][0x398] ;  /* 0x0000e600ff027b82 */ /* 0x002e620000000a00 */
[----:B------:R-:W-:-:S02]  /*26350*/  UMOV UR4, 0x400 ;  /* 0x0000040000047882 */ /* 0x000fc40000000000 */
[----:B------:R-:W-:-:S05]  /*26360*/  ULEA UR4, UR5, UR4, 0x18 ;  /* 0x0000000405047291 */ /* 0x000fca000f8ec0ff */
[----:B0-----:R-:W0:Y:S08]  /*26370*/  LDC.64 R4, c[0x0][0x398] ;  /* 0x0000e600ff047b82 */ /* 0x001e300000000a00 */
[----:B------:R-:W5:Y:S01]  /*26380*/  S2UR UR8, SR_CgaCtaId ;  /* 0x00000000000879c3 */ /* 0x000f620000008800 */
[----:B--2---:R1:W-:Y:S01]  /*26390*/  STS [UR4+0x1ffc], R6 ;  /* 0x001ffc06ff007988 */ /* 0x0043e20008000804 */
[----:B------:R-:W-:-:S02]  /*263a0*/  UMOV UR4, 0x400 ;  /* 0x0000040000047882 */ /* 0x000fc40000000000 */
[----:B------:R-:W-:Y:S01]  /*263b0*/  ULEA UR5, UR5, UR4, 0x18 ;  /* 0x0000000405057291 */ /* 0x000fe2000f8ec0ff */
[----:B-1----:R1:W2:Y:S03]  /*263c0*/  LDG.E R6, desc[UR6][R2.64+0x8] ;  /* 0x0000080602067981 */ /* 0x0022a6000c1e1900 */
[----:B-1----:R-:W1:Y:S05]  /*263d0*/  LDC.64 R2, c[0x0][0x398] ;  /* 0x0000e600ff027b82 */ /* 0x002e6a0000000a00 */
[----:B---3--:R0:W-:Y:S01]  /*263e0*/  STS [UR5+0x2000], R0 ;  /* 0x00200000ff007988 */ /* 0x0081e20008000805 */
[----:B------:R-:W-:-:S02]  /*263f0*/  UMOV UR5, 0x400 ;  /* 0x0000040000057882 */ /* 0x000fc40000000000 */
[----:B-----5:R-:W-:Y:S01]  /*26400*/  ULEA UR5, UR8, UR5, 0x18 ;  /* 0x0000000508057291 */ /* 0x020fe2000f8ec0ff */
        /* <DEDUP_REMOVED lines=450> */
[----:B0-----:R0:W3:Y:S02]  /*28030*/  LDG.E R0, desc[UR6][R4.64+0x174] ;  /* 0x0001740604007981 */ /* 0x0010e4000c1e1900 */
[----:B0-----:R-:W0:Y:S06]  /*28040*/  LDC.64 R4, c[0x0][0x398] ;  /* 0x0000e600ff047b82 */ /* 0x001e2c0000000a00 */
[----:B----4-:R1:W-:Y:S04]  /*28050*/  STS [UR5+0x216c], R7 ;  /* 0x00216c07ff007988 */ /* 0x0103e80008000805 */
[----:B-1----:R1:W4:Y:S02]  /*28060*/  LDG.E R7, desc[UR6][R2.64+0x178] ;  /* 0x0001780602077981 */ /* 0x002324000c1e1900 */
[----:B-1----:R-:W1:Y:S02]  /*28070*/  LDC.64 R2, c[0x0][0x398] ;  /* 0x0000e600ff027b82 */ /* 0x002e640000000a00 */
[----:B0-----:R-:W5:Y:S04]  /*28080*/  LDG.E R4, desc[UR6][R4.64+0x17c] ;  /* 0x00017c0604047981 */ /* 0x001f68000c1e1900 */
[----:B-1----:R-:W5:Y:S01]  /*28090*/  LDG.E R2, desc[UR6][R2.64+0x180] ;  /* 0x0001800602027981 */ /* 0x002f62000c1e1900 */
[----:B------:R-:W-:-:S02]  /*280a0*/  UMOV UR5, 0x400 ;  /* 0x0000040000057882 */ /* 0x000fc40000000000 */
[----:B------:R-:W-:Y:S02]  /*280b0*/  ULEA UR5, UR8, UR5, 0x18 ;  /* 0x0000000508057291 */ /* 0x000fe4000f8ec0ff */
[----:B------:R-:W-:-:S07]  /*280c0*/  UIADD3 UR4, UPT, UPT, UR4, 0x2000, URZ ;  /* 0x0000200004047890 */ /* 0x000fce000fffe0ff */
        /* <DEDUP_REMOVED lines=9> */
[----:B-----5:R-:W-:Y:S01]  /*28160*/  STS [UR5+0x217c], R4 ;  /* 0x00217c04ff007988 */ /* 0x020fe20008000805 */
[----:B------:R-:W-:Y:S02]  /*28170*/  UMOV UR5, 0x400 ;  /* 0x0000040000057882 */ /* 0x000fe40000000000 */
[----:B------:R-:W-:-:S09]  /*28180*/  ULEA UR5, UR8, UR5, 0x18 ;  /* 0x0000000508057291 */ /* 0x000fd2000f8ec0ff */
[----:B------:R0:W-:Y:S02]  /*28190*/  STS [UR5+0x2180], R2 ;  /* 0x00218002ff007988 */ /* 0x0001e40008000805 */
[----:B------:R-:W1:Y:S02]  /*281a0*/  S2UR UR5, SR_CgaCtaId ;  /* 0x00000000000579c3 */ /* 0x000e640000008800 */
[----:B-1----:R-:W-:-:S06]  /*281b0*/  ULEA UR4, UR5, UR4, 0x18 ;  /* 0x0000000405047291 */ /* 0x002fcc000f8ec0ff */
[----:B0-----:R-:W0:Y:S02]  /*281c0*/  LDC.64 R2, c[0x0][0x398] ;  /* 0x0000e600ff027b82 */ /* 0x001e240000000a00 */
[----:B0-----:R0:W2:Y:S06]  /*281d0*/  LDG.E R0, desc[UR6][R2.64+0x184] ;  /* 0x0001840602007981 */ /* 0x0010ac000c1e1900 */
[----:B------:R-:W1:Y:S01]  /*281e0*/  LDC.64 R4, c[0x0][0x398] ;  /* 0x0000e600ff047b82 */ /* 0x000e620000000a00 */
[----:B------:R-:W-:-:S07]  /*281f0*/  UMOV UR5, 0x400 ;  /* 0x0000040000057882 */ /* 0x000fce0000000000 */
[----:B------:R-:W3:Y:S08]  /*28200*/  S2UR UR8, SR_CgaCtaId ;  /* 0x00000000000879c3 */ /* 0x000ef00000008800 */
[----:B0-----:R-:W0:Y:S01]  /*28210*/  LDC.64 R2, c[0x0][0x398] ;  /* 0x0000e600ff027b82 */ /* 0x001e220000000a00 */
[----:B-1----:R1:W4:Y:S01]  /*28220*/  LDG.E R6, desc[UR6][R4.64+0x188] ;  /* 0x0001880604067981 */ /* 0x002322000c1e1900 */
[----:B---3--:R-:W-:-:S06]  /*28230*/  ULEA UR5, UR8, UR5, 0x18 ;  /* 0x0000000508057291 */ /* 0x008fcc000f8ec0ff */
[----:B-1----:R-:W1:Y:S01]  /*28240*/  LDC.64 R4, c[0x0][0x398] ;  /* 0x0000e600ff047b82 */ /* 0x002e620000000a00 */
[----:B0-----:R0:W3:Y:S04]  /*28250*/  LDG.E R7, desc[UR6][R2.64+0x18c] ;  /* 0x00018c0602077981 */ /* 0x0010e8000c1e1900 */
[----:B--2---:R1:W-:Y:S04]  /*28260*/  STS [UR5+0x2184], R0 ;  /* 0x00218400ff007988 */ /* 0x0043e80008000805 */
[----:B-1----:R1:W2:Y:S01]  /*28270*/  LDG.E R0, desc[UR6][R4.64+0x190] ;  /* 0x0001900604007981 */ /* 0x0022a2000c1e1900 */
[----:B0-----:R-:W0:Y:S01]  /*28280*/  LDC.64 R2, c[0x0][0x398] ;  /* 0x0000e600ff027b82 */ /* 0x001e220000000a00 */
[----:B------:R-:W-:-:S02]  /*28290*/  UMOV UR5, 0x400 ;  /* 0x0000040000057882 */ /* 0x000fc40000000000 */
[----:B------:R-:W-:-:S05]  /*282a0*/  ULEA UR5, UR8, UR5, 0x18 ;  /* 0x0000000508057291 */ /* 0x000fca000f8ec0ff */
[----:B-1----:R-:W1:Y:S04]  /*282b0*/  LDC.64 R4, c[0x0][0x398] ;  /* 0x0000e600ff047b82 */ /* 0x002e680000000a00 */
[----:B----4-:R0:W-:Y:S01]  /*282c0*/  STS [UR5+0x2188], R6 ;  /* 0x00218806ff007988 */ /* 0x0101e20008000805 */
[----:B------:R-:W-:Y:S02]  /*282d0*/  UMOV UR5, 0x400 ;  /* 0x0000040000057882 */ /* 0x000fe40000000000 */
[----:B------:R-:W-:Y:S01]  /*282e0*/  ULEA UR5, UR8, UR5, 0x18 ;  /* 0x0000000508057291 */ /* 0x000fe2000f8ec0ff */
[----:B0-----:R0:W4:Y:S02]  /*282f0*/  LDG.E R6, desc[UR6][R2.64+0x194] ;  /* 0x0001940602067981 */ /* 0x001124000c1e1900 */
[----:B0-----:R-:W0:Y:S06]  /*28300*/  LDC.64 R2, c[0x0][0x398] ;  /* 0x0000e600ff027b82 */ /* 0x001e2c0000000a00 */
[----:B---3--:R1:W-:Y:S01]  /*28310*/  STS [UR5+0x218c], R7 ;  /* 0x00218c07ff007988 */ /* 0x0083e20008000805 */
[----:B------:R-:W-:-:S02]  /*28320*/  UMOV UR5, 0x400 ;  /* 0x0000040000057882 */ /* 0x000fc40000000000 */
[----:B------:R-:W-:Y:S01]  /*28330*/  ULEA UR5, UR8, UR5, 0x18 ;  /* 0x0000000508057291 */ /* 0x000fe2000f8ec0ff */
[----:B-1----:R1:W3:Y:S08]  /*28340*/  LDG.E R7, desc[UR6][R4.64+0x198] ;  /* 0x0001980604077981 */ /* 0x0022f0000c1e1900 */
[----:B--2---:R0:W-:Y:S04]  /*28350*/  STS [UR5+0x2190], R0 ;  /* 0x00219000ff007988 */ /* 0x0041e80008000805 */
[----:B0-----:R0:W2:Y:S01]  /*28360*/  LDG.E R0, desc[UR6][R2.64+0x19c] ;  /* 0x00019c0602007981 */ /* 0x0010a2000c1e1900 */
[----:B-1----:R-:W1:Y:S01]  /*28370*/  LDC.64 R4, c[0x0][0x398] ;  /* 0x0000e600ff047b82 */ /* 0x002e620000000a00 */
[----:B------:R-:W-:-:S02]  /*28380*/  UMOV UR5, 0x400 ;  /* 0x0000040000057882 */ /* 0x000fc40000000000 */
[----:B------:R-:W-:-:S05]  /*28390*/  ULEA UR5, UR8, UR5, 0x18 ;  /* 0x0000000508057291 */ /* 0x000fca000f8ec0ff */
[----:B0-----:R-:W0:Y:S04]  /*283a0*/  LDC.64 R2, c[0x0][0x398] ;  /* 0x0000e600ff027b82 */ /* 0x001e280000000a00 */
[----:B----4-:R1:W-:Y:S01]  /*283b0*/  STS [UR5+0x2194], R6 ;  /* 0x00219406ff007988 */ /* 0x0103e20008000805 */
[----:B------:R-:W-:Y:S02]  /*283c0*/  UMOV UR5, 0x400 ;  /* 0x0000040000057882 */ /* 0x000fe40000000000 */
[----:B------:R-:W-:Y:S01]  /*283d0*/  ULEA UR5, UR8, UR5, 0x18 ;  /* 0x0000000508057291 */ /* 0x000fe2000f8ec0ff */
[----:B-1----:R1:W4:Y:S02]  /*283e0*/  LDG.E R6, desc[UR6][R4.64+0x1a0] ;  /* 0x0001a00604067981 */ /* 0x002324000c1e1900 */
[----:B-1----:R-:W1:Y:S06]  /*283f0*/  LDC.64 R4, c[0x0][0x398] ;  /* 0x0000e600ff047b82 */ /* 0x002e6c0000000a00 */
[----:B---3--:R0:W-:Y:S01]  /*28400*/  STS [UR5+0x2198], R7 ;  /* 0x00219807ff007988 */ /* 0x0081e20008000805 */
[----:B------:R-:W-:-:S02]  /*28410*/  UMOV UR5, 0x400 ;  /* 0x0000040000057882 */ /* 0x000fc40000000000 */
[----:B------:R-:W-:Y:S01]  /*28420*/  ULEA UR5, UR8, UR5, 0x18 ;  /* 0x0000000508057291 */ /* 0x000fe2000f8ec0ff */
[----:B0-----:R0:W3:Y:S08]  /*28430*/  LDG.E R7, desc[UR6][R2.64+0x1a4] ;  /* 0x0001a40602077981 */ /* 0x0010f0000c1e1900 */
        /* <DEDUP_REMOVED lines=734> */
[----:B-1----:R1:W3:Y:S02]  /*2b220*/  LDG.E R7, desc[UR6][R4.64+0x3f0] ;  /* 0x0003f00604077981 */ /* 0x0022e4000c1e1900 */
[----:B-1----:R-:W1:Y:S02]  /*2b230*/  LDC.64 R4, c[0x0][0x398] ;  /* 0x0000e600ff047b82 */ /* 0x002e640000000a00 */
[----:B-1----:R-:W5:Y:S04]  /*2b240*/  LDG.E R4, desc[UR6][R4.64+0x3f8] ;  /* 0x0003f80604047981 */ /* 0x002f68000c1e1900 */
[----:B--2---:R0:W-:Y:S04]  /*2b250*/  STS [UR5+0x23e8], R0 ;  /* 0x0023e800ff007988 */ /* 0x0041e80008000805 */
[----:B0-----:R0:W2:Y:S02]  /*2b260*/  LDG.E R0, desc[UR6][R2.64+0x3f4] ;  /* 0x0003f40602007981 */ /* 0x0010a4000c1e1900 */
[----:B0-----:R-:W0:Y:S02]  /*2b270*/  LDC.64 R2, c[0x0][0x398] ;  /* 0x0000e600ff027b82 */ /* 0x001e240000000a00 */
[----:B0-----:R-:W5:Y:S01]  /*2b280*/  LDG.E R2, desc[UR6][R2.64+0x3fc] ;  /* 0x0003fc0602027981 */ /* 0x001f62000c1e1900 */
[----:B------:R-:W-:-:S02]  /*2b290*/  UMOV UR5, 0x400 ;  /* 0x0000040000057882 */ /* 0x000fc40000000000 */
[----:B------:R-:W-:-:S09]  /*2b2a0*/  ULEA UR5, UR8, UR5, 0x18 ;  /* 0x0000000508057291 */ /* 0x000fd2000f8ec0ff */
[----:B----4-:R0:W-:Y:S01]  /*2b2b0*/  STS [UR5+0x23ec], R6 ;  /* 0x0023ec06ff007988 */ /* 0x0101e20008000805 */
[----:B------:R-:W-:Y:S02]  /*2b2c0*/  UMOV UR5, 0x400 ;  /* 0x0000040000057882 */ /* 0x000fe40000000000 */
[----:B------:R-:W-:-:S09]  /*2b2d0*/  ULEA UR5, UR8, UR5, 0x18 ;  /* 0x0000000508057291 */ /* 0x000fd2000f8ec0ff */
[----:B---3--:R-:W-:Y:S01]  /*2b2e0*/  STS [UR5+0x23f0], R7 ;  /* 0x0023f007ff007988 */ /* 0x008fe20008000805 */
[----:B------:R-:W-:Y:S02]  /*2b2f0*/  UMOV UR5, 0x400 ;  /* 0x0000040000057882 */ /* 0x000fe40000000000 */
[----:B------:R-:W-:Y:S01]  /*2b300*/  ULEA UR5, UR8, UR5, 0x18 ;  /* 0x0000000508057291 */ /* 0x000fe2000f8ec0ff */
[----:B0-----:R-:W0:Y:S02]  /*2b310*/  S2R R6, SR_TID.X ;  /* 0x0000000000067919 */ /* 0x001e240000002100 */
[----:B0-----:R-:W-:-:S06]  /*2b320*/  LEA R6, R6, UR4, 0x2 ;  /* 0x0000000406067c11 */ /* 0x001fcc000f8e10ff */
[----:B--2---:R-:W-:Y:S01]  /*2b330*/  STS [UR5+0x23f4], R0 ;  /* 0x0023f400ff007988 */ /* 0x004fe20008000805 */
[----:B------:R-:W-:Y:S02]  /*2b340*/  UMOV UR5, 0x400 ;  /* 0x0000040000057882 */ /* 0x000fe40000000000 */
[----:B------:R-:W-:-:S09]  /*2b350*/  ULEA UR5, UR8, UR5, 0x18 ;  /* 0x0000000508057291 */ /* 0x000fd2000f8ec0ff */
[----:B-----5:R-:W-:Y:S01]  /*2b360*/  STS [UR5+0x23f8], R4 ;  /* 0x0023f804ff007988 */ /* 0x020fe20008000805 */
[----:B------:R-:W-:Y:S02]  /*2b370*/  UMOV UR5, 0x400 ;  /* 0x0000040000057882 */ /* 0x000fe40000000000 */
[----:B------:R-:W-:-:S09]  /*2b380*/  ULEA UR5, UR8, UR5, 0x18 ;  /* 0x0000000508057291 */ /* 0x000fd2000f8ec0ff */
[----:B------:R-:W-:Y:S01]  /*2b390*/  STS [UR5+0x23fc], R2 ;  /* 0x0023fc02ff007988 */ /* 0x000fe20008000805 */
[----:B------:R-:W-:Y:S06]  /*2b3a0*/  BAR.SYNC.DEFER_BLOCKING 0x0 ;  /* 0x0000000000007b1d */ /* 0x000fec0000010000 */
[----:B------:R-:W-:Y:S02]  /*2b3b0*/  UMOV UR5, 0x400 ;  /* 0x0000040000057882 */ /* 0x000fe40000000000 */
[----:B------:R-:W-:-:S09]  /*2b3c0*/  ULEA UR5, UR8, UR5, 0x18 ;  /* 0x0000000508057291 */ /* 0x000fd2000f8ec0ff */
[----:B------:R-:W0:Y:S04]  /*2b3d0*/  LDS.128 R12, [UR5] ;  /* 0x00000005ff0c7984 */ /* 0x000e280008000c00 */
[----:B------:R-:W1:Y:S04]  /*2b3e0*/  LDS R123, [R6] ;  /* 0x00000000067b7984 */ /* 0x000e680000000800 */
[----:B------:R-:W2:Y:S04]  /*2b3f0*/  LDS R0, [R6+0x100] ;  /* 0x0001000006007984 */ /* 0x000ea80000000800 */
[----:B------:R-:W3:Y:S04]  /*2b400*/  LDS R3, [R6+0x200] ;  /* 0x0002000006037984 */ /* 0x000ee80000000800 */
[----:B------:R-:W4:Y:S01]  /*2b410*/  LDS R2, [R6+0x300] ;  /* 0x0003000006027984 */ /* 0x000f220000000800 */
[----:B0-----:R-:W-:-:S05]  /*2b420*/  IMAD.SHL.U32 R13, R13, 0x4, RZ ;  /* 0x000000040d0d7824 */ /* 0x001fca00078e00ff */
[C---:B------:R-:W-:Y:S02]  /*2b430*/  ISETP.EQ.AND P0, PT, R13.reuse, RZ, PT ;  /* 0x000000ff0d00720c */ /* 0x040fe40003f02270 */
[----:B------:R-:W-:-:S11]  /*2b440*/  ISETP.EQ.AND P1, PT, R13, 0x4, PT ;  /* 0x000000040d00780c */ /* 0x000fd60003f22270 */
[----:B-1----:R-:W-:Y:S01]  /*2b450*/  @P0 IMAD.MOV.U32 R16, RZ, RZ, R123 ;  /* 0x000000ffff100224 */ /* 0x002fe200078e007b */
[----:B------:R-:W-:Y:S01]  /*2b460*/  ISETP.EQ.AND P0, PT, R13, 0x8, PT ;  /* 0x000000080d00780c */ /* 0x000fe20003f02270 */
[----:B--2---:R-:W-:-:S12]  /*2b470*/  @P1 IMAD.MOV.U32 R16, RZ, RZ, R0 ;  /* 0x000000ffff101224 */ /* 0x004fd800078e0000 */
[----:B---3--:R-:W-:Y:S01]  /*2b480*/  @P0 IMAD.MOV.U32 R16, RZ, RZ, R3 ;  /* 0x000000ffff100224 */ /* 0x008fe200078e0003 */
[----:B------:R-:W-:Y:S01]  /*2b490*/  ISETP.EQ.AND P0, PT, R13, 0xc, PT ;  /* 0x0000000c0d00780c */ /* 0x000fe20003f02270 */
[----:B------:R-:W-:-:S12]  /*2b4a0*/  FADD R4, R123, R0 ;  /* 0x000000007b047221 */ /* 0x000fd80000000000 */
[----:B----4-:R-:W-:Y:S01]  /*2b4b0*/  @P0 IMAD.MOV.U32 R16, RZ, RZ, R2 ;  /* 0x000000ffff100224 */ /* 0x010fe200078e0002 */
[----:B------:R-:W-:Y:S01]  /*2b4c0*/  ISETP.EQ.AND P0, PT, R13, 0x10, PT ;  /* 0x000000100d00780c */ /* 0x000fe20003f02270 */
[----:B------:R-:W-:-:S12]  /*2b4d0*/  FADD R5, R123, R3 ;  /* 0x000000037b057221 */ /* 0x000fd80000000000 */
[----:B------:R-:W-:Y:S01]  /*2b4e0*/  @P0 IMAD.MOV.U32 R16, RZ, RZ, R4 ;  /* 0x000000ffff100224 */ /* 0x000fe200078e0004 */
        /* <DEDUP_REMOVED lines=10> */
[----:B------:R-:W-:Y:S01]  /*2b590*/  FADD R9, R3, R2 ;  /* 0x0000000203097221 */ /* 0x000fe20000000000 */
[----:B------:R-:W-:-:S11]  /*2b5a0*/  SHF.L.U32 R14, R14, 0x2, RZ ;  /* 0x000000020e0e7819 */ /* 0x000fd600000006ff */
[----:B------:R-:W-:Y:S01]  /*2b5b0*/  @P0 IMAD.MOV.U32 R16, RZ, RZ, R8 ;  /* 0x000000ffff100224 */ /* 0x000fe200078e0008 */
[C---:B------:R-:W-:Y:S02]  /*2b5c0*/  ISETP.EQ.AND P0, PT, R13.reuse, 0x24, PT ;  /* 0x000000240d00780c */ /* 0x040fe40003f02270 */
[----:B------:R-:W-:Y:S01]  /*2b5d0*/  ISETP.EQ.AND P1, PT, R13, 0x28, PT ;  /* 0x000000280d00780c */ /* 0x000fe20003f22270 */
[----:B------:R-:W-:-:S10]  /*2b5e0*/  FADD R33, R3, R4 ;  /* 0x0000000403217221 */ /* 0x000fd40000000000 */
[----:B------:R-:W-:Y:S01]  /*2b5f0*/  @P0 IMAD.MOV.U32 R16, RZ, RZ, R9 ;  /* 0x000000ffff100224 */ /* 0x000fe200078e0009 */
[C---:B------:R-:W-:Y:S01]  /*2b600*/  ISETP.EQ.AND P0, PT, R14.reuse, RZ, PT ;  /* 0x000000ff0e00720c */ /* 0x040fe20003f02270 */
[----:B------:R-:W-:Y:S01]  /*2b610*/  @P1 IMAD.MOV.U32 R16, RZ, RZ, R33 ;  /* 0x000000ffff101224 */ /* 0x000fe200078e0021 */
[----:B------:R-:W-:-:S11]  /*2b620*/  ISETP.EQ.AND P1, PT, R14, 0x4, PT ;  /* 0x000000040e00780c */ /* 0x000fd60003f22270 */
[----:B------:R-:W-:Y:S01]  /*2b630*/  @P0 IMAD.MOV.U32 R17, RZ, RZ, R123 ;  /* 0x000000ffff110224 */ /* 0x000fe200078e007b */
[----:B------:R-:W-:Y:S01]  /*2b640*/  ISETP.EQ.AND P0, PT, R14, 0x8, PT ;  /* 0x000000080e00780c */ /* 0x000fe20003f02270 */
[----:B------:R-:W-:-:S12]  /*2b650*/  @P1 IMAD.MOV.U32 R17, RZ, RZ, R0 ;  /* 0x000000ffff111224 */ /* 0x000fd800078e0000 */
[----:B------:R-:W-:Y:S01]  /*2b660*/  @P0 IMAD.MOV.U32 R17, RZ, RZ, R3 ;  /* 0x000000ffff110224 */ /* 0x000fe200078e0003 */
[----:B------:R-:W-:-:S13]  /*2b670*/  ISETP.EQ.AND P0, PT, R14, 0xc, PT ;  /* 0x0000000c0e00780c */ /* 0x000fda0003f02270 */
[----:B------:R-:W-:Y:S01]  /*2b680*/  @P0 IMAD.MOV.U32 R17, RZ, RZ, R2 ;  /* 0x000000ffff110224 */ /* 0x000fe200078e0002 */
[----:B------:R-:W-:-:S13]  /*2b690*/  ISETP.EQ.AND P0, PT, R14, 0x10, PT ;  /* 0x000000100e00780c */ /* 0x000fda0003f02270 */
[----:B------:R-:W-:Y:S01]  /*2b6a0*/  @P0 IMAD.MOV.U32 R17, RZ, RZ, R4 ;  /* 0x000000ffff110224 */ /* 0x000fe200078e0004 */
[----:B------:R-:W-:-:S13]  /*2b6b0*/  ISETP.EQ.AND P0, PT, R14, 0x14, PT ;  /* 0x000000140e00780c */ /* 0x000fda0003f02270 */
[----:B------:R-:W-:Y:S01]  /*2b6c0*/  @P0 IMAD.MOV.U32 R17, RZ, RZ, R5 ;  /* 0x000000ffff110224 */ /* 0x000fe200078e0005 */
[----:B------:R-:W-:-:S13]  /*2b6d0*/  ISETP.EQ.AND P0, PT, R14, 0x18, PT ;  /* 0x000000180e00780c */ /* 0x000fda0003f02270 */
[----:B------:R-:W-:Y:S01]  /*2b6e0*/  @P0 IMAD.MOV.U32 R17, RZ, RZ, R6 ;  /* 0x000000ffff110224 */ /* 0x000fe200078e0006 */
[----:B------:R-:W-:Y:S02]  /*2b6f0*/  ISETP.EQ.AND P0, PT, R14, 0x1c, PT ;  /* 0x0000001c0e00780c */ /* 0x000fe40003f02270 */
[C---:B------:R-:W-:Y:S02]  /*2b700*/  ISETP.EQ.AND P2, PT, R13.reuse, 0x2c, PT ;  /* 0x0000002c0d00780c */ /* 0x040fe40003f42270 */
[C---:B------:R-:W-:Y:S02]  /*2b710*/  ISETP.EQ.AND P3, PT, R13.reuse, 0x30, PT ;  /* 0x000000300d00780c */ /* 0x040fe40003f62270 */
[----:B------:R-:W-:-:S07]  /*2b720*/  ISETP.EQ.AND P4, PT, R13, 0x34, PT ;  /* 0x000000340d00780c */ /* 0x000fce0003f82270 */
[----:B------:R-:W-:Y:S01]  /*2b730*/  @P0 IMAD.MOV.U32 R17, RZ, RZ, R7 ;  /* 0x000000ffff110224 */ /* 0x000fe200078e0007 */
[----:B------:R-:W-:Y:S02]  /*2b740*/  ISETP.EQ.AND P0, PT, R14, 0x20, PT ;  /* 0x000000200e00780c */ /* 0x000fe40003f02270 */
[C---:B------:R-:W-:Y:S02]  /*2b750*/  ISETP.EQ.AND P5, PT, R13.reuse, 0x38, PT ;  /* 0x000000380d00780c */ /* 0x040fe40003fa2270 */
[----:B------:R-:W-:Y:S01]  /*2b760*/  ISETP.EQ.AND P6, PT, R13, 0x3c, PT ;  /* 0x0000003c0d00780c */ /* 0x000fe20003fc2270 */
[C---:B------:R-:W-:Y:S01]  /*2b770*/  FADD R10, R2.reuse, R4 ;  /* 0x00000004020a7221 */ /* 0x040fe20000000000 */
[C---:B------:R-:W-:Y:S01]  /*2b780*/  FADD R11, R2.reuse, R5 ;  /* 0x00000005020b7221 */ /* 0x040fe20000000000 */
[C---:B------:R-:W-:Y:S01]  /*2b790*/  FADD R12, R2.reuse, R7 ;  /* 0x00000007020c7221 */ /* 0x040fe20000000000 */
[----:B------:R-:W-:Y:S01]  /*2b7a0*/  FADD R13, R2, R33 ;  /* 0x00000021020d7221 */ /* 0x000fe20000000000 */
[----:B------:R-:W-:Y:S01]  /*2b7b0*/  @P2 IMAD.MOV.U32 R16, RZ, RZ, R10 ;  /* 0x000000ffff102224 */ /* 0x000fe200078e000a */
[----:B------:R-:W-:-:S03]  /*2b7c0*/  ISETP.EQ.AND P1, PT, R14, 0x28, PT ;  /* 0x000000280e00780c */ /* 0x000fc60003f22270 */
[----:B------:R-:W-:Y:S01]  /*2b7d0*/  @P0 IMAD.MOV.U32 R17, RZ, RZ, R8 ;  /* 0x000000ffff110224 */ /* 0x000fe200078e0008 */
[C---:B------:R-:W-:Y:S01]  /*2b7e0*/  ISETP.EQ.AND P0, PT, R14.reuse, 0x24, PT ;  /* 0x000000240e00780c */ /* 0x040fe20003f02270 */
[----:B------:R-:W-:Y:S01]  /*2b7f0*/  @P3 IMAD.MOV.U32 R16, RZ, RZ, R11 ;  /* 0x000000ffff103224 */ /* 0x000fe200078e000b */
[C---:B------:R-:W-:Y:S01]  /*2b800*/  ISETP.EQ.AND P2, PT, R14.reuse, 0x2c, PT ;  /* 0x0000002c0e00780c */ /* 0x040fe20003f42270 */
[----:B------:R-:W-:Y:S01]  /*2b810*/  @P4 IMAD.MOV.U32 R16, RZ, RZ, R12 ;  /* 0x000000ffff104224 */ /* 0x000fe200078e000c */
[C---:B------:R-:W-:Y:S01]  /*2b820*/  ISETP.EQ.AND P3, PT, R14.reuse, 0x30, PT ;  /* 0x000000300e00780c */ /* 0x040fe20003f62270 */
[----:B------:R-:W-:Y:S01]  /*2b830*/  @P5 IMAD.MOV.U32 R16, RZ, RZ, R13 ;  /* 0x000000ffff105224 */ /* 0x000fe200078e000d */
[C---:B------:R-:W-:Y:S01]  /*2b840*/  ISETP.EQ.AND P4, PT, R14.reuse, 0x34, PT ;  /* 0x000000340e00780c */ /* 0x040fe20003f82270 */
[----:B------:R-:W-:Y:S01]  /*2b850*/  @P6 IMAD.MOV.U32 R16, RZ, RZ, R1 ;  /* 0x000000ffff106224 */ /* 0x000fe200078e0001 */
[C---:B------:R-:W-:Y:S02]  /*2b860*/  ISETP.EQ.AND P5, PT, R14.reuse, 0x38, PT ;  /* 0x000000380e00780c */ /* 0x040fe40003fa2270 */
[----:B------:R-:W-:Y:S01]  /*2b870*/  ISETP.EQ.AND P6, PT, R14, 0x3c, PT ;  /* 0x0000003c0e00780c */ /* 0x000fe20003fc2270 */
[----:B------:R-:W-:-:S02]  /*2b880*/  IMAD.SHL.U32 R15, R15, 0x4, RZ ;  /* 0x000000040f0f7824 */ /* 0x000fc400078e00ff */
[----:B------:R-:W-:Y:S02]  /*2b890*/  @P0 IMAD.MOV.U32 R17, RZ, RZ, R9 ;  /* 0x000000ffff110224 */ /* 0x000fe400078e0009 */
[----:B------:R-:W-:Y:S01]  /*2b8a0*/  @P1 IMAD.MOV.U32 R17, RZ, RZ, R33 ;  /* 0x000000ffff111224 */ /* 0x000fe200078e0021 */
[----:B------:R-:W-:Y:S01]  /*2b8b0*/  ISETP.EQ.AND P0, PT, R15, RZ, PT ;  /* 0x000000ff0f00720c */ /* 0x000fe20003f02270 */
[----:B------:R-:W-:Y:S02]  /*2b8c0*/  @P2 IMAD.MOV.U32 R17, RZ, RZ, R10 ;  /* 0x000000ffff112224 */ /* 0x000fe400078e000a */
[----:B------:R-:W-:Y:S02]  /*2b8d0*/  @P3 IMAD.MOV.U32 R17, RZ, RZ, R11 ;  /* 0x000000ffff113224 */ /* 0x000fe400078e000b */
[----:B------:R-:W-:Y:S02]  /*2b8e0*/  @P4 IMAD.MOV.U32 R17, RZ, RZ, R12 ;  /* 0x000000ffff114224 */ /* 0x000fe400078e000c */
[----:B------:R-:W-:-:S02]  /*2b8f0*/  @P5 IMAD.MOV.U32 R17, RZ, RZ, R13 ;  /* 0x000000ffff115224 */ /* 0x000fc400078e000d */
[----:B------:R-:W-:Y:S02]  /*2b900*/  @P6 IMAD.MOV.U32 R17, RZ, RZ, R1 ;  /* 0x000000ffff116224 */ /* 0x000fe400078e0001 */
[----:B------:R-:W-:-:S03]  /*2b910*/  IMAD.SHL.U32 R14, R16, 0x2, RZ ;  /* 0x00000002100e7824 */ /* 0x000fc600078e00ff */
[----:B------:R-:W-:Y:S02]  /*2b920*/  SHF.L.U32 R16, R17, 0x2, RZ ;  /* 0x0000000211107819 */ /* 0x000fe400000006ff */
[C---:B------:R-:W-:Y:S02]  /*2b930*/  ISETP.EQ.AND P1, PT, R15.reuse, 0x4, PT ;  /* 0x000000040f00780c */ /* 0x040fe40003f22270 */
[----:B------:R-:W-:Y:S01]  /*2b940*/  I2FP.F32.S32 R17, R16 ;  /* 0x0000001000117245 */ /* 0x000fe20000201400 */
[----:B------:R-:W-:Y:S01]  /*2b950*/  @P0 IMAD.MOV.U32 R16, RZ, RZ, R123 ;  /* 0x000000ffff100224 */ /* 0x000fe200078e007b */
[----:B------:R-:W-:-:S09]  /*2b960*/  ISETP.EQ.AND P0, PT, R15, 0x8, PT ;  /* 0x000000080f00780c */ /* 0x000fd20003f02270 */
[----:B------:R-:W-:-:S04]  /*2b970*/  @P1 IMAD.MOV.U32 R16, RZ, RZ, R0 ;  /* 0x000000ffff101224 */ /* 0x000fc800078e0000 */
        /* <DEDUP_REMOVED lines=9> */
[----:B------:R-:W-:Y:S01]  /*2ba10*/  ISETP.EQ.AND P0, PT, R15, 0x1c, PT ;  /* 0x0000001c0f00780c */ /* 0x000fe20003f02270 */
[----:B------:R-:W0:-:S12]  /*2ba20*/  S2UR UR5, SR_CgaCtaId ;  /* 0x00000000000579c3 */ /* 0x000e180000008800 */
[----:B------:R-:W-:Y:S01]  /*2ba30*/  @P0 IMAD.MOV.U32 R16, RZ, RZ, R7 ;  /* 0x000000ffff100224 */ /* 0x000fe200078e0007 */
[C---:B------:R-:W-:Y:S02]  /*2ba40*/  ISETP.EQ.AND P0, PT, R15.reuse, 0x20, PT ;  /* 0x000000200f00780c */ /* 0x040fe40003f02270 */
[C---:B------:R-:W-:Y:S02]  /*2ba50*/  ISETP.EQ.AND P1, PT, R15.reuse, 0x28, PT ;  /* 0x000000280f00780c */ /* 0x040fe40003f22270 */
[C---:B------:R-:W-:Y:S02]  /*2ba60*/  ISETP.EQ.AND P2, PT, R15.reuse, 0x2c, PT ;  /* 0x0000002c0f00780c */ /* 0x040fe40003f42270 */
[C---:B------:R-:W-:Y:S02]  /*2ba70*/  ISETP.EQ.AND P3, PT, R15.reuse, 0x30, PT ;  /* 0x000000300f00780c */ /* 0x040fe40003f62270 */
[----:B------:R-:W-:-:S05]  /*2ba80*/  ISETP.EQ.AND P4, PT, R15, 0x34, PT ;  /* 0x000000340f00780c */ /* 0x000fca0003f82270 */
[----:B------:R-:W-:Y:S01]  /*2ba90*/  @P0 IMAD.MOV.U32 R16, RZ, RZ, R8 ;  /* 0x000000ffff100224 */ /* 0x000fe200078e0008 */
[C---:B------:R-:W-:Y:S02]  /*2baa0*/  ISETP.EQ.AND P0, PT, R15.reuse, 0x24, PT ;  /* 0x000000240f00780c */ /* 0x040fe40003f02270 */
[C---:B------:R-:W-:Y:S02]  /*2bab0*/  ISETP.EQ.AND P5, PT, R15.reuse, 0x38, PT ;  /* 0x000000380f00780c */ /* 0x040fe40003fa2270 */
[----:B------:R-:W-:Y:S01]  /*2bac0*/  ISETP.EQ.AND P6, PT, R15, 0x3c, PT ;  /* 0x0000003c0f00780c */ /* 0x000fe20003fc2270 */
[----:B------:R-:W-:Y:S01]  /*2bad0*/  UMOV UR4, 0x400 ;  /* 0x0000040000047882 */ /* 0x000fe20000000000 */
[----:B------:R-:W-:Y:S01]  /*2bae0*/  I2FP.F32.S32 R14, R14 ;  /* 0x0000000e000e7245 */ /* 0x000fe20000201400 */
[----:B0-----:R-:W-:-:S06]  /*2baf0*/  ULEA UR4, UR5, UR4, 0x18 ;  /* 0x0000000405047291 */ /* 0x001fcc000f8ec0ff */
[----:B------:R-:W-:Y:S02]  /*2bb00*/  @P0 IMAD.MOV.U32 R16, RZ, RZ, R9 ;  /* 0x000000ffff100224 */ /* 0x000fe400078e0009 */
[----:B------:R-:W-:Y:S02]  /*2bb10*/  @P1 IMAD.MOV.U32 R16, RZ, RZ, R33 ;  /* 0x000000ffff101224 */ /* 0x000fe400078e0021 */
[----:B------:R-:W-:Y:S02]  /*2bb20*/  @P2 IMAD.MOV.U32 R16, RZ, RZ, R10 ;  /* 0x000000ffff102224 */ /* 0x000fe400078e000a */
[----:B------:R-:W-:Y:S02]  /*2bb30*/  @P3 IMAD.MOV.U32 R16, RZ, RZ, R11 ;  /* 0x000000ffff103224 */ /* 0x000fe400078e000b */
[----:B------:R-:W-:Y:S02]  /*2bb40*/  @P4 IMAD.MOV.U32 R16, RZ, RZ, R12 ;  /* 0x000000ffff104224 */ /* 0x000fe400078e000c */
[----:B------:R-:W-:-:S02]  /*2bb50*/  @P5 IMAD.MOV.U32 R16, RZ, RZ, R13 ;  /* 0x000000ffff105224 */ /* 0x000fc400078e000d */
[----:B------:R-:W-:Y:S01]  /*2bb60*/  FADD R14, R14, +QNAN ;  /* 0x7fc000000e0e7421 */ /* 0x000fe20000000000 */
[----:B------:R-:W-:-:S03]  /*2bb70*/  @P6 IMAD.MOV.U32 R16, RZ, RZ, R1 ;  /* 0x000000ffff106224 */ /* 0x000fc600078e0001 */
[----:B------:R-:W-:Y:S02]  /*2bb80*/  FADD R14, R14, R17 ;  /* 0x000000110e0e7221 */ /* 0x000fe40000000000 */
[----:B------:R-:W-:Y:S02]  /*2bb90*/  SHF.L.U32 R15, R16, 0x3, RZ ;  /* 0x00000003100f7819 */ /* 0x000fe400000006ff */
[----:B------:R-:W0:Y:S02]  /*2bba0*/  LDS.128 R16, [UR4+0x10] ;  /* 0x00001004ff107984 */ /* 0x000e240008000c00 */
[----:B------:R-:W-:-:S05]  /*2bbb0*/  I2FP.F32.S32 R15, R15 ;  /* 0x0000000f000f7245 */ /* 0x000fca0000201400 */
[----:B------:R-:W-:Y:S01]  /*2bbc0*/  FADD R14, R14, R15 ;  /* 0x0000000f0e0e7221 */ /* 0x000fe20000000000 */
[----:B0-----:R-:W-:-:S05]  /*2bbd0*/  IMAD.SHL.U32 R16, R16, 0x4, RZ ;  /* 0x0000000410107824 */ /* 0x001fca00078e00ff */
[C---:B------:R-:W-:Y:S02]  /*2bbe0*/  ISETP.EQ.AND P0, PT, R16.reuse, RZ, PT ;  /* 0x000000ff1000720c */ /* 0x040fe40003f02270 */
        /* <DEDUP_REMOVED lines=24> */
[----:B------:R-:W-:-:S08]  /*2bd70*/  IMAD.SHL.U32 R17, R17, 0x4, RZ ;  /* 0x0000000411117824 */ /* 0x000fd000078e00ff */
[----:B------:R-:W-:Y:S02]  /*2bd80*/  @P0 IMAD.MOV.U32 R15, RZ, RZ, R9 ;  /* 0x000000ffff0f0224 */ /* 0x000fe400078e0009 */
[----:B------:R-:W-:Y:S02]  /*2bd90*/  @P1 IMAD.MOV.U32 R15, RZ, RZ, R33 ;  /* 0x000000ffff0f1224 */ /* 0x000fe400078e0021 */
[----:B------:R-:W-:Y:S02]  /*2bda0*/  @P2 IMAD.MOV.U32 R15, RZ, RZ, R10 ;  /* 0x000000ffff0f2224 */ /* 0x000fe400078e000a */
[----:B------:R-:W-:Y:S02]  /*2bdb0*/  @P3 IMAD.MOV.U32 R15, RZ, RZ, R11 ;  /* 0x000000ffff0f3224 */ /* 0x000fe400078e000b */
[----:B------:R-:W-:Y:S02]  /*2bdc0*/  @P4 IMAD.MOV.U32 R15, RZ, RZ, R12 ;  /* 0x000000ffff0f4224 */ /* 0x000fe400078e000c */
[----:B------:R-:W-:-:S02]  /*2bdd0*/  @P5 IMAD.MOV.U32 R15, RZ, RZ, R13 ;  /* 0x000000ffff0f5224 */ /* 0x000fc400078e000d */
[----:B------:R-:W-:Y:S01]  /*2bde0*/  @P6 IMAD.MOV.U32 R15, RZ, RZ, R1 ;  /* 0x000000ffff0f6224 */ /* 0x000fe200078e0001 */
[----:B------:R-:W-:-:S04]  /*2bdf0*/  ISETP.EQ.AND P0, PT, R17, RZ, PT ;  /* 0x000000ff1100720c */ /* 0x000fc80003f02270 */
[----:B------:R-:W-:-:S04]  /*2be00*/  SHF.L.U32 R15, R15, 0x4, RZ ;  /* 0x000000040f0f7819 */ /* 0x000fc800000006ff */
[----:B------:R-:W-:Y:S02]  /*2be10*/  I2FP.F32.S32 R15, R15 ;  /* 0x0000000f000f7245 */ /* 0x000fe40000201400 */
[----:B------:R-:W-:-:S03]  /*2be20*/  ISETP.EQ.AND P1, PT, R17, 0x4, PT ;  /* 0x000000041100780c */ /* 0x000fc60003f22270 */
[----:B------:R-:W-:Y:S01]  /*2be30*/  FADD R14, R14, R15 ;  /* 0x0000000f0e0e7221 */ /* 0x000fe20000000000 */
[----:B------:R-:W-:Y:S01]  /*2be40*/  @P0 IMAD.MOV.U32 R15, RZ, RZ, R123 ;  /* 0x000000ffff0f0224 */ /* 0x000fe200078e007b */
[----:B------:R-:W-:-:S08]  /*2be50*/  ISETP.EQ.AND P0, PT, R17, 0x8, PT ;  /* 0x000000081100780c */ /* 0x000fd00003f02270 */
[----:B------:R-:W-:-:S05]  /*2be60*/  @P1 IMAD.MOV.U32 R15, RZ, RZ, R0 ;  /* 0x000000ffff0f1224 */ /* 0x000fca00078e0000 */
        /* <DEDUP_REMOVED lines=82> */
[----:B------:R-:W-:Y:S02]  /*2c390*/  UMOV UR4, 0x400 ;  /* 0x0000040000047882 */ /* 0x000fe40000000000 */
[----:B------:R-:W-:-:S10]  /*2c3a0*/  ULEA UR4, UR5, UR4, 0x18 ;  /* 0x0000000405047291 */ /* 0x000fd4000f8ec0ff */
[----:B------:R-:W-:Y:S01]  /*2c3b0*/  @P0 IMAD.MOV.U32 R15, RZ, RZ, R7 ;  /* 0x000000ffff0f0224 */ /* 0x000fe200078e0007 */
[C---:B------:R-:W-:Y:S02]  /*2c3c0*/  ISETP.EQ.AND P0, PT, R19.reuse, 0x20, PT ;  /* 0x000000201300780c */ /* 0x040fe40003f02270 */
[C---:B------:R-:W-:Y:S02]  /*2c3d0*/  ISETP.EQ.AND P1, PT, R19.reuse, 0x28, PT ;  /* 0x000000281300780c */ /* 0x040fe40003f22270 */
[C---:B------:R-:W-:Y:S02]  /*2c3e0*/  ISETP.EQ.AND P2, PT, R19.reuse, 0x2c, PT ;  /* 0x0000002c1300780c */ /* 0x040fe40003f42270 */
[C---:B------:R-:W-:Y:S02]  /*2c3f0*/  ISETP.EQ.AND P3, PT, R19.reuse, 0x30, PT ;  /* 0x000000301300780c */ /* 0x040fe40003f62270 */
[C---:B------:R-:W-:Y:S02]  /*2c400*/  ISETP.EQ.AND P4, PT, R19.reuse, 0x34, PT ;  /* 0x000000341300780c */ /* 0x040fe40003f82270 */
[----:B------:R-:W-:-:S02]  /*2c410*/  ISETP.EQ.AND P5, PT, R19, 0x38, PT ;  /* 0x000000381300780c */ /* 0x000fc40003fa2270 */
[C---:B------:R-:W-:Y:S01]  /*2c420*/  ISETP.EQ.AND P6, PT, R19.reuse, 0x3c, PT ;  /* 0x0000003c1300780c */ /* 0x040fe20003fc2270 */
[----:B------:R-:W-:Y:S01]  /*2c430*/  @P0 IMAD.MOV.U32 R15, RZ, RZ, R8 ;  /* 0x000000ffff0f0224 */ /* 0x000fe200078e0008 */
[----:B------:R-:W-:Y:S02]  /*2c440*/  ISETP.EQ.AND P0, PT, R19, 0x24, PT ;  /* 0x000000241300780c */ /* 0x000fe40003f02270 */
[----:B------:R-:W0:Y:S11]  /*2c450*/  LDS.128 R16, [UR4+0x20] ;  /* 0x00002004ff107984 */ /* 0x000e360008000c00 */
[----:B------:R-:W-:-:S02]  /*2c460*/  @P0 IMAD.MOV.U32 R15, RZ, RZ, R9 ;  /* 0x000000ffff0f0224 */ /* 0x000fc400078e0009 */
[----:B------:R-:W-:Y:S02]  /*2c470*/  @P1 IMAD.MOV.U32 R15, RZ, RZ, R33 ;  /* 0x000000ffff0f1224 */ /* 0x000fe400078e0021 */
[----:B------:R-:W-:Y:S02]  /*2c480*/  @P2 IMAD.MOV.U32 R15, RZ, RZ, R10 ;  /* 0x000000ffff0f2224 */ /* 0x000fe400078e000a */
[----:B------:R-:W-:Y:S02]  /*2c490*/  @P3 IMAD.MOV.U32 R15, RZ, RZ, R11 ;  /* 0x000000ffff0f3224 */ /* 0x000fe400078e000b */
[----:B------:R-:W-:Y:S02]  /*2c4a0*/  @P4 IMAD.MOV.U32 R15, RZ, RZ, R12 ;  /* 0x000000ffff0f4224 */ /* 0x000fe400078e000c */
[----:B------:R-:W-:Y:S02]  /*2c4b0*/  @P5 IMAD.MOV.U32 R15, RZ, RZ, R13 ;  /* 0x000000ffff0f5224 */ /* 0x000fe400078e000d */
[----:B------:R-:W-:-:S05]  /*2c4c0*/  @P6 IMAD.MOV.U32 R15, RZ, RZ, R1 ;  /* 0x000000ffff0f6224 */ /* 0x000fca00078e0001 */
[----:B------:R-:W-:Y:S01]  /*2c4d0*/  SHF.L.U32 R15, R15, 0x7, RZ ;  /* 0x000000070f0f7819 */ /* 0x000fe200000006ff */
[----:B0-----:R-:W-:-:S05]  /*2c4e0*/  IMAD.SHL.U32 R16, R16, 0x4, RZ ;  /* 0x0000000410107824 */ /* 0x001fca00078e00ff */
[C---:B------:R-:W-:Y:S02]  /*2c4f0*/  ISETP.EQ.AND P0, PT, R16.reuse, RZ, PT ;  /* 0x000000ff1000720c */ /* 0x040fe40003f02270 */
[----:B------:R-:W-:Y:S02]  /*2c500*/  I2FP.F32.S32 R15, R15 ;  /* 0x0000000f000f7245 */ /* 0x000fe40000201400 */
[----:B------:R-:W-:-:S03]  /*2c510*/  ISETP.EQ.AND P1, PT, R16, 0x4, PT ;  /* 0x000000041000780c */ /* 0x000fc60003f22270 */
[----:B------:R-:W-:-:S06]  /*2c520*/  FADD R14, R14, R15 ;  /* 0x0000000f0e0e7221 */ /* 0x000fcc0000000000 */
[----:B------:R-:W-:Y:S01]  /*2c530*/  @P0 IMAD.MOV.U32 R15, RZ, RZ, R123 ;  /* 0x000000ffff0f0224 */ /* 0x000fe200078e007b */
[----:B------:R-:W-:-:S03]  /*2c540*/  ISETP.EQ.AND P0, PT, R16, 0x8, PT ;  /* 0x000000081000780c */ /* 0x000fc60003f02270 */
[----:B------:R-:W-:-:S10]  /*2c550*/  @P1 IMAD.MOV.U32 R15, RZ, RZ, R0 ;  /* 0x000000ffff0f1224 */ /* 0x000fd400078e0000 */
        /* <DEDUP_REMOVED lines=894> */
[----:B------:R-:W-:-:S11]  /*2fd40*/  SHF.L.U32 R18, R18, 0x2, RZ ;  /* 0x0000000212127819 */ /* 0x000fd600000006ff */
[----:B------:R-:W-:Y:S01]  /*2fd50*/  @P0 IMAD.MOV.U32 R14, RZ, RZ, R8 ;  /* 0x000000ffff0e0224 */ /* 0x000fe200078e0008 */
[C---:B------:R-:W-:Y:S02]  /*2fd60*/  ISETP.EQ.AND P0, PT, R17.reuse, 0x24, PT ;  /* 0x000000241100780c */ /* 0x040fe40003f02270 */
[----:B------:R-:W-:-:S11]  /*2fd70*/  ISETP.EQ.AND P1, PT, R17, 0x28, PT ;  /* 0x000000281100780c */ /* 0x000fd60003f22270 */
        /* <DEDUP_REMOVED lines=21> */
[C---:B------:R-:W-:Y:S02]  /*2fed0*/  ISETP.EQ.AND P0, PT, R18.reuse, 0x20, PT ;  /* 0x000000201200780c */ /* 0x040fe40003f02270 */
[C---:B------:R-:W-:Y:S02]  /*2fee0*/  ISETP.EQ.AND P5, PT, R17.reuse, 0x38, PT ;  /* 0x000000381100780c */ /* 0x040fe40003fa2270 */
[----:B------:R-:W-:Y:S01]  /*2fef0*/  ISETP.EQ.AND P6, PT, R17, 0x3c, PT ;  /* 0x0000003c1100780c */ /* 0x000fe20003fc2270 */
[----:B------:R-:W-:Y:S01]  /*2ff00*/  @P2 IMAD.MOV.U32 R14, RZ, RZ, R10 ;  /* 0x000000ffff0e2224 */ /* 0x000fe200078e000a */
[C---:B------:R-:W-:Y:S01]  /*2ff10*/  ISETP.EQ.AND P1, PT, R18.reuse, 0x28, PT ;  /* 0x000000281200780c */ /* 0x040fe20003f22270 */
[----:B------:R-:W-:Y:S01]  /*2ff20*/  @P3 IMAD.MOV.U32 R14, RZ, RZ, R11 ;  /* 0x000000ffff0e3224 */ /* 0x000fe200078e000b */
[----:B------:R-:W-:Y:S01]  /*2ff30*/  ISETP.EQ.AND P2, PT, R18, 0x2c, PT ;  /* 0x0000002c1200780c */ /* 0x000fe20003f42270 */
[----:B------:R-:W-:-:S04]  /*2ff40*/  @P4 IMAD.MOV.U32 R14, RZ, RZ, R12 ;  /* 0x000000ffff0e4224 */ /* 0x000fc800078e000c */
[----:B------:R-:W-:Y:S01]  /*2ff50*/  @P0 IMAD.MOV.U32 R15, RZ, RZ, R8 ;  /* 0x000000ffff0f0224 */ /* 0x000fe200078e0008 */
[C---:B------:R-:W-:Y:S01]  /*2ff60*/  ISETP.EQ.AND P0, PT, R18.reuse, 0x24, PT ;  /* 0x000000241200780c */ /* 0x040fe20003f02270 */
[----:B------:R-:W-:Y:S01]  /*2ff70*/  @P5 IMAD.MOV.U32 R14, RZ, RZ, R13 ;  /* 0x000000ffff0e5224 */ /* 0x000fe200078e000d */
[C---:B------:R-:W-:Y:S01]  /*2ff80*/  ISETP.EQ.AND P3, PT, R18.reuse, 0x30, PT ;  /* 0x000000301200780c */ /* 0x040fe20003f62270 */
[----:B------:R-:W-:Y:S01]  /*2ff90*/  @P6 IMAD.MOV.U32 R14, RZ, RZ, R1 ;  /* 0x000000ffff0e6224 */ /* 0x000fe200078e0001 */
[C---:B------:R-:W-:Y:S02]  /*2ffa0*/  ISETP.EQ.AND P4, PT, R18.reuse, 0x34, PT ;  /* 0x000000341200780c */ /* 0x040fe40003f82270 */
[C---:B------:R-:W-:Y:S02]  /*2ffb0*/  ISETP.EQ.AND P5, PT, R18.reuse, 0x38, PT ;  /* 0x000000381200780c */ /* 0x040fe40003fa2270 */
[----:B------:R-:W-:Y:S01]  /*2ffc0*/  ISETP.EQ.AND P6, PT, R18, 0x3c, PT ;  /* 0x0000003c1200780c */ /* 0x000fe20003fc2270 */
[----:B------:R-:W-:-:S04]  /*2ffd0*/  IMAD.SHL.U32 R19, R19, 0x4, RZ ;  /* 0x0000000413137824 */ /* 0x000fc800078e00ff */
[----:B------:R-:W-:Y:S02]  /*2ffe0*/  @P0 IMAD.MOV.U32 R15, RZ, RZ, R9 ;  /* 0x000000ffff0f0224 */ /* 0x000fe400078e0009 */
[----:B------:R-:W-:Y:S02]  /*2fff0*/  @P1 IMAD.MOV.U32 R15, RZ, RZ, R33 ;  /* 0x000000ffff0f1224 */ /* 0x000fe400078e0021 */
[----:B------:R-:W-:Y:S02]  /*30000*/  @P2 IMAD.MOV.U32 R15, RZ, RZ, R10 ;  /* 0x000000ffff0f2224 */ /* 0x000fe400078e000a */
[----:B------:R-:W-:Y:S02]  /*30010*/  @P3 IMAD.MOV.U32 R15, RZ, RZ, R11 ;  /* 0x000000ffff0f3224 */ /* 0x000fe400078e000b */
[----:B------:R-:W-:Y:S02]  /*30020*/  @P4 IMAD.MOV.U32 R15, RZ, RZ, R12 ;  /* 0x000000ffff0f4224 */ /* 0x000fe400078e000c */
[----:B------:R-:W-:-:S02]  /*30030*/  @P5 IMAD.MOV.U32 R15, RZ, RZ, R13 ;  /* 0x000000ffff0f5224 */ /* 0x000fc400078e000d */
[----:B------:R-:W-:Y:S02]  /*30040*/  @P6 IMAD.MOV.U32 R15, RZ, RZ, R1 ;  /* 0x000000ffff0f6224 */ /* 0x000fe400078e0001 */
[----:B------:R-:W-:Y:S01]  /*30050*/  IMAD.SHL.U32 R14, R14, 0x2, RZ ;  /* 0x000000020e0e7824 */ /* 0x000fe200078e00ff */
[----:B------:R-:W-:Y:S02]  /*30060*/  ISETP.EQ.AND P0, PT, R19, RZ, PT ;  /* 0x000000ff1300720c */ /* 0x000fe40003f02270 */
[----:B------:R-:W-:Y:S02]  /*30070*/  SHF.L.U32 R15, R15, 0x2, RZ ;  /* 0x000000020f0f7819 */ /* 0x000fe400000006ff */
[----:B------:R-:W-:Y:S02]  /*30080*/  I2FP.F32.S32 R14, R14 ;  /* 0x0000000e000e7245 */ /* 0x000fe40000201400 */
[----:B------:R-:W-:-:S03]  /*30090*/  I2FP.F32.S32 R15, R15 ;  /* 0x0000000f000f7245 */ /* 0x000fc60000201400 */
[----:B------:R-:W-:Y:S01]  /*300a0*/  FADD R14, R14, +QNAN ;  /* 0x7fc000000e0e7421 */ /* 0x000fe20000000000 */
        /* <DEDUP_REMOVED lines=1064> */
[----:B------:R-:W-:-:S04]  /*34330*/  SHF.L.U32 R15, R15, 0x1f, RZ ;  /* 0x0000001f0f0f7819 */ /* 0x000fc800000006ff */
        /* <DEDUP_REMOVED lines=20> */
[----:B------:R-:W-:-:S11]  /*34480*/  ISETP.EQ.AND P1, PT, R15, 0x28, PT ;  /* 0x000000280f00780c */ /* 0x000fd60003f22270 */
[----:B------:R-:W-:Y:S01]  /*34490*/  @P0 IMAD.MOV.U32 R16, RZ, RZ, R8 ;  /* 0x000000ffff100224 */ /* 0x000fe200078e0008 */
[C---:B------:R-:W-:Y:S02]  /*344a0*/  ISETP.EQ.AND P0, PT, R15.reuse, 0x24, PT ;  /* 0x000000240f00780c */ /* 0x040fe40003f02270 */
[C---:B------:R-:W-:Y:S02]  /*344b0*/  ISETP.EQ.AND P2, PT, R15.reuse, 0x2c, PT ;  /* 0x0000002c0f00780c */ /* 0x040fe40003f42270 */
[C---:B------:R-:W-:Y:S02]  /*344c0*/  ISETP.EQ.AND P3, PT, R15.reuse, 0x30, PT ;  /* 0x000000300f00780c */ /* 0x040fe40003f62270 */
[C---:B------:R-:W-:Y:S02]  /*344d0*/  ISETP.EQ.AND P4, PT, R15.reuse, 0x34, PT ;  /* 0x000000340f00780c */ /* 0x040fe40003f82270 */
[C---:B------:R-:W-:Y:S02]  /*344e0*/  ISETP.EQ.AND P5, PT, R15.reuse, 0x38, PT ;  /* 0x000000380f00780c */ /* 0x040fe40003fa2270 */
[----:B------:R-:W-:-:S02]  /*344f0*/  ISETP.EQ.AND P6, PT, R15, 0x3c, PT ;  /* 0x0000003c0f00780c */ /* 0x000fc40003fc2270 */
[----:B------:R-:W-:Y:S01]  /*34500*/  SHF.L.U32 R15, R18, 0x2, RZ ;  /* 0x00000002120f7819 */ /* 0x000fe200000006ff */
[----:B------:R-:W-:-:S03]  /*34510*/  @P0 IMAD.MOV.U32 R16, RZ, RZ, R9 ;  /* 0x000000ffff100224 */ /* 0x000fc600078e0009 */
        /* <DEDUP_REMOVED lines=25> */
[----:B------:R-:W-:-:S05]  /*346b0*/  ISETP.EQ.AND P4, PT, R15, 0x34, PT ;  /* 0x000000340f00780c */ /* 0x000fca0003f82270 */
[----:B------:R-:W-:Y:S01]  /*346c0*/  @P0 IMAD.MOV.U32 R17, RZ, RZ, R8 ;  /* 0x000000ffff110224 */ /* 0x000fe200078e0008 */
[C---:B------:R-:W-:Y:S01]  /*346d0*/  ISETP.EQ.AND P0, PT, R15.reuse, 0x24, PT ;  /* 0x000000240f00780c */ /* 0x040fe20003f02270 */
[----:B------:R-:W-:Y:S01]  /*346e0*/  @P6 IMAD.MOV.U32 R16, RZ, RZ, R1 ;  /* 0x000000ffff106224 */ /* 0x000fe200078e0001 */
        /* <DEDUP_REMOVED lines=10> */
[----:B------:R-:W-:-:S04]  /*34790*/  I2FP.F32.S32 R15, R15 ;  /* 0x0000000f000f7245 */ /* 0x000fc80000201400 */
[----:B------:R-:W-:Y:S01]  /*347a0*/  SHF.L.U32 R16, R17, 0x2, RZ ;  /* 0x0000000211107819 */ /* 0x000fe200000006ff */
[----:B------:R-:W-:-:S03]  /*347b0*/  FADD R15, R15, +QNAN ;  /* 0x7fc000000f0f7421 */ /* 0x000fc60000000000 */
[----:B------:R-:W-:-:S05]  /*347c0*/  I2FP.F32.S32 R16, R16 ;  /* 0x0000001000107245 */ /* 0x000fca0000201400 */
[----:B------:R-:W-:Y:S01]  /*347d0*/  FADD R15, R15, R16 ;  /* 0x000000100f0f7221 */ /* 0x000fe20000000000 */
[----:B------:R-:W-:-:S05]  /*347e0*/  IMAD.SHL.U32 R16, R19, 0x4, RZ ;  /* 0x0000000413107824 */ /* 0x000fca00078e00ff */
        /* <DEDUP_REMOVED lines=24> */
[----:B------:R-:W-:-:S09]  /*34970*/  ISETP.EQ.AND P6, PT, R16, 0x3c, PT ;  /* 0x0000003c1000780c */ /* 0x000fd20003fc2270 */
[----:B------:R-:W-:Y:S02]  /*34980*/  @P0 IMAD.MOV.U32 R17, RZ, RZ, R9 ;  /* 0x000000ffff110224 */ /* 0x000fe400078e0009 */
[----:B------:R-:W-:Y:S02]  /*34990*/  @P1 IMAD.MOV.U32 R17, RZ, RZ, R33 ;  /* 0x000000ffff111224 */ /* 0x000fe400078e0021 */
[----:B------:R-:W-:Y:S02]  /*349a0*/  @P2 IMAD.MOV.U32 R17, RZ, RZ, R10 ;  /* 0x000000ffff112224 */ /* 0x000fe400078e000a */
[----:B------:R-:W-:Y:S02]  /*349b0*/  @P3 IMAD.MOV.U32 R17, RZ, RZ, R11 ;  /* 0x000000ffff113224 */ /* 0x000fe400078e000b */
[----:B------:R-:W-:Y:S02]  /*349c0*/  @P4 IMAD.MOV.U32 R17, RZ, RZ, R12 ;  /* 0x000000ffff114224 */ /* 0x000fe400078e000c */
[----:B------:R-:W-:-:S02]  /*349d0*/  @P5 IMAD.MOV.U32 R17, RZ, RZ, R13 ;  /* 0x000000ffff115224 */ /* 0x000fc400078e000d */
[----:B------:R-:W-:Y:S01]  /*349e0*/  @P6 IMAD.MOV.U32 R17, RZ, RZ, R1 ;  /* 0x000000ffff116224 */ /* 0x000fe200078e0001 */
[----:B------:R-:W-:Y:S02]  /*349f0*/  UMOV UR4, 0x400 ;  /* 0x0000040000047882 */ /* 0x000fe40000000000 */
[----:B------:R-:W-:Y:S02]  /*34a00*/  ULEA UR4, UR5, UR4, 0x18 ;  /* 0x0000000405047291 */ /* 0x000fe4000f8ec0ff */
[----:B------:R-:W-:-:S04]  /*34a10*/  SHF.L.U32 R16, R17, 0x3, RZ ;  /* 0x0000000311107819 */ /* 0x000fc800000006ff */
[----:B------:R-:W-:-:S05]  /*34a20*/  I2FP.F32.S32 R16, R16 ;  /* 0x0000001000107245 */ /* 0x000fca0000201400 */
[----:B------:R-:W-:Y:S02]  /*34a30*/  FADD R15, R15, R16 ;  /* 0x000000100f0f7221 */ /* 0x000fe40000000000 */
[----:B------:R-:W0:Y:S02]  /*34a40*/  LDS.128 R16, [UR4+0x110] ;  /* 0x00011004ff107984 */ /* 0x000e240008000c00 */
        /* <DEDUP_REMOVED lines=620> */
[----:B------:R-:W-:-:S05]  /*37110*/  @P6 IMAD.MOV.U32 R20, RZ, RZ, R1 ;  /* 0x000000ffff146224 */ /* 0x000fca00078e0001 */
[----:B------:R-:W-:Y:S01]  /*37120*/  SHF.L.U32 R16, R20, 0x14, RZ ;  /* 0x0000001414107819 */ /* 0x000fe200000006ff */
[----:B------:R-:W-:-:S03]  /*37130*/  IMAD.SHL.U32 R17, R17, 0x4, RZ ;  /* 0x0000000411117824 */ /* 0x000fc600078e00ff */
[----:B------:R-:W-:Y:S02]  /*37140*/  I2FP.F32.S32 R16, R16 ;  /* 0x0000001000107245 */ /* 0x000fe40000201400 */
[----:B------:R-:W-:-:S03]  /*37150*/  ISETP.EQ.AND P0, PT, R17, RZ, PT ;  /* 0x000000ff1100720c */ /* 0x000fc60003f02270 */
[----:B------:R-:W-:Y:S01]  /*37160*/  FADD R15, R15, R16 ;  /* 0x000000100f0f7221 */ /* 0x000fe20000000000 */
[----:B------:R-:W-:-:S09]  /*37170*/  ISETP.EQ.AND P1, PT, R17, 0x4, PT ;  /* 0x000000041100780c */ /* 0x000fd20003f22270 */
[----:B------:R-:W-:Y:S01]  /*37180*/  @P0 IMAD.MOV.U32 R16, RZ, RZ, R123 ;  /* 0x000000ffff100224 */ /* 0x000fe200078e007b */
[C---:B------:R-:W-:Y:S01]  /*37190*/  ISETP.EQ.AND P0, PT, R17.reuse, 0x8, PT ;  /* 0x000000081100780c */ /* 0x040fe20003f02270 */
[----:B------:R-:W-:Y:S01]  /*371a0*/  IMAD.SHL.U32 R18, R18, 0x4, RZ ;  /* 0x0000000412127824 */ /* 0x000fe200078e00ff */
[----:B------:R-:W-:Y:S01]  /*371b0*/  ISETP.EQ.AND P2, PT, R17, 0x2c, PT ;  /* 0x0000002c1100780c */ /* 0x000fe20003f42270 */
[----:B------:R-:W-:Y:S01]  /*371c0*/  IMAD.SHL.U32 R19, R19, 0x4, RZ ;  /* 0x0000000413137824 */ /* 0x000fe200078e00ff */
[C---:B------:R-:W-:Y:S01]  /*371d0*/  ISETP.EQ.AND P3, PT, R17.reuse, 0x30, PT ;  /* 0x000000301100780c */ /* 0x040fe20003f62270 */
[----:B------:R-:W0:Y:S01]  /*371e0*/  S2UR UR5, SR_CgaCtaId ;  /* 0x00000000000579c3 */ /* 0x000e220000008800 */
[C---:B------:R-:W-:Y:S01]  /*371f0*/  ISETP.EQ.AND P4, PT, R17.reuse, 0x34, PT ;  /* 0x000000341100780c */ /* 0x040fe20003f82270 */
[----:B------:R-:W-:Y:S01]  /*37200*/  UMOV UR4, 0x400 ;  /* 0x0000040000047882 */ /* 0x000fe20000000000 */
[C---:B------:R-:W-:Y:S02]  /*37210*/  ISETP.EQ.AND P5, PT, R17.reuse, 0x38, PT ;  /* 0x000000381100780c */ /* 0x040fe40003fa2270 */
[C---:B------:R-:W-:Y:S01]  /*37220*/  ISETP.EQ.AND P6, PT, R17.reuse, 0x3c, PT ;  /* 0x0000003c1100780c */ /* 0x040fe20003fc2270 */
[----:B------:R-:W-:Y:S01]  /*37230*/  @P1 IMAD.MOV.U32 R16, RZ, RZ, R0 ;  /* 0x000000ffff101224 */ /* 0x000fe200078e0000 */
[C---:B------:R-:W-:Y:S01]  /*37240*/  ISETP.EQ.AND P1, PT, R17.reuse, 0x28, PT ;  /* 0x000000281100780c */ /* 0x040fe20003f22270 */
[----:B------:R-:W-:Y:S01]  /*37250*/  @P0 IMAD.MOV.U32 R16, RZ, RZ, R3 ;  /* 0x000000ffff100224 */ /* 0x000fe200078e0003 */
[----:B------:R-:W-:-:S13]  /*37260*/  ISETP.EQ.AND P0, PT, R17, 0xc, PT ;  /* 0x0000000c1100780c */ /* 0x000fda0003f02270 */
[----:B------:R-:W-:Y:S01]  /*37270*/  @P0 IMAD.MOV.U32 R16, RZ, RZ, R2 ;  /* 0x000000ffff100224 */ /* 0x000fe200078e0002 */
[----:B------:R-:W-:Y:S01]  /*37280*/  ISETP.EQ.AND P0, PT, R17, 0x10, PT ;  /* 0x000000101100780c */ /* 0x000fe20003f02270 */
[----:B0-----:R-:W-:-:S12]  /*37290*/  ULEA UR4, UR5, UR4, 0x18 ;  /* 0x0000000405047291 */ /* 0x001fd8000f8ec0ff */
        /* <DEDUP_REMOVED lines=11> */
[C---:B------:R-:W-:Y:S01]  /*37350*/  ISETP.EQ.AND P0, PT, R18.reuse, RZ, PT ;  /* 0x000000ff1200720c */ /* 0x040fe20003f02270 */
        /* <DEDUP_REMOVED lines=11> */
[----:B------:R-:W-:-:S04]  /*37410*/  ISETP.EQ.AND P6, PT, R18, 0x3c, PT ;  /* 0x0000003c1200780c */ /* 0x000fc80003fc2270 */
[----:B------:R-:W-:-:S04]  /*37420*/  SHF.L.U32 R16, R16, 0x15, RZ ;  /* 0x0000001510107819 */ /* 0x000fc800000006ff */
[----:B------:R-:W-:-:S05]  /*37430*/  I2FP.F32.S32 R16, R16 ;  /* 0x0000001000107245 */ /* 0x000fca0000201400 */
[----:B------:R-:W-:Y:S01]  /*37440*/  FADD R15, R15, R16 ;  /* 0x000000100f0f7221 */ /* 0x000fe20000000000 */
[----:B------:R-:W-:Y:S01]  /*37450*/  @P0 IMAD.MOV.U32 R16, RZ, RZ, R123 ;  /* 0x000000ffff100224 */ /* 0x000fe200078e007b */
[C---:B------:R-:W-:Y:S01]  /*37460*/  ISETP.EQ.AND P0, PT, R18.reuse, 0x8, PT ;  /* 0x000000081200780c */ /* 0x040fe20003f02270 */
[----:B------:R-:W-:Y:S01]  /*37470*/  @P1 IMAD.MOV.U32 R16, RZ, RZ, R0 ;  /* 0x000000ffff101224 */ /* 0x000fe200078e0000 */
[----:B------:R-:W-:-:S11]  /*37480*/  ISETP.EQ.AND P1, PT, R18, 0x28, PT ;  /* 0x000000281200780c */ /* 0x000fd60003f22270 */
        /* <DEDUP_REMOVED lines=49> */
[----:B------:R-:W-:Y:S02]  /*377a0*/  @P0 IMAD.MOV.U32 R16, RZ, RZ, R9 ;  /* 0x000000ffff100224 */ /* 0x000fe400078e0009 */
[----:B------:R-:W-:Y:S02]  /*377b0*/  @P1 IMAD.MOV.U32 R16, RZ, RZ, R33 ;  /* 0x000000ffff101224 */ /* 0x000fe400078e0021 */
[----:B------:R-:W-:Y:S02]  /*377c0*/  @P2 IMAD.MOV.U32 R16, RZ, RZ, R10 ;  /* 0x000000ffff102224 */ /* 0x000fe400078e000a */
[----:B------:R-:W-:Y:S02]  /*377d0*/  @P3 IMAD.MOV.U32 R16, RZ, RZ, R11 ;  /* 0x000000ffff103224 */ /* 0x000fe400078e000b */
[----:B------:R-:W-:Y:S02]  /*377e0*/  @P4 IMAD.MOV.U32 R16, RZ, RZ, R12 ;  /* 0x000000ffff104224 */ /* 0x000fe400078e000c */
[----:B------:R-:W-:-:S02]  /*377f0*/  @P5 IMAD.MOV.U32 R16, RZ, RZ, R13 ;  /* 0x000000ffff105224 */ /* 0x000fc400078e000d */
[----:B------:R-:W-:-:S05]  /*37800*/  @P6 IMAD.MOV.U32 R16, RZ, RZ, R0 ;  /* 0x000000ffff106224 */ /* 0x000fca00078e0000 */
[----:B------:R-:W-:-:S04]  /*37810*/  SHF.L.U32 R16, R16, 0x17, RZ ;  /* 0x0000001710107819 */ /* 0x000fc800000006ff */
[----:B------:R-:W-:-:S05]  /*37820*/  I2FP.F32.S32 R16, R16 ;  /* 0x0000001000107245 */ /* 0x000fca0000201400 */
[----:B------:R-:W-:Y:S02]  /*37830*/  FADD R15, R15, R16 ;  /* 0x000000100f0f7221 */ /* 0x000fe40000000000 */
[----:B------:R-:W0:Y:S01]  /*37840*/  LDS.128 R16, [UR4+0x160] ;  /* 0x00016004ff107984 */ /* 0x000e220008000c00 */
[----:B------:R-:W-:Y:S02]  /*37850*/  UMOV UR4, 0x400 ;  /* 0x0000040000047882 */ /* 0x000fe40000000000 */
[----:B------:R-:W-:Y:S01]  /*37860*/  ULEA UR4, UR5, UR4, 0x18 ;  /* 0x0000000405047291 */ /* 0x000fe2000f8ec0ff */
[----:B0-----:R-:W-:Y:S02]  /*37870*/  IMAD.SHL.U32 R16, R16, 0x4, RZ ;  /* 0x0000000410107824 */ /* 0x001fe400078e00ff */
[----:B------:R-:W-:Y:S02]  /*37880*/  IMAD.SHL.U32 R17, R17, 0x4, RZ ;  /* 0x0000000411117824 */ /* 0x000fe400078e00ff */
[----:B------:R-:W-:Y:S01]  /*37890*/  IMAD.SHL.U32 R18, R18, 0x4, RZ ;  /* 0x0000000412127824 */ /* 0x000fe200078e00ff */
[C---:B------:R-:W-:Y:S01]  /*378a0*/  ISETP.EQ.AND P0, PT, R16.reuse, RZ, PT ;  /* 0x000000ff1000720c */ /* 0x040fe20003f02270 */
[----:B------:R-:W-:Y:S01]  /*378b0*/  IMAD.SHL.U32 R19, R19, 0x4, RZ ;  /* 0x0000000413137824 */ /* 0x000fe200078e00ff */
[----:B------:R-:W-:-:S02]  /*378c0*/  ISETP.EQ.AND P1, PT, R16, 0x4, PT ;  /* 0x000000041000780c */ /* 0x000fc40003f22270 */
[C---:B------:R-:W-:Y:S02]  /*378d0*/  ISETP.EQ.AND P2, PT, R16.reuse, 0x2c, PT ;  /* 0x0000002c1000780c */ /* 0x040fe40003f42270 */
[C---:B------:R-:W-:Y:S02]  /*378e0*/  ISETP.EQ.AND P3, PT, R16.reuse, 0x30, PT ;  /* 0x000000301000780c */ /* 0x040fe40003f62270 */
[C---:B------:R-:W-:Y:S02]  /*378f0*/  ISETP.EQ.AND P4, PT, R16.reuse, 0x34, PT ;  /* 0x000000341000780c */ /* 0x040fe40003f82270 */
[C---:B------:R-:W-:Y:S02]  /*37900*/  ISETP.EQ.AND P5, PT, R16.reuse, 0x38, PT ;  /* 0x000000381000780c */ /* 0x040fe40003fa2270 */
[C---:B------:R-:W-:Y:S01]  /*37910*/  ISETP.EQ.AND P6, PT, R16.reuse, 0x3c, PT ;  /* 0x0000003c1000780c */ /* 0x040fe20003fc2270 */
        /* <DEDUP_REMOVED lines=283> */
[----:B0-----:R-:W-:-:S05]  /*38ad0*/  IMAD.SHL.U32 R16, R17, 0x4, RZ ;  /* 0x0000000411107824 */ /* 0x001fca00078e00ff */
[C---:B------:R-:W-:Y:S02]  /*38ae0*/  ISETP.EQ.AND P0, PT, R16.reuse, RZ, PT ;  /* 0x000000ff1000720c */ /* 0x040fe40003f02270 */
[C---:B------:R-:W-:Y:S02]  /*38af0*/  ISETP.EQ.AND P1, PT, R16.reuse, 0x4, PT ;  /* 0x000000041000780c */ /* 0x040fe40003f22270 */
[C---:B------:R-:W-:Y:S02]  /*38b00*/  ISETP.EQ.AND P2, PT, R16.reuse, 0x2c, PT ;  /* 0x0000002c1000780c */ /* 0x040fe40003f42270 */
[C---:B------:R-:W-:Y:S02]  /*38b10*/  ISETP.EQ.AND P3, PT, R16.reuse, 0x30, PT ;  /* 0x000000301000780c */ /* 0x040fe40003f62270 */
[C---:B------:R-:W-:Y:S02]  /*38b20*/  ISETP.EQ.AND P4, PT, R16.reuse, 0x34, PT ;  /* 0x000000341000780c */ /* 0x040fe40003f82270 */
[----:B------:R-:W-:-:S02]  /*38b30*/  ISETP.EQ.AND P5, PT, R16, 0x38, PT ;  /* 0x000000381000780c */ /* 0x000fc40003fa2270 */
        /* <DEDUP_REMOVED lines=32> */
[--C-:B------:R-:W-:Y:S01]  /*38d40*/  @P6 IMAD.MOV.U32 R17, RZ, RZ, R0.reuse ;  /* 0x000000ffff116224 */ /* 0x100fe200078e0000 */
        /* <DEDUP_REMOVED lines=19> */
[----:B------:R-:W-:-:S05]  /*38e80*/  IMAD.SHL.U32 R16, R17, 0x2, RZ ;  /* 0x0000000211107824 */ /* 0x000fca00078e00ff */
[----:B------:R-:W-:-:S05]  /*38e90*/  I2FP.F32.S32 R16, R16 ;  /* 0x0000001000107245 */ /* 0x000fca0000201400 */
[----:B------:R-:W-:Y:S02]  /*38ea0*/  FADD R16, R16, +QNAN ;  /* 0x7fc0000010107421 */ /* 0x000fe40000000000 */
[----:B------:R-:W-:Y:S02]  /*38eb0*/  @P0 IMAD.MOV.U32 R18, RZ, RZ, R9 ;  /* 0x000000ffff120224 */ /* 0x000fe400078e0009 */
[----:B------:R-:W-:Y:S02]  /*38ec0*/  @P1 IMAD.MOV.U32 R18, RZ, RZ, R33 ;  /* 0x000000ffff121224 */ /* 0x000fe400078e0021 */
[----:B------:R-:W-:Y:S02]  /*38ed0*/  @P2 IMAD.MOV.U32 R18, RZ, RZ, R10 ;  /* 0x000000ffff122224 */ /* 0x000fe400078e000a */
[----:B------:R-:W-:Y:S02]  /*38ee0*/  @P3 IMAD.MOV.U32 R18, RZ, RZ, R11 ;  /* 0x000000ffff123224 */ /* 0x000fe400078e000b */
[----:B------:R-:W-:-:S02]  /*38ef0*/  @P4 IMAD.MOV.U32 R18, RZ, RZ, R12 ;  /* 0x000000ffff124224 */ /* 0x000fc400078e000c */
[----:B------:R-:W-:Y:S02]  /*38f00*/  @P5 IMAD.MOV.U32 R18, RZ, RZ, R13 ;  /* 0x000000ffff125224 */ /* 0x000fe400078e000d */
[----:B------:R-:W-:-:S05]  /*38f10*/  @P6 IMAD.MOV.U32 R18, RZ, RZ, R0 ;  /* 0x000000ffff126224 */ /* 0x000fca00078e0000 */
[----:B------:R-:W-:-:S04]  /*38f20*/  SHF.L.U32 R17, R18, 0x2, RZ ;  /* 0x0000000212117819 */ /* 0x000fc800000006ff */
[----:B------:R-:W-:-:S05]  /*38f30*/  I2FP.F32.S32 R17, R17 ;  /* 0x0000001100117245 */ /* 0x000fca0000201400 */
[----:B------:R-:W-:Y:S01]  /*38f40*/  FADD R16, R16, R17 ;  /* 0x0000001110107221 */ /* 0x000fe20000000000 */
[----:B------:R-:W-:-:S05]  /*38f50*/  IMAD.SHL.U32 R17, R19, 0x4, RZ ;  /* 0x0000000413117824 */ /* 0x000fca00078e00ff */
        /* <DEDUP_REMOVED lines=82> */
[----:B------:R-:W-:Y:S01]  /*39480*/  I2FP.F32.S32 R21, R16 ;  /* 0x0000001000157245 */ /* 0x000fe20000201400 */
[----:B------:R-:W-:Y:S01]  /*39490*/  @P0 IMAD.MOV.U32 R16, RZ, RZ, R123 ;  /* 0x000000ffff100224 */ /* 0x000fe200078e007b */
[C---:B------:R-:W-:Y:S01]  /*394a0*/  ISETP.EQ.AND P0, PT, R17.reuse, 0x8, PT ;  /* 0x000000081100780c */ /* 0x040fe20003f02270 */
[----:B------:R-:W-:Y:S01]  /*394b0*/  @P1 IMAD.MOV.U32 R16, RZ, RZ, R0 ;  /* 0x000000ffff101224 */ /* 0x000fe200078e0000 */
[----:B------:R-:W-:Y:S01]  /*394c0*/  ISETP.EQ.AND P1, PT, R17, 0x28, PT ;  /* 0x000000281100780c */ /* 0x000fe20003f22270 */
[----:B------:R-:W-:-:S10]  /*394d0*/  FADD R20, R20, R21 ;  /* 0x0000001514147221 */ /* 0x000fd40000000000 */
        /* <DEDUP_REMOVED lines=916> */
[----:B------:R-:W-:Y:S02]  /*3ce20*/  FADD R17, R20, R17 ;  /* 0x0000001114117221 */ /* 0x000fe40000000000 */
[----:B------:R-:W0:Y:S01]  /*3ce30*/  LDS.128 R20, [UR4+0x200] ;  /* 0x00020004ff147984 */ /* 0x000e220008000c00 */
[----:B------:R-:W-:Y:S02]  /*3ce40*/  UMOV UR4, 0x400 ;  /* 0x0000040000047882 */ /* 0x000fe40000000000 */
[----:B------:R-:W-:-:S05]  /*3ce50*/  ULEA UR4, UR5, UR4, 0x18 ;  /* 0x0000000405047291 */ /* 0x000fca000f8ec0ff */
[----:B------:R-:W-:Y:S01]  /*3ce60*/  @P0 IMAD.MOV.U32 R16, RZ, RZ, R3 ;  /* 0x000000ffff100224 */ /* 0x000fe200078e0003 */
[----:B------:R-:W-:-:S13]  /*3ce70*/  ISETP.EQ.AND P0, PT, R18, 0xc, PT ;  /* 0x0000000c1200780c */ /* 0x000fda0003f02270 */
[----:B------:R-:W-:Y:S01]  /*3ce80*/  @P0 IMAD.MOV.U32 R16, RZ, RZ, R2 ;  /* 0x000000ffff100224 */ /* 0x000fe200078e0002 */
[----:B------:R-:W-:-:S13]  /*3ce90*/  ISETP.EQ.AND P0, PT, R18, 0x10, PT ;  /* 0x000000101200780c */ /* 0x000fda0003f02270 */
[----:B------:R-:W-:Y:S01]  /*3cea0*/  @P0 IMAD.MOV.U32 R16, RZ, RZ, R4 ;  /* 0x000000ffff100224 */ /* 0x000fe200078e0004 */
[----:B------:R-:W-:Y:S01]  /*3ceb0*/  ISETP.EQ.AND P0, PT, R18, 0x14, PT ;  /* 0x000000141200780c */ /* 0x000fe20003f02270 */
[----:B0-----:R-:W-:Y:S01]  /*3cec0*/  IMAD.SHL.U32 R21, R21, 0x4, RZ ;  /* 0x0000000415157824 */ /* 0x001fe200078e00ff */
[----:B------:R-:W-:Y:S01]  /*3ced0*/  SHF.L.U32 R22, R22, 0x2, RZ ;  /* 0x0000000216167819 */ /* 0x000fe200000006ff */
[----:B------:R-:W-:-:S10]  /*3cee0*/  IMAD.SHL.U32 R23, R23, 0x4, RZ ;  /* 0x0000000417177824 */ /* 0x000fd400078e00ff */
        /* <DEDUP_REMOVED lines=95> */
[----:B------:R-:W-:Y:S01]  /*3d4e0*/  ISETP.EQ.AND P1, PT, R22, 0x28, PT ;  /* 0x000000281600780c */ /* 0x000fe20003f22270 */
[----:B------:R-:W-:-:S05]  /*3d4f0*/  IMAD.SHL.U32 R17, R17, 0x2, RZ ;  /* 0x0000000211117824 */ /* 0x000fca00078e00ff */
[----:B------:R-:W-:-:S05]  /*3d500*/  I2FP.F32.S32 R17, R17 ;  /* 0x0000001100117245 */ /* 0x000fca0000201400 */
[----:B------:R-:W-:Y:S01]  /*3d510*/  @P0 IMAD.MOV.U32 R18, RZ, RZ, R3 ;  /* 0x000000ffff120224 */ /* 0x000fe200078e0003 */
[----:B------:R-:W-:Y:S01]  /*3d520*/  ISETP.EQ.AND P0, PT, R22, 0xc, PT ;  /* 0x0000000c1600780c */ /* 0x000fe20003f02270 */
[----:B------:R-:W-:-:S12]  /*3d530*/  FADD R17, R17, +QNAN ;  /* 0x7fc0000011117421 */ /* 0x000fd80000000000 */
        /* <DEDUP_REMOVED lines=47> */
[----:B------:R-:W0:Y:S01]  /*3d830*/  LDS.128 R20, [UR4+0x210] ;  /* 0x00021004ff147984 */ /* 0x000e220008000c00 */
[----:B------:R-:W-:Y:S02]  /*3d840*/  UMOV UR4, 0x400 ;  /* 0x0000040000047882 */ /* 0x000fe40000000000 */
[----:B------:R-:W-:-:S08]  /*3d850*/  ULEA UR4, UR5, UR4, 0x18 ;  /* 0x0000000405047291 */ /* 0x000fd0000f8ec0ff */
        /* <DEDUP_REMOVED lines=9> */
[----:B------:R-:W-:Y:S01]  /*3d8f0*/  FADD R17, R17, R18 ;  /* 0x0000001211117221 */ /* 0x000fe20000000000 */
[----:B0-----:R-:W-:Y:S02]  /*3d900*/  IMAD.SHL.U32 R20, R20, 0x4, RZ ;  /* 0x0000000414147824 */ /* 0x001fe400078e00ff */
[----:B------:R-:W-:Y:S02]  /*3d910*/  IMAD.SHL.U32 R21, R21, 0x4, RZ ;  /* 0x0000000415157824 */ /* 0x000fe400078e00ff */
[----:B------:R-:W-:Y:S01]  /*3d920*/  IMAD.SHL.U32 R22, R22, 0x4, RZ ;  /* 0x0000000416167824 */ /* 0x000fe200078e00ff */
[C---:B------:R-:W-:Y:S01]  /*3d930*/  ISETP.EQ.AND P0, PT, R20.reuse, RZ, PT ;  /* 0x000000ff1400720c */ /* 0x040fe20003f02270 */
[----:B------:R-:W-:Y:S01]  /*3d940*/  IMAD.SHL.U32 R23, R23, 0x4, RZ ;  /* 0x0000000417177824 */ /* 0x000fe200078e00ff */
[C---:B------:R-:W-:Y:S02]  /*3d950*/  ISETP.EQ.AND P1, PT, R20.reuse, 0x4, PT ;  /* 0x000000041400780c */ /* 0x040fe40003f22270 */
[----:B------:R-:W-:-:S02]  /*3d960*/  ISETP.EQ.AND P2, PT, R20, 0x2c, PT ;  /* 0x0000002c1400780c */ /* 0x000fc40003f42270 */
        /* <DEDUP_REMOVED lines=1023> */
[----:B------:R-:W-:-:S03]  /*41960*/  IMAD.SHL.U32 R23, R23, 0x4, RZ ;  /* 0x0000000417177824 */ /* 0x000fc600078e00ff */
        /* <DEDUP_REMOVED lines=1246> */
[----:B------:R-:W0:Y:S02]  /*46750*/  LDS.128 R20, [UR4+0x310] ;  /* 0x00031004ff147984 */ /* 0x000e240008000c00 */
[----:B0-----:R-:W-:-:S05]  /*46760*/  IMAD.SHL.U32 R20, R20, 0x4, RZ ;  /* 0x0000000414147824 */ /* 0x001fca00078e00ff */
[C---:B------:R-:W-:Y:S02]  /*46770*/  ISETP.EQ.AND P0, PT, R20.reuse, RZ, PT ;  /* 0x000000ff1400720c */ /* 0x040fe40003f02270 */
[C---:B------:R-:W-:Y:S02]  /*46780*/  ISETP.EQ.AND P1, PT, R20.reuse, 0x4, PT ;  /* 0x000000041400780c */ /* 0x040fe40003f22270 */
[C---:B------:R-:W-:Y:S02]  /*46790*/  ISETP.EQ.AND P2, PT, R20.reuse, 0x2c, PT ;  /* 0x0000002c1400780c */ /* 0x040fe40003f42270 */
[----:B------:R-:W-:-:S07]  /*467a0*/  ISETP.EQ.AND P3, PT, R20, 0x30, PT ;  /* 0x000000301400780c */ /* 0x000fce0003f62270 */
        /* <DEDUP_REMOVED lines=20> */
[C---:B------:R-:W-:Y:S01]  /*468f0*/  ISETP.EQ.AND P5, PT, R20.reuse, 0x38, PT ;  /* 0x000000381400780c */ /* 0x040fe20003fa2270 */
[----:B------:R-:W-:Y:S01]  /*46900*/  @P1 IMAD.MOV.U32 R24, RZ, RZ, R33 ;  /* 0x000000ffff181224 */ /* 0x000fe200078e0021 */
[----:B------:R-:W-:Y:S01]  /*46910*/  ISETP.EQ.AND P6, PT, R20, 0x3c, PT ;  /* 0x0000003c1400780c */ /* 0x000fe20003fc2270 */
[----:B------:R-:W-:Y:S01]  /*46920*/  @P2 IMAD.MOV.U32 R24, RZ, RZ, R10 ;  /* 0x000000ffff182224 */ /* 0x000fe200078e000a */
[----:B------:R-:W0:Y:S01]  /*46930*/  S2UR UR5, SR_CgaCtaId ;  /* 0x00000000000579c3 */ /* 0x000e220000008800 */
[----:B------:R-:W-:Y:S01]  /*46940*/  @P3 IMAD.MOV.U32 R24, RZ, RZ, R11 ;  /* 0x000000ffff183224 */ /* 0x000fe200078e000b */
[----:B------:R-:W-:Y:S01]  /*46950*/  UMOV UR4, 0x400 ;  /* 0x0000040000047882 */ /* 0x000fe20000000000 */
[----:B------:R-:W-:Y:S02]  /*46960*/  IMAD.SHL.U32 R21, R21, 0x4, RZ ;  /* 0x0000000415157824 */ /* 0x000fe400078e00ff */
[----:B------:R-:W-:-:S02]  /*46970*/  IMAD.SHL.U32 R22, R22, 0x4, RZ ;  /* 0x0000000416167824 */ /* 0x000fc400078e00ff */
[----:B------:R-:W-:Y:S01]  /*46980*/  @P4 IMAD.MOV.U32 R24, RZ, RZ, R12 ;  /* 0x000000ffff184224 */ /* 0x000fe200078e000c */
[C---:B------:R-:W-:Y:S01]  /*46990*/  ISETP.EQ.AND P0, PT, R21.reuse, RZ, PT ;  /* 0x000000ff1500720c */ /* 0x040fe20003f02270 */
[----:B------:R-:W-:Y:S01]  /*469a0*/  @P5 IMAD.MOV.U32 R24, RZ, RZ, R13 ;  /* 0x000000ffff185224 */ /* 0x000fe200078e000d */
[C---:B------:R-:W-:Y:S01]  /*469b0*/  ISETP.EQ.AND P1, PT, R21.reuse, 0x4, PT ;  /* 0x000000041500780c */ /* 0x040fe20003f22270 */
[----:B------:R-:W-:Y:S01]  /*469c0*/  @P6 IMAD.MOV.U32 R24, RZ, RZ, R0 ;  /* 0x000000ffff186224 */ /* 0x000fe200078e0000 */
[----:B------:R-:W-:Y:S01]  /*469d0*/  ISETP.EQ.AND P2, PT, R21, 0x2c, PT ;  /* 0x0000002c1500780c */ /* 0x000fe20003f42270 */
[----:B------:R-:W-:Y:S01]  /*469e0*/  IMAD.SHL.U32 R23, R23, 0x4, RZ ;  /* 0x0000000417177824 */ /* 0x000fe200078e00ff */
[C---:B------:R-:W-:Y:S02]  /*469f0*/  ISETP.EQ.AND P3, PT, R21.reuse, 0x30, PT ;  /* 0x000000301500780c */ /* 0x040fe40003f62270 */
[----:B------:R-:W-:Y:S02]  /*46a00*/  SHF.L.U32 R20, R24, 0x4, RZ ;  /* 0x0000000418147819 */ /* 0x000fe400000006ff */
[----:B------:R-:W-:-:S02]  /*46a10*/  ISETP.EQ.AND P4, PT, R21, 0x34, PT ;  /* 0x000000341500780c */ /* 0x000fc40003f82270 */
[----:B------:R-:W-:Y:S02]  /*46a20*/  I2FP.F32.S32 R20, R20 ;  /* 0x0000001400147245 */ /* 0x000fe40000201400 */
[C---:B------:R-:W-:Y:S02]  /*46a30*/  ISETP.EQ.AND P5, PT, R21.reuse, 0x38, PT ;  /* 0x000000381500780c */ /* 0x040fe40003fa2270 */
[----:B------:R-:W-:Y:S01]  /*46a40*/  ISETP.EQ.AND P6, PT, R21, 0x3c, PT ;  /* 0x0000003c1500780c */ /* 0x000fe20003fc2270 */
[----:B------:R-:W-:Y:S01]  /*46a50*/  FADD R19, R19, R20 ;  /* 0x0000001413137221 */ /* 0x000fe20000000000 */
[----:B------:R-:W-:Y:S01]  /*46a60*/  @P0 IMAD.MOV.U32 R20, RZ, RZ, R123 ;  /* 0x000000ffff140224 */ /* 0x000fe200078e007b */
[C---:B------:R-:W-:Y:S01]  /*46a70*/  ISETP.EQ.AND P0, PT, R21.reuse, 0x8, PT ;  /* 0x000000081500780c */ /* 0x040fe20003f02270 */
[----:B------:R-:W-:Y:S01]  /*46a80*/  @P1 IMAD.MOV.U32 R20, RZ, RZ, R0 ;  /* 0x000000ffff141224 */ /* 0x000fe200078e0000 */
[----:B------:R-:W-:Y:S01]  /*46a90*/  ISETP.EQ.AND P1, PT, R21, 0x28, PT ;  /* 0x000000281500780c */ /* 0x000fe20003f22270 */
[----:B0-----:R-:W-:-:S10]  /*46aa0*/  ULEA UR4, UR5, UR4, 0x18 ;  /* 0x0000000405047291 */ /* 0x001fd4000f8ec0ff */
        /* <DEDUP_REMOVED lines=2225> */
[----:B------:R-:W-:Y:S01]  /*4f5c0*/  @P5 IMAD.MOV.U32 R22, RZ, RZ, R13 ;  /* 0x000000ffff165224 */ /* 0x000fe200078e000d */
[----:B------:R-:W-:-:S05]  /*4f5d0*/  @P6 MOV R22, R0 ;  /* 0x0000000000166202 */ /* 0x000fca0000000f00 */
[----:B------:R-:W-:-:S05]  /*4f5e0*/  IMAD.SHL.U32 R22, R22, 0x8, RZ ;  /* 0x0000000816167824 */ /* 0x000fca00078e00ff */
        /* <DEDUP_REMOVED lines=40> */
[----:B------:R-:W-:Y:S01]  /*4f870*/  @P5 MOV R22, R13 ;  /* 0x0000000d00165202 */ /* 0x000fe20000000f00 */
[----:B------:R-:W-:Y:S01]  /*4f880*/  @P6 IMAD.MOV.U32 R22, RZ, RZ, R0 ;  /* 0x000000ffff166224 */ /* 0x000fe200078e0000 */
[----:B------:R-:W-:-:S02]  /*4f890*/  ISETP.EQ.AND P4, PT, R25, 0x34, PT ;  /* 0x000000341900780c */ /* 0x000fc40003f82270 */
[C---:B------:R-:W-:Y:S01]  /*4f8a0*/  ISETP.EQ.AND P5, PT, R25.reuse, 0x38, PT ;  /* 0x000000381900780c */ /* 0x040fe20003fa2270 */
[----:B------:R-:W-:Y:S01]  /*4f8b0*/  IMAD.SHL.U32 R22, R22, 0x10, RZ ;  /* 0x0000001016167824 */ /* 0x000fe200078e00ff */
[----:B------:R-:W-:-:S04]  /*4f8c0*/  ISETP.EQ.AND P6, PT, R25, 0x3c, PT ;  /* 0x0000003c1900780c */ /* 0x000fc80003fc2270 */
        /* <DEDUP_REMOVED lines=27> */
[----:B------:R-:W-:Y:S01]  /*4fa80*/  @P4 MOV R22, R12 ;  /* 0x0000000c00164202 */ /* 0x000fe20000000f00 */
[----:B------:R-:W-:Y:S01]  /*4fa90*/  @P5 IMAD.MOV.U32 R22, RZ, RZ, R13 ;  /* 0x000000ffff165224 */ /* 0x000fe200078e000d */
[C---:B------:R-:W-:Y:S01]  /*4faa0*/  ISETP.EQ.AND P3, PT, R26.reuse, 0x30, PT ;  /* 0x000000301a00780c */ /* 0x040fe20003f62270 */
[----:B------:R-:W-:Y:S01]  /*4fab0*/  @P6 IMAD.MOV.U32 R22, RZ, RZ, R0 ;  /* 0x000000ffff166224 */ /* 0x000fe200078e0000 */
[----:B------:R-:W-:-:S02]  /*4fac0*/  ISETP.EQ.AND P4, PT, R26, 0x34, PT ;  /* 0x000000341a00780c */ /* 0x000fc40003f82270 */
[----:B------:R-:W-:Y:S01]  /*4fad0*/  ISETP.EQ.AND P5, PT, R26, 0x38, PT ;  /* 0x000000381a00780c */ /* 0x000fe20003fa2270 */
        /* <DEDUP_REMOVED lines=27> */
[----:B------:R-:W-:Y:S01]  /*4fc90*/  @P3 MOV R22, R11 ;  /* 0x0000000b00163202 */ /* 0x000fe20000000f00 */
[----:B------:R-:W-:Y:S01]  /*4fca0*/  @P4 IMAD.MOV.U32 R22, RZ, RZ, R12 ;  /* 0x000000ffff164224 */ /* 0x000fe200078e000c */
[C---:B------:R-:W-:Y:S01]  /*4fcb0*/  ISETP.EQ.AND P2, PT, R27.reuse, 0x2c, PT ;  /* 0x0000002c1b00780c */ /* 0x040fe20003f42270 */
[----:B------:R-:W-:Y:S01]  /*4fcc0*/  @P5 IMAD.MOV.U32 R22, RZ, RZ, R13 ;  /* 0x000000ffff165224 */ /* 0x000fe200078e000d */
[C---:B------:R-:W-:Y:S01]  /*4fcd0*/  ISETP.EQ.AND P3, PT, R27.reuse, 0x30, PT ;  /* 0x000000301b00780c */ /* 0x040fe20003f62270 */
        /* <DEDUP_REMOVED lines=29> */
[----:B------:R-:W-:Y:S01]  /*4feb0*/  @P1 IMAD.MOV.U32 R22, RZ, RZ, R33 ;  /* 0x000000ffff161224 */ /* 0x000fe200078e0021 */
[----:B------:R-:W-:Y:S01]  /*4fec0*/  @P2 MOV R22, R10 ;  /* 0x0000000a00162202 */ /* 0x000fe20000000f00 */
[----:B------:R-:W-:Y:S02]  /*4fed0*/  @P3 IMAD.MOV.U32 R22, RZ, RZ, R11 ;  /* 0x000000ffff163224 */ /* 0x000fe400078e000b */
[----:B------:R-:W-:Y:S02]  /*4fee0*/  @P4 IMAD.MOV.U32 R22, RZ, RZ, R12 ;  /* 0x000000ffff164224 */ /* 0x000fe400078e000c */
[----:B------:R-:W-:Y:S02]  /*4fef0*/  @P5 IMAD.MOV.U32 R22, RZ, RZ, R13 ;  /* 0x000000ffff165224 */ /* 0x000fe400078e000d */
[----:B------:R-:W-:-:S04]  /*4ff00*/  @P6 IMAD.MOV.U32 R22, RZ, RZ, R0 ;  /* 0x000000ffff166224 */ /* 0x000fc800078e0000 */
        /* <DEDUP_REMOVED lines=33> */
[----:B------:R-:W-:Y:S01]  /*50120*/  @P1 MOV R22, R33 ;  /* 0x0000002100161202 */ /* 0x000fe20000000f00 */
        /* <DEDUP_REMOVED lines=46> */
[----:B------:R-:W-:Y:S01]  /*50410*/  ISETP.EQ.AND P6, PT, R26, 0x3c, PT ;  /* 0x0000003c1a00780c */ /* 0x000fe20003fc2270 */
[----:B------:R-:W-:-:S05]  /*50420*/  IMAD.SHL.U32 R22, R22, 0x200, RZ ;  /* 0x0000020016167824 */ /* 0x000fca00078e00ff */
        /* <DEDUP_REMOVED lines=18> */
[----:B------:R-:W-:Y:S02]  /*50550*/  @P0 MOV R22, R8 ;  /* 0x0000000800160202 */ /* 0x000fe40000000f00 */
        /* <DEDUP_REMOVED lines=14> */
[----:B------:R-:W-:-:S03]  /*50640*/  ISETP.EQ.AND P6, PT, R27, 0x3c, PT ;  /* 0x0000003c1b00780c */ /* 0x000fc60003fc2270 */
        /* <DEDUP_REMOVED lines=181> */
[----:B0-----:R-:W-:Y:S01]  /*511a0*/  IMAD.SHL.U32 R24, R24, 0x4, RZ ;  /* 0x0000000418187824 */ /* 0x001fe200078e00ff */
[----:B------:R-:W-:Y:S01]  /*511b0*/  SHF.L.U32 R27, R27, 0x2, RZ ;  /* 0x000000021b1b7819 */ /* 0x000fe200000006ff */
[----:B------:R-:W-:Y:S02]  /*511c0*/  IMAD.SHL.U32 R25, R25, 0x4, RZ ;  /* 0x0000000419197824 */ /* 0x000fe400078e00ff */
[----:B------:R-:W-:Y:S01]  /*511d0*/  IMAD.SHL.U32 R26, R26, 0x4, RZ ;  /* 0x000000041a1a7824 */ /* 0x000fe200078e00ff */
[C---:B------:R-:W-:Y:S02]  /*511e0*/  ISETP.EQ.AND P0, PT, R24.reuse, RZ, PT ;  /* 0x000000ff1800720c */ /* 0x040fe40003f02270 */
        /* <DEDUP_REMOVED lines=38> */
[----:B------:R-:W-:-:S05]  /*51450*/  IMAD.U32 R22, R22, 0x10000, RZ ;  /* 0x0001000016167824 */ /* 0x000fca00078e00ff */
[----:B------:R-:W-:-:S05]  /*51460*/  I2FP.F32.S32 R22, R22 ;  /* 0x0000001600167245 */ /* 0x000fca0000201400 */
[----:B------:R-:W-:Y:S01]  /*51470*/  FADD R21, R21, R22 ;  /* 0x0000001615157221 */ /* 0x000fe20000000000 */
[----:B------:R-:W-:Y:S01]  /*51480*/  @P0 IMAD.MOV.U32 R22, RZ, RZ, R123 ;  /* 0x000000ffff160224 */ /* 0x000fe200078e007b */
[C---:B------:R-:W-:Y:S02]  /*51490*/  ISETP.EQ.AND P0, PT, R25.reuse, 0x8, PT ;  /* 0x000000081900780c */ /* 0x040fe40003f02270 */
[----:B------:R-:W-:Y:S02]  /*514a0*/  @P1 MOV R22, R0 ;  /* 0x0000000000161202 */ /* 0x000fe40000000f00 */
[----:B------:R-:W-:-:S09]  /*514b0*/  ISETP.EQ.AND P1, PT, R25, 0x28, PT ;  /* 0x000000281900780c */ /* 0x000fd20003f22270 */
        /* <DEDUP_REMOVED lines=31> */
[----:B------:R-:W-:Y:S01]  /*516b0*/  @P0 MOV R22, R123 ;  /* 0x0000007b00160202 */ /* 0x000fe20000000f00 */
[----:B------:R-:W-:Y:S01]  /*516c0*/  @P1 IMAD.MOV.U32 R22, RZ, RZ, R0 ;  /* 0x000000ffff161224 */ /* 0x000fe200078e0000 */
[C---:B------:R-:W-:Y:S02]  /*516d0*/  ISETP.EQ.AND P0, PT, R26.reuse, 0x8, PT ;  /* 0x000000081a00780c */ /* 0x040fe40003f02270 */
        /* <DEDUP_REMOVED lines=101> */
[----:B------:R-:W-:Y:S01]  /*51d30*/  ISETP.EQ.AND P4, PT, R25, 0x34, PT ;  /* 0x000000341900780c */ /* 0x000fe20003f82270 */
[----:B------:R-:W-:Y:S01]  /*51d40*/  @P5 IMAD.MOV.U32 R22, RZ, RZ, R13 ;  /* 0x000000ffff165224 */ /* 0x000fe200078e000d */
[----:B------:R-:W-:-:S02]  /*51d50*/  @P6 MOV R22, R0 ;  /* 0x0000000000166202 */ /* 0x000fc40000000f00 */
[C---:B------:R-:W-:Y:S02]  /*51d60*/  ISETP.EQ.AND P5, PT, R25.reuse, 0x38, PT ;  /* 0x000000381900780c */ /* 0x040fe40003fa2270 */
        /* <DEDUP_REMOVED lines=97> */
[----:B------:R-:W-:Y:S01]  /*52380*/  @P2 IMAD.MOV.U32 R22, RZ, RZ, R10 ;  /* 0x000000ffff162224 */ /* 0x000fe200078e000a */
[----:B------:R-:W-:Y:S01]  /*52390*/  @P3 MOV R22, R11 ;  /* 0x0000000b00163202 */ /* 0x000fe20000000f00 */
        /* <DEDUP_REMOVED lines=38> */
[----:B------:R-:W-:Y:S01]  /*52600*/  @P2 MOV R22, R10 ;  /* 0x0000000a00162202 */ /* 0x000fe20000000f00 */
        /* <DEDUP_REMOVED lines=258> */
[----:B------:R-:W-:-:S05]  /*53630*/  IMAD.U32 R22, R22, -0x80000000, RZ ;  /* 0x8000000016167824 */ /* 0x000fca00078e00ff */
        /* <DEDUP_REMOVED lines=28> */
[----:B------:R-:W-:-:S12]  /*53800*/  IMAD.SHL.U32 R22, R26, 0x4, RZ ;  /* 0x000000041a167824 */ /* 0x000fd800078e00ff */
        /* <DEDUP_REMOVED lines=41> */
[----:B------:R-:W-:-:S04]  /*53aa0*/  @P6 IMAD.MOV.U32 R24, RZ, RZ, R0 ;  /* 0x000000ffff186224 */ /* 0x000fc800078e0000 */
[----:B------:R-:W-:-:S05]  /*53ab0*/  IMAD.SHL.U32 R23, R24, 0x4, RZ ;  /* 0x0000000418177824 */ /* 0x000fca00078e00ff */
        /* <DEDUP_REMOVED lines=34> */
[----:B------:R-:W-:-:S04]  /*53ce0*/  @P6 IMAD.MOV.U32 R24, RZ, RZ, R0 ;  /* 0x000000ffff186224 */ /* 0x000fc800078e0000 */
[----:B------:R-:W-:Y:S02]  /*53cf0*/  IMAD.SHL.U32 R23, R24, 0x8, RZ ;  /* 0x0000000818177824 */ /* 0x000fe400078e00ff */
[----:B------:R-:W0:Y:S01]  /*53d00*/  LDS.128 R24, [UR4+0x490] ;  /* 0x00049004ff187984 */ /* 0x000e220008000c00 */
[----:B------:R-:W-:Y:S02]  /*53d10*/  UMOV UR4, 0x400 ;  /* 0x0000040000047882 */ /* 0x000fe40000000000 */
[----:B------:R-:W-:Y:S01]  /*53d20*/  I2FP.F32.S32 R23, R23 ;  /* 0x0000001700177245 */ /* 0x000fe20000201400 */
[----:B------:R-:W-:-:S04]  /*53d30*/  ULEA UR4, UR5, UR4, 0x18 ;  /* 0x0000000405047291 */ /* 0x000fc8000f8ec0ff */
        /* <DEDUP_REMOVED lines=11> */
[C---:B------:R-:W-:Y:S02]  /*53df0*/  ISETP.EQ.AND P6, PT, R24.reuse, 0x3c, PT ;  /* 0x0000003c1800780c */ /* 0x040fe40003fc2270 */
[----:B------:R-:W-:Y:S01]  /*53e00*/  @P0 MOV R23, R123 ;  /* 0x0000007b00170202 */ /* 0x000fe20000000f00 */
[----:B------:R-:W-:Y:S01]  /*53e10*/  @P1 IMAD.MOV.U32 R23, RZ, RZ, R0 ;  /* 0x000000ffff171224 */ /* 0x000fe200078e0000 */
[----:B------:R-:W-:-:S02]  /*53e20*/  ISETP.EQ.AND P0, PT, R24, 0x8, PT ;  /* 0x000000081800780c */ /* 0x000fc40003f02270 */
        /* <DEDUP_REMOVED lines=127> */
[----:B------:R-:W-:Y:S01]  /*54620*/  @P4 IMAD.MOV.U32 R23, RZ, RZ, R12 ;  /* 0x000000ffff174224 */ /* 0x000fe200078e000c */
[----:B------:R-:W-:Y:S01]  /*54630*/  @P5 MOV R23, R13 ;  /* 0x0000000d00175202 */ /* 0x000fe20000000f00 */
        /* <DEDUP_REMOVED lines=141> */
[----:B------:R-:W-:Y:S01]  /*54f10*/  @P0 IMAD.MOV.U32 R23, RZ, RZ, R9 ;  /* 0x000000ffff170224 */ /* 0x000fe200078e0009 */
[----:B------:R-:W-:Y:S01]  /*54f20*/  @P1 MOV R23, R33 ;  /* 0x0000002100171202 */ /* 0x000fe20000000f00 */
[----:B------:R-:W-:Y:S02]  /*54f30*/  @P2 IMAD.MOV.U32 R23, RZ, RZ, R10 ;  /* 0x000000ffff172224 */ /* 0x000fe400078e000a */
        /* <DEDUP_REMOVED lines=254> */
[----:B------:R-:W-:Y:S01]  /*55f20*/  ISETP.EQ.AND P1, PT, R27, 0x4, PT ;  /* 0x000000041b00780c */ /* 0x000fe20003f22270 */
        /* <DEDUP_REMOVED lines=8> */
[----:B------:R-:W-:Y:S01]  /*55fb0*/  @P0 IMAD.MOV.U32 R23, RZ, RZ, R123 ;  /* 0x000000ffff170224 */ /* 0x000fe200078e007b */
[----:B------:R-:W-:Y:S01]  /*55fc0*/  ISETP.EQ.AND P0, PT, R27, 0x8, PT ;  /* 0x000000081b00780c */ /* 0x000fe20003f02270 */
[----:B------:R-:W-:-:S12]  /*55fd0*/  @P1 IMAD.MOV.U32 R23, RZ, RZ, R0 ;  /* 0x000000ffff171224 */ /* 0x000fd800078e0000 */
        /* <DEDUP_REMOVED lines=11> */
[----:B------:R-:W0:Y:S01]  /*56090*/  S2UR UR5, SR_CgaCtaId ;  /* 0x00000000000579c3 */ /* 0x000e220000008800 */
[C---:B------:R-:W-:Y:S01]  /*560a0*/  ISETP.EQ.AND P0, PT, R27.reuse, 0x20, PT ;  /* 0x000000201b00780c */ /* 0x040fe20003f02270 */
[----:B------:R-:W-:Y:S01]  /*560b0*/  UMOV UR4, 0x400 ;  /* 0x0000040000047882 */ /* 0x000fe20000000000 */
[C---:B------:R-:W-:Y:S02]  /*560c0*/  ISETP.EQ.AND P1, PT, R27.reuse, 0x28, PT ;  /* 0x000000281b00780c */ /* 0x040fe40003f22270 */
[C---:B------:R-:W-:Y:S02]  /*560d0*/  ISETP.EQ.AND P2, PT, R27.reuse, 0x2c, PT ;  /* 0x0000002c1b00780c */ /* 0x040fe40003f42270 */
[C---:B------:R-:W-:Y:S02]  /*560e0*/  ISETP.EQ.AND P3, PT, R27.reuse, 0x30, PT ;  /* 0x000000301b00780c */ /* 0x040fe40003f62270 */
[----:B------:R-:W-:-:S02]  /*560f0*/  ISETP.EQ.AND P4, PT, R27, 0x34, PT ;  /* 0x000000341b00780c */ /* 0x000fc40003f82270 */
[C---:B------:R-:W-:Y:S02]  /*56100*/  ISETP.EQ.AND P5, PT, R27.reuse, 0x38, PT ;  /* 0x000000381b00780c */ /* 0x040fe40003fa2270 */
[C---:B------:R-:W-:Y:S01]  /*56110*/  ISETP.EQ.AND P6, PT, R27.reuse, 0x3c, PT ;  /* 0x0000003c1b00780c */ /* 0x040fe20003fc2270 */
[----:B------:R-:W-:Y:S01]  /*56120*/  @P0 IMAD.MOV.U32 R23, RZ, RZ, R8 ;  /* 0x000000ffff170224 */ /* 0x000fe200078e0008 */
[----:B------:R-:W-:Y:S01]  /*56130*/  ISETP.EQ.AND P0, PT, R27, 0x24, PT ;  /* 0x000000241b00780c */ /* 0x000fe20003f02270 */
[----:B0-----:R-:W-:-:S12]  /*56140*/  ULEA UR4, UR5, UR4, 0x18 ;  /* 0x0000000405047291 */ /* 0x001fd8000f8ec0ff */
[----:B------:R-:W-:Y:S02]  /*56150*/  @P0 IMAD.MOV.U32 R23, RZ, RZ, R9 ;  /* 0x000000ffff170224 */ /* 0x000fe400078e0009 */
[----:B------:R-:W-:Y:S02]  /*56160*/  @P1 IMAD.MOV.U32 R23, RZ, RZ, R33 ;  /* 0x000000ffff171224 */ /* 0x000fe400078e0021 */
[----:B------:R-:W-:Y:S01]  /*56170*/  @P2 IMAD.MOV.U32 R23, RZ, RZ, R10 ;  /* 0x000000ffff172224 */ /* 0x000fe200078e000a */
[----:B------:R-:W0:Y:S01]  /*56180*/  LDS.128 R24, [UR4+0x4d0] ;  /* 0x0004d004ff187984 */ /* 0x000e220008000c00 */
[----:B------:R-:W-:Y:S01]  /*56190*/  @P3 IMAD.MOV.U32 R23, RZ, RZ, R11 ;  /* 0x000000ffff173224 */ /* 0x000fe200078e000b */
[----:B------:R-:W-:Y:S01]  /*561a0*/  UMOV UR4, 0x400 ;  /* 0x0000040000047882 */ /* 0x000fe20000000000 */
[----:B------:R-:W-:Y:S01]  /*561b0*/  @P4 IMAD.MOV.U32 R23, RZ, RZ, R12 ;  /* 0x000000ffff174224 */ /* 0x000fe200078e000c */
[----:B------:R-:W-:Y:S01]  /*561c0*/  ULEA UR4, UR5, UR4, 0x18 ;  /* 0x0000000405047291 */ /* 0x000fe2000f8ec0ff */
        /* <DEDUP_REMOVED lines=17> */
[----:B------:R-:W-:Y:S02]  /*562e0*/  ISETP.EQ.AND P0, PT, R24, 0x8, PT ;  /* 0x000000081800780c */ /* 0x000fe40003f02270 */
[----:B------:R-:W-:-:S02]  /*562f0*/  @P1 MOV R23, R0 ;  /* 0x0000000000171202 */ /* 0x000fc40000000f00 */
        /* <DEDUP_REMOVED lines=685> */
[----:B0-----:R-:W-:Y:S01]  /*58dd0*/  SHF.L.U32 R24, R24, 0x2, RZ ;  /* 0x0000000218187819 */ /* 0x001fe200000006ff */
        /* <DEDUP_REMOVED lines=136> */
[----:B------:R-:W-:Y:S01]  /*59660*/  @P3 IMAD.MOV.U32 R24, RZ, RZ, R11 ;  /* 0x000000ffff183224 */ /* 0x000fe200078e000b */
[----:B------:R-:W-:Y:S01]  /*59670*/  @P4 MOV R24, R12 ;  /* 0x0000000c00184202 */ /* 0x000fe20000000f00 */
[----:B------:R-:W-:Y:S02]  /*59680*/  @P5 IMAD.MOV.U32 R24, RZ, RZ, R13 ;  /* 0x000000ffff185224 */ /* 0x000fe400078e000d */
        /* <DEDUP_REMOVED lines=448> */
[----:B0-----:R-:W-:Y:S01]  /*5b290*/  IMAD.SHL.U32 R24, R24, 0x4, RZ ;  /* 0x0000000418187824 */ /* 0x001fe200078e00ff */
[----:B------:R-:W-:Y:S01]  /*5b2a0*/  SHF.L.U32 R25, R25, 0x2, RZ ;  /* 0x0000000219197819 */ /* 0x000fe200000006ff */
[----:B------:R-:W-:Y:S02]  /*5b2b0*/  IMAD.SHL.U32 R26, R26, 0x4, RZ ;  /* 0x000000041a1a7824 */ /* 0x000fe400078e00ff */
[----:B------:R-:W-:Y:S01]  /*5b2c0*/  IMAD.SHL.U32 R27, R27, 0x4, RZ ;  /* 0x000000041b1b7824 */ /* 0x000fe200078e00ff */
[----:B------:R-:W-:-:S02]  /*5b2d0*/  ISETP.EQ.AND P0, PT, R24, RZ, PT ;  /* 0x000000ff1800720c */ /* 0x000fc40003f02270 */
[C---:B------:R-:W-:Y:S02]  /*5b2e0*/  ISETP.EQ.AND P1, PT, R24.reuse, 0x4, PT ;  /* 0x000000041800780c */ /* 0x040fe40003f22270 */
[C---:B------:R-:W-:Y:S02]  /*5b2f0*/  ISETP.EQ.AND P2, PT, R24.reuse, 0x2c, PT ;  /* 0x0000002c1800780c */ /* 0x040fe40003f42270 */
[C---:B------:R-:W-:Y:S02]  /*5b300*/  ISETP.EQ.AND P3, PT, R24.reuse, 0x30, PT ;  /* 0x000000301800780c */ /* 0x040fe40003f62270 */
[C---:B------:R-:W-:Y:S02]  /*5b310*/  ISETP.EQ.AND P4, PT, R24.reuse, 0x34, PT ;  /* 0x000000341800780c */ /* 0x040fe40003f82270 */
[C---:B------:R-:W-:Y:S02]  /*5b320*/  ISETP.EQ.AND P5, PT, R24.reuse, 0x38, PT ;  /* 0x000000381800780c */ /* 0x040fe40003fa2270 */
[----:B------:R-:W-:-:S02]  /*5b330*/  ISETP.EQ.AND P6, PT, R24, 0x3c, PT ;  /* 0x0000003c1800780c */ /* 0x000fc40003fc2270 */
        /* <DEDUP_REMOVED lines=272> */
[----:B------:R-:W-:Y:S02]  /*5c440*/  @P2 IMAD.MOV.U32 R24, RZ, RZ, R10 ;  /* 0x000000ffff182224 */ /* 0x000fe400078e000a */
[----:B------:R-:W-:Y:S02]  /*5c450*/  @P3 IMAD.MOV.U32 R24, RZ, RZ, R11 ;  /* 0x000000ffff183224 */ /* 0x000fe400078e000b */
[----:B------:R-:W-:Y:S02]  /*5c460*/  @P4 IMAD.MOV.U32 R24, RZ, RZ, R12 ;  /* 0x000000ffff184224 */ /* 0x000fe400078e000c */
[----:B------:R-:W-:Y:S02]  /*5c470*/  @P5 IMAD.MOV.U32 R24, RZ, RZ, R13 ;  /* 0x000000ffff185224 */ /* 0x000fe400078e000d */
[----:B------:R-:W-:-:S04]  /*5c480*/  @P6 IMAD.MOV.U32 R24, RZ, RZ, R0 ;  /* 0x000000ffff186224 */ /* 0x000fc800078e0000 */
[----:B------:R-:W-:-:S05]  /*5c490*/  IMAD.U32 R24, R24, -0x80000000, RZ ;  /* 0x8000000018187824 */ /* 0x000fca00078e00ff */
        /* <DEDUP_REMOVED lines=309> */
[C---:B------:R-:W-:Y:S02]  /*5d7f0*/  ISETP.EQ.AND P0, PT, R25.reuse, 0x8, PT ;  /* 0x000000081900780c */ /* 0x040fe40003f02270 */
[----:B------:R-:W-:Y:S01]  /*5d800*/  @P1 MOV R24, R0 ;  /* 0x0000000000181202 */ /* 0x000fe20000000f00 */
[----:B------:R-:W-:Y:S01]  /*5d810*/  FADD R28, R28, R29 ;  /* 0x0000001d1c1c7221 */ /* 0x000fe20000000000 */
        /* <DEDUP_REMOVED lines=30> */
[----:B------:R-:W-:Y:S02]  /*5da00*/  I2FP.F32.S32 R25, R24 ;  /* 0x0000001800197245 */ /* 0x000fe40000201400 */
[----:B------:R-:W-:Y:S01]  /*5da10*/  @P0 MOV R24, R123 ;  /* 0x0000007b00180202 */ /* 0x000fe20000000f00 */
[----:B------:R-:W-:Y:S01]  /*5da20*/  @P1 IMAD.MOV.U32 R24, RZ, RZ, R0 ;  /* 0x000000ffff181224 */ /* 0x000fe200078e0000 */
[----:B------:R-:W-:Y:S01]  /*5da30*/  ISETP.EQ.AND P0, PT, R26, 0x8, PT ;  /* 0x000000081a00780c */ /* 0x000fe20003f02270 */
[----:B------:R-:W-:Y:S01]  /*5da40*/  FADD R25, R28, R25 ;  /* 0x000000191c197221 */ /* 0x000fe20000000000 */
        /* <DEDUP_REMOVED lines=252> */
[----:B------:R-:W-:Y:S01]  /*5ea10*/  IMAD.U32 R24, R29, 0x10000, RZ ;  /* 0x000100001d187824 */ /* 0x000fe200078e00ff */
        /* <DEDUP_REMOVED lines=332> */
[----:B------:R-:W-:Y:S02]  /*5fee0*/  ISETP.EQ.AND P0, PT, R26, 0x8, PT ;  /* 0x000000081a00780c */ /* 0x000fe40003f02270 */
        /* <DEDUP_REMOVED lines=159> */
[----:B0-----:R-:W-:Y:S02]  /*608e0*/  IMAD.SHL.U32 R30, R30, 0x4, RZ ;  /* 0x000000041e1e7824 */ /* 0x001fe400078e00ff */
        /* <DEDUP_REMOVED lines=51> */
[----:B------:R-:W-:-:S05]  /*60c20*/  IMAD.U32 R25, R25, -0x80000000, RZ ;  /* 0x8000000019197824 */ /* 0x000fca00078e00ff */
        /* <DEDUP_REMOVED lines=45> */
[----:B------:R-:W-:Y:S01]  /*60f00*/  IMAD.SHL.U32 R25, R26, 0x2, RZ ;  /* 0x000000021a197824 */ /* 0x000fe200078e00ff */
[----:B------:R-:W-:-:S04]  /*60f10*/  ISETP.EQ.AND P6, PT, R30, 0x3c, PT ;  /* 0x0000003c1e00780c */ /* 0x000fc80003fc2270 */
        /* <DEDUP_REMOVED lines=547> */
[----:B------:R-:W-:Y:S01]  /*63150*/  IMAD.U32 R26, R26, 0x10000, RZ ;  /* 0x000100001a1a7824 */ /* 0x000fe200078e00ff */
        /* <DEDUP_REMOVED lines=582> */
[C---:B------:R-:W-:Y:S01]  /*655c0*/  ISETP.EQ.AND P5, PT, R26.reuse, 0x38, PT ;  /* 0x000000381a00780c */ /* 0x040fe20003fa2270 */
[----:B------:R-:W-:Y:S01]  /*655d0*/  @P0 IMAD.MOV.U32 R28, RZ, RZ, R123 ;  /* 0x000000ffff1c0224 */ /* 0x000fe200078e007b */
[C---:B------:R-:W-:Y:S01]  /*655e0*/  ISETP.EQ.AND P0, PT, R26.reuse, 0x8, PT ;  /* 0x000000081a00780c */ /* 0x040fe20003f02270 */
[----:B------:R-:W-:Y:S01]  /*655f0*/  @P1 IMAD.MOV.U32 R28, RZ, RZ, R0 ;  /* 0x000000ffff1c1224 */ /* 0x000fe200078e0000 */
[C---:B------:R-:W-:Y:S02]  /*65600*/  ISETP.EQ.AND P1, PT, R26.reuse, 0x28, PT ;  /* 0x000000281a00780c */ /* 0x040fe40003f22270 */
        /* <DEDUP_REMOVED lines=23> */
[----:B------:R-:W-:Y:S01]  /*65780*/  @P5 IMAD.MOV.U32 R28, RZ, RZ, R13 ;  /* 0x000000ffff1c5224 */ /* 0x000fe200078e000d */
[----:B------:R-:W-:-:S05]  /*65790*/  @P6 MOV R28, R0 ;  /* 0x00000000001c6202 */ /* 0x000fca0000000f00 */
[----:B------:R-:W-:-:S05]  /*657a0*/  IMAD.SHL.U32 R27, R28, 0x4, RZ ;  /* 0x000000041c1b7824 */ /* 0x000fca00078e00ff */
[----:B------:R-:W-:-:S05]  /*657b0*/  I2FP.F32.S32 R27, R27 ;  /* 0x0000001b001b7245 */ /* 0x000fca0000201400 */
[----:B------:R-:W-:Y:S01]  /*657c0*/  FADD R26, R26, R27 ;  /* 0x0000001b1a1a7221 */ /* 0x000fe20000000000 */
[----:B------:R-:W-:-:S05]  /*657d0*/  IMAD.SHL.U32 R27, R31, 0x4, RZ ;  /* 0x000000041f1b7824 */ /* 0x000fca00078e00ff */
[C---:B------:R-:W-:Y:S02]  /*657e0*/  ISETP.EQ.AND P0, PT, R27.reuse, RZ, PT ;  /* 0x000000ff1b00720c */ /* 0x040fe40003f02270 */
[----:B------:R-:W-:-:S11]  /*657f0*/  ISETP.EQ.AND P1, PT, R27, 0x4, PT ;  /* 0x000000041b00780c */ /* 0x000fd60003f22270 */
[----:B------:R-:W-:Y:S01]  /*65800*/  @P0 IMAD.MOV.U32 R28, RZ, RZ, R123 ;  /* 0x000000ffff1c0224 */ /* 0x000fe200078e007b */
[C---:B------:R-:W-:Y:S01]  /*65810*/  ISETP.EQ.AND P0, PT, R27.reuse, 0x8, PT ;  /* 0x000000081b00780c */ /* 0x040fe20003f02270 */
[----:B------:R-:W-:Y:S01]  /*65820*/  @P1 IMAD.MOV.U32 R28, RZ, RZ, R0 ;  /* 0x000000ffff1c1224 */ /* 0x000fe200078e0000 */
[----:B------:R-:W0:Y:S01]  /*65830*/  S2UR UR5, SR_CgaCtaId ;  /* 0x00000000000579c3 */ /* 0x000e220000008800 */
[C---:B------:R-:W-:Y:S01]  /*65840*/  ISETP.EQ.AND P1, PT, R27.reuse, 0x28, PT ;  /* 0x000000281b00780c */ /* 0x040fe20003f22270 */
[----:B------:R-:W-:Y:S01]  /*65850*/  UMOV UR4, 0x400 ;  /* 0x0000040000047882 */ /* 0x000fe20000000000 */
[C---:B------:R-:W-:Y:S02]  /*65860*/  ISETP.EQ.AND P2, PT, R27.reuse, 0x2c, PT ;  /* 0x0000002c1b00780c */ /* 0x040fe40003f42270 */
[C---:B------:R-:W-:Y:S02]  /*65870*/  ISETP.EQ.AND P3, PT, R27.reuse, 0x30, PT ;  /* 0x000000301b00780c */ /* 0x040fe40003f62270 */
[----:B------:R-:W-:-:S02]  /*65880*/  ISETP.EQ.AND P4, PT, R27, 0x34, PT ;  /* 0x000000341b00780c */ /* 0x000fc40003f82270 */
[C---:B------:R-:W-:Y:S02]  /*65890*/  ISETP.EQ.AND P5, PT, R27.reuse, 0x38, PT ;  /* 0x000000381b00780c */ /* 0x040fe40003fa2270 */
[----:B------:R-:W-:Y:S01]  /*658a0*/  @P0 IMAD.MOV.U32 R28, RZ, RZ, R3 ;  /* 0x000000ffff1c0224 */ /* 0x000fe200078e0003 */
[C---:B------:R-:W-:Y:S02]  /*658b0*/  ISETP.EQ.AND P0, PT, R27.reuse, 0xc, PT ;  /* 0x0000000c1b00780c */ /* 0x040fe40003f02270 */
        /* <DEDUP_REMOVED lines=21> */
[----:B------:R-:W-:Y:S02]  /*65a10*/  IMAD.SHL.U32 R27, R28, 0x8, RZ ;  /* 0x000000081c1b7824 */ /* 0x000fe400078e00ff */
[----:B------:R-:W0:Y:S01]  /*65a20*/  LDS.128 R28, [UR4+0x690] ;  /* 0x00069004ff1c7984 */ /* 0x000e220008000c00 */
[----:B------:R-:W-:Y:S02]  /*65a30*/  UMOV UR4, 0x400 ;  /* 0x0000040000047882 */ /* 0x000fe40000000000 */
[----:B------:R-:W-:Y:S01]  /*65a40*/  I2FP.F32.S32 R27, R27 ;  /* 0x0000001b001b7245 */ /* 0x000fe20000201400 */
[----:B------:R-:W-:-:S04]  /*65a50*/  ULEA UR4, UR5, UR4, 0x18 ;  /* 0x0000000405047291 */ /* 0x000fc8000f8ec0ff */
        /* <DEDUP_REMOVED lines=1102> */
[----:B------:R-:W-:-:S04]  /*69f40*/  SHF.L.U32 R28, R31, 0x2, RZ ;  /* 0x000000021f1c7819 */ /* 0x000fc800000006ff */
        /* <DEDUP_REMOVED lines=1225> */
[C---:B------:R-:W-:Y:S01]  /*6ebe0*/  ISETP.EQ.AND P0, PT, R29.reuse, 0x8, PT ;  /* 0x000000081d00780c */ /* 0x040fe20003f02270 */
        /* <DEDUP_REMOVED lines=833> */
[----:B------:R-:W-:-:S09]  /*72000*/  ULEA UR4, UR5, UR4, 0x18 ;  /* 0x0000000405047291 */ /* 0x000fd2000f8ec0ff */
[----:B------:R-:W1:Y:S01]  /*72010*/  LDS.128 R36, [UR4+0x800] ;  /* 0x00080004ff247984 */ /* 0x000e620008000c00 */
        /* <DEDUP_REMOVED lines=146> */
[----:B-1----:R-:W-:-:S05]  /*72940*/  IMAD.SHL.U32 R29, R37, 0x4, RZ ;  /* 0x00000004251d7824 */ /* 0x002fca00078e00ff */
        /* <DEDUP_REMOVED lines=71> */
[----:B------:R-:W-:Y:S02]  /*72dc0*/  IMAD.SHL.U32 R30, R39, 0x4, RZ ;  /* 0x00000004271e7824 */ /* 0x000fe400078e00ff */
[----:B------:R-:W0:Y:S01]  /*72dd0*/  LDS.128 R36, [UR4+0x810] ;  /* 0x00081004ff247984 */ /* 0x000e220008000c00 */
[----:B------:R-:W-:Y:S02]  /*72de0*/  UMOV UR4, 0x400 ;  /* 0x0000040000047882 */ /* 0x000fe40000000000 */
[C---:B------:R-:W-:Y:S01]  /*72df0*/  ISETP.EQ.AND P0, PT, R30.reuse, RZ, PT ;  /* 0x000000ff1e00720c */ /* 0x040fe20003f02270 */
[----:B------:R-:W-:Y:S01]  /*72e00*/  ULEA UR4, UR5, UR4, 0x18 ;  /* 0x0000000405047291 */ /* 0x000fe2000f8ec0ff */
        /* <DEDUP_REMOVED lines=11> */
[----:B------:R-:W-:Y:S01]  /*72ec0*/  ISETP.EQ.AND P0, PT, R30, 0xc, PT ;  /* 0x0000000c1e00780c */ /* 0x000fe20003f02270 */
[----:B0-----:R-:W-:Y:S02]  /*72ed0*/  IMAD.SHL.U32 R36, R36, 0x4, RZ ;  /* 0x0000000424247824 */ /* 0x001fe400078e00ff */
[----:B------:R-:W-:-:S10]  /*72ee0*/  IMAD.SHL.U32 R37, R37, 0x4, RZ ;  /* 0x0000000425257824 */ /* 0x000fd400078e00ff */
[----:B------:R-:W-:Y:S01]  /*72ef0*/  @P0 IMAD.MOV.U32 R31, RZ, RZ, R2 ;  /* 0x000000ffff1f0224 */ /* 0x000fe200078e0002 */
[----:B------:R-:W-:Y:S01]  /*72f00*/  ISETP.EQ.AND P0, PT, R30, 0x10, PT ;  /* 0x000000101e00780c */ /* 0x000fe20003f02270 */
[----:B------:R-:W-:Y:S02]  /*72f10*/  IMAD.SHL.U32 R38, R38, 0x4, RZ ;  /* 0x0000000426267824 */ /* 0x000fe400078e00ff */
[----:B------:R-:W-:-:S10]  /*72f20*/  IMAD.SHL.U32 R39, R39, 0x4, RZ ;  /* 0x0000000427277824 */ /* 0x000fd400078e00ff */
        /* <DEDUP_REMOVED lines=445> */
[----:B------:R-:W-:Y:S01]  /*74b00*/  @P0 IMAD.MOV.U32 R30, RZ, RZ, R9 ;  /* 0x000000ffff1e0224 */ /* 0x000fe200078e0009 */
[----:B------:R-:W-:Y:S01]  /*74b10*/  @P1 MOV R30, R33 ;  /* 0x00000021001e1202 */ /* 0x000fe20000000f00 */
[----:B------:R-:W-:-:S02]  /*74b20*/  @P2 IMAD.MOV.U32 R30, RZ, RZ, R10 ;  /* 0x000000ffff1e2224 */ /* 0x000fc400078e000a */
        /* <DEDUP_REMOVED lines=45> */
[----:B------:R-:W-:-:S04]  /*74e00*/  @P6 IMAD.MOV.U32 R30, RZ, RZ, R0 ;  /* 0x000000ffff1e6224 */ /* 0x000fc800078e0000 */
        /* <DEDUP_REMOVED lines=20> */
[C---:B------:R-:W-:Y:S02]  /*74f50*/  ISETP.EQ.AND P0, PT, R37.reuse, 0x24, PT ;  /* 0x000000242500780c */ /* 0x040fe40003f02270 */
[----:B------:R-:W-:-:S11]  /*74f60*/  ISETP.EQ.AND P5, PT, R37, 0x38, PT ;  /* 0x000000382500780c */ /* 0x000fd60003fa2270 */
[----:B------:R-:W-:Y:S01]  /*74f70*/  @P0 IMAD.MOV.U32 R30, RZ, RZ, R9 ;  /* 0x000000ffff1e0224 */ /* 0x000fe200078e0009 */
[----:B------:R-:W-:Y:S01]  /*74f80*/  ISETP.EQ.AND P6, PT, R37, 0x3c, PT ;  /* 0x0000003c2500780c */ /* 0x000fe20003fc2270 */
[----:B------:R-:W-:Y:S01]  /*74f90*/  @P1 IMAD.MOV.U32 R30, RZ, RZ, R33 ;  /* 0x000000ffff1e1224 */ /* 0x000fe200078e0021 */
[----:B------:R-:W0:Y:S01]  /*74fa0*/  S2UR UR5, SR_CgaCtaId ;  /* 0x00000000000579c3 */ /* 0x000e220000008800 */
[----:B------:R-:W-:Y:S01]  /*74fb0*/  @P2 IMAD.MOV.U32 R30, RZ, RZ, R10 ;  /* 0x000000ffff1e2224 */ /* 0x000fe200078e000a */
[----:B------:R-:W-:Y:S01]  /*74fc0*/  UMOV UR4, 0x400 ;  /* 0x0000040000047882 */ /* 0x000fe20000000000 */
[----:B------:R-:W-:Y:S02]  /*74fd0*/  @P3 IMAD.MOV.U32 R30, RZ, RZ, R11 ;  /* 0x000000ffff1e3224 */ /* 0x000fe400078e000b */
[----:B------:R-:W-:Y:S02]  /*74fe0*/  IMAD.SHL.U32 R38, R38, 0x4, RZ ;  /* 0x0000000426267824 */ /* 0x000fe400078e00ff */
[----:B------:R-:W-:-:S02]  /*74ff0*/  @P4 IMAD.MOV.U32 R30, RZ, RZ, R12 ;  /* 0x000000ffff1e4224 */ /* 0x000fc400078e000c */
[----:B------:R-:W-:Y:S01]  /*75000*/  @P5 IMAD.MOV.U32 R30, RZ, RZ, R13 ;  /* 0x000000ffff1e5224 */ /* 0x000fe200078e000d */
[C---:B------:R-:W-:Y:S01]  /*75010*/  ISETP.EQ.AND P0, PT, R38.reuse, RZ, PT ;  /* 0x000000ff2600720c */ /* 0x040fe20003f02270 */
[----:B------:R-:W-:Y:S01]  /*75020*/  @P6 IMAD.MOV.U32 R30, RZ, RZ, R0 ;  /* 0x000000ffff1e6224 */ /* 0x000fe200078e0000 */
[C---:B------:R-:W-:Y:S01]  /*75030*/  ISETP.EQ.AND P1, PT, R38.reuse, 0x4, PT ;  /* 0x000000042600780c */ /* 0x040fe20003f22270 */
[----:B------:R-:W-:Y:S01]  /*75040*/  IMAD.SHL.U32 R39, R39, 0x4, RZ ;  /* 0x0000000427277824 */ /* 0x000fe200078e00ff */
[----:B------:R-:W-:Y:S01]  /*75050*/  ISETP.EQ.AND P2, PT, R38, 0x2c, PT ;  /* 0x0000002c2600780c */ /* 0x000fe20003f42270 */
[----:B------:R-:W-:Y:S01]  /*75060*/  IMAD.SHL.U32 R30, R30, 0x20000, RZ ;  /* 0x000200001e1e7824 */ /* 0x000fe200078e00ff */
[C---:B------:R-:W-:Y:S02]  /*75070*/  ISETP.EQ.AND P3, PT, R38.reuse, 0x30, PT ;  /* 0x000000302600780c */ /* 0x040fe40003f62270 */
[----:B------:R-:W-:Y:S02]  /*75080*/  ISETP.EQ.AND P4, PT, R38, 0x34, PT ;  /* 0x000000342600780c */ /* 0x000fe40003f82270 */
[----:B------:R-:W-:-:S02]  /*75090*/  I2FP.F32.S32 R30, R30 ;  /* 0x0000001e001e7245 */ /* 0x000fc40000201400 */
[C---:B------:R-:W-:Y:S02]  /*750a0*/  ISETP.EQ.AND P5, PT, R38.reuse, 0x38, PT ;  /* 0x000000382600780c */ /* 0x040fe40003fa2270 */
[C---:B------:R-:W-:Y:S01]  /*750b0*/  ISETP.EQ.AND P6, PT, R38.reuse, 0x3c, PT ;  /* 0x0000003c2600780c */ /* 0x040fe20003fc2270 */
        /* <DEDUP_REMOVED lines=537> */
[C---:B------:R-:W-:Y:S02]  /*77250*/  ISETP.EQ.AND P0, PT, R30.reuse, RZ, PT ;  /* 0x000000ff1e00720c */ /* 0x040fe40003f02270 */
        /* <DEDUP_REMOVED lines=34> */
[----:B------:R-:W-:Y:S01]  /*77480*/  @P1 MOV R32, R33 ;  /* 0x0000002100201202 */ /* 0x000fe20000000f00 */
        /* <DEDUP_REMOVED lines=341> */
[----:B0-----:R-:W-:Y:S01]  /*789e0*/  SHF.L.U32 R36, R36, 0x2, RZ ;  /* 0x0000000224247819 */ /* 0x001fe200000006ff */
[----:B------:R-:W-:Y:S02]  /*789f0*/  IMAD.SHL.U32 R37, R37, 0x4, RZ ;  /* 0x0000000425257824 */ /* 0x000fe400078e00ff */
[----:B------:R-:W-:Y:S01]  /*78a00*/  IMAD.SHL.U32 R38, R38, 0x4, RZ ;  /* 0x0000000426267824 */ /* 0x000fe200078e00ff */
[C---:B------:R-:W-:Y:S01]  /*78a10*/  ISETP.EQ.AND P0, PT, R36.reuse, RZ, PT ;  /* 0x000000ff2400720c */ /* 0x040fe20003f02270 */
[----:B------:R-:W-:Y:S01]  /*78a20*/  IMAD.SHL.U32 R39, R39, 0x4, RZ ;  /* 0x0000000427277824 */ /* 0x000fe200078e00ff */
[C---:B------:R-:W-:Y:S02]  /*78a30*/  ISETP.EQ.AND P1, PT, R36.reuse, 0x4, PT ;  /* 0x000000042400780c */ /* 0x040fe40003f22270 */
[C---:B------:R-:W-:Y:S02]  /*78a40*/  ISETP.EQ.AND P2, PT, R36.reuse, 0x2c, PT ;  /* 0x0000002c2400780c */ /* 0x040fe40003f42270 */
[----:B------:R-:W-:-:S02]  /*78a50*/  ISETP.EQ.AND P3, PT, R36, 0x30, PT ;  /* 0x000000302400780c */ /* 0x000fc40003f62270 */
        /* <DEDUP_REMOVED lines=724> */
[----:B------:R-:W-:-:S05]  /*7b7a0*/  IMAD.U32 R31, R31, -0x80000000, RZ ;  /* 0x800000001f1f7824 */ /* 0x000fca00078e00ff */
[----:B------:R-:W-:-:S05]  /*7b7b0*/  I2FP.F32.S32 R31, R31 ;  /* 0x0000001f001f7245 */ /* 0x000fca0000201400 */
[----:B------:R-:W-:Y:S01]  /*7b7c0*/  FADD R30, R30, R31 ;  /* 0x0000001f1e1e7221 */ /* 0x000fe20000000000 */
[----:B0-----:R-:W-:Y:S02]  /*7b7d0*/  IMAD.SHL.U32 R37, R37, 0x4, RZ ;  /* 0x0000000425257824 */ /* 0x001fe400078e00ff */
        /* <DEDUP_REMOVED lines=43> */
[C---:B------:R-:W-:Y:S01]  /*7ba90*/  ISETP.EQ.AND P1, PT, R38.reuse, 0x28, PT ;  /* 0x000000282600780c */ /* 0x040fe20003f22270 */
        /* <DEDUP_REMOVED lines=1095> */
[----:B0-----:R-:W-:Y:S01]  /*7ff10*/  SHF.L.U32 R37, R37, 0x2, RZ ;  /* 0x0000000225257819 */ /* 0x001fe200000006ff */
[----:B------:R-:W-:Y:S01]  /*7ff20*/  IMAD.SHL.U32 R39, R39, 0x4, RZ ;  /* 0x0000000427277824 */ /* 0x000fe200078e00ff */
[----:B------:R-:W-:Y:S02]  /*7ff30*/  SHF.L.U32 R38, R38, 0x2, RZ ;  /* 0x0000000226267819 */ /* 0x000fe400000006ff */
[C---:B------:R-:W-:Y:S02]  /*7ff40*/  ISETP.EQ.AND P0, PT, R37.reuse, RZ, PT ;  /* 0x000000ff2500720c */ /* 0x040fe40003f02270 */
        /* <DEDUP_REMOVED lines=41> */
[----:B------:R-:W-:-:S02]  /*801e0*/  ISETP.EQ.AND P1, PT, R38, 0x28, PT ;  /* 0x000000282600780c */ /* 0x000fc40003f22270 */
[----:B------:R-:W-:-:S04]  /*801f0*/  SHF.L.U32 R32, R32, 0x1, RZ ;  /* 0x0000000120207819 */ /* 0x000fc800000006ff */
        /* <DEDUP_REMOVED lines=1059> */
[----:B------:R-:W-:Y:S02]  /*84430*/  IMAD.SHL.U32 R33, R34, 0x40000000, RZ ;  /* 0x4000000022217824 */ /* 0x000fe400078e00ff */
[----:B------:R-:W-:Y:S01]  /*84440*/  @P0 IMAD.MOV.U32 R34, RZ, RZ, R123 ;  /* 0x000000ffff220224 */ /* 0x000fe200078e007b */
[C---:B------:R-:W-:Y:S01]  /*84450*/  ISETP.EQ.AND P0, PT, R39.reuse, 0x8, PT ;  /* 0x000000082700780c */ /* 0x040fe20003f02270 */
[----:B------:R-:W-:Y:S01]  /*84460*/  @P1 IMAD.MOV.U32 R34, RZ, RZ, R0 ;  /* 0x000000ffff221224 */ /* 0x000fe200078e0000 */
[----:B------:R-:W-:Y:S02]  /*84470*/  ISETP.EQ.AND P1, PT, R39, 0x28, PT ;  /* 0x000000282700780c */ /* 0x000fe40003f22270 */
[----:B------:R-:W-:-:S05]  /*84480*/  I2FP.F32.S32 R33, R33 ;  /* 0x0000002100217245 */ /* 0x000fca0000201400 */
[----:B------:R-:W-:Y:S01]  /*84490*/  FADD R33, R32, R33 ;  /* 0x0000002120217221 */ /* 0x000fe20000000000 */
[----:B------:R-:W-:-:S03]  /*844a0*/  FADD R32, R123, R0 ;  /* 0x000000007b207221 */ /* 0x000fc60000000000 */
[----:B------:R-:W-:Y:S01]  /*844b0*/  @P0 IMAD.MOV.U32 R34, RZ, RZ, R3 ;  /* 0x000000ffff220224 */ /* 0x000fe200078e0003 */
[----:B------:R-:W-:Y:S01]  /*844c0*/  ISETP.EQ.AND P0, PT, R39, 0xc, PT ;  /* 0x0000000c2700780c */ /* 0x000fe20003f02270 */
[----:B------:R-:W-:-:S12]  /*844d0*/  FADD R32, R3, R32 ;  /* 0x0000002003207221 */ /* 0x000fd80000000000 */
        /* <DEDUP_REMOVED lines=36> */
[C---:B------:R-:W-:Y:S01]  /*84720*/  ISETP.EQ.AND P0, PT, R34.reuse, 0x18, PT ;  /* 0x000000182200780c */ /* 0x040fe20003f02270 */
[----:B------:R-:W0:Y:S01]  /*84730*/  S2UR UR5, SR_CgaCtaId ;  /* 0x00000000000579c3 */ /* 0x000e220000008800 */
[C---:B------:R-:W-:Y:S01]  /*84740*/  ISETP.EQ.AND P1, PT, R34.reuse, 0x28, PT ;  /* 0x000000282200780c */ /* 0x040fe20003f22270 */
[----:B------:R-:W-:Y:S01]  /*84750*/  UMOV UR4, 0x400 ;  /* 0x0000040000047882 */ /* 0x000fe20000000000 */
[C---:B------:R-:W-:Y:S02]  /*84760*/  ISETP.EQ.AND P2, PT, R34.reuse, 0x2c, PT ;  /* 0x0000002c2200780c */ /* 0x040fe40003f42270 */
[C---:B------:R-:W-:Y:S02]  /*84770*/  ISETP.EQ.AND P3, PT, R34.reuse, 0x30, PT ;  /* 0x000000302200780c */ /* 0x040fe40003f62270 */
[C---:B------:R-:W-:Y:S02]  /*84780*/  ISETP.EQ.AND P4, PT, R34.reuse, 0x34, PT ;  /* 0x000000342200780c */ /* 0x040fe40003f82270 */
[----:B------:R-:W-:-:S02]  /*84790*/  ISETP.EQ.AND P5, PT, R34, 0x38, PT ;  /* 0x000000382200780c */ /* 0x000fc40003fa2270 */
[C---:B------:R-:W-:Y:S01]  /*847a0*/  ISETP.EQ.AND P6, PT, R34.reuse, 0x3c, PT ;  /* 0x0000003c2200780c */ /* 0x040fe20003fc2270 */
[----:B------:R-:W-:Y:S01]  /*847b0*/  @P0 IMAD.MOV.U32 R35, RZ, RZ, R6 ;  /* 0x000000ffff230224 */ /* 0x000fe200078e0006 */
[----:B------:R-:W-:Y:S01]  /*847c0*/  ISETP.EQ.AND P0, PT, R34, 0x1c, PT ;  /* 0x0000001c2200780c */ /* 0x000fe20003f02270 */
[----:B0-----:R-:W-:-:S12]  /*847d0*/  ULEA UR4, UR5, UR4, 0x18 ;  /* 0x0000000405047291 */ /* 0x001fd8000f8ec0ff */
        /* <DEDUP_REMOVED lines=57> */
[C---:B------:R-:W-:Y:S02]  /*84b70*/  ISETP.EQ.AND P6, PT, R35.reuse, 0x3c, PT ;  /* 0x0000003c2300780c */ /* 0x040fe40003fc2270 */
        /* <DEDUP_REMOVED lines=3287> */
[----:B0-----:R-:W-:-:S12]  /*918f0*/  IMAD.SHL.U32 R43, R43, 0x4, RZ ;  /* 0x000000042b2b7824 */ /* 0x001fd800078e00ff */
        /* <DEDUP_REMOVED lines=83> */
[C---:B------:R-:W-:Y:S02]  /*91e30*/  ISETP.EQ.AND P1, PT, R37.reuse, 0x4, PT ;  /* 0x000000042500780c */ /* 0x040fe40003f22270 */
[----:B------:R-:W-:Y:S01]  /*91e40*/  @P2 MOV R38, R10 ;  /* 0x0000000a00262202 */ /* 0x000fe20000000f00 */
        /* <DEDUP_REMOVED lines=516> */
[----:B------:R-:W0:Y:S01]  /*93e90*/  S2UR UR8, SR_CgaCtaId ;  /* 0x00000000000879c3 */ /* 0x000e220000008800 */
[----:B------:R-:W-:Y:S02]  /*93ea0*/  UMOV UR5, 0x400 ;  /* 0x0000040000057882 */ /* 0x000fe40000000000 */
[----:B0-----:R-:W-:-:S09]  /*93eb0*/  ULEA UR5, UR8, UR5, 0x18 ;  /* 0x0000000508057291 */ /* 0x001fd2000f8ec0ff */
[----:B------:R-:W0:Y:S02]  /*93ec0*/  LDS.128 R40, [UR5+0xbd0] ;  /* 0x000bd005ff287984 */ /* 0x000e240008000c00 */
[----:B------:R-:W1:Y:S01]  /*93ed0*/  S2UR UR5, SR_CgaCtaId ;  /* 0x00000000000579c3 */ /* 0x000e620000008800 */
        /* <DEDUP_REMOVED lines=127> */
[----:B-1----:R-:W-:-:S08]  /*946d0*/  ULEA UR4, UR5, UR4, 0x18 ;  /* 0x0000000405047291 */ /* 0x002fd0000f8ec0ff */
[----:B------:R-:W-:Y:S02]  /*946e0*/  @P0 IMAD.MOV.U32 R46, RZ, RZ, R9 ;  /* 0x000000ffff2e0224 */ /* 0x000fe400078e0009 */
[----:B------:R-:W-:Y:S02]  /*946f0*/  @P1 IMAD.MOV.U32 R46, RZ, RZ, R32 ;  /* 0x000000ffff2e1224 */ /* 0x000fe400078e0020 */
[----:B------:R-:W-:Y:S02]  /*94700*/  @P2 IMAD.MOV.U32 R46, RZ, RZ, R10 ;  /* 0x000000ffff2e2224 */ /* 0x000fe400078e000a */
[----:B------:R-:W-:Y:S01]  /*94710*/  @P3 IMAD.MOV.U32 R46, RZ, RZ, R11 ;  /* 0x000000ffff2e3224 */ /* 0x000fe200078e000b */
[----:B------:R-:W-:Y:S01]  /*94720*/  @P4 MOV R46, R12 ;  /* 0x0000000c002e4202 */ /* 0x000fe20000000f00 */
[----:B------:R-:W-:Y:S02]  /*94730*/  @P5 IMAD.MOV.U32 R46, RZ, RZ, R13 ;  /* 0x000000ffff2e5224 */ /* 0x000fe400078e000d */
[----:B------:R-:W-:-:S02]  /*94740*/  @P6 IMAD.MOV.U32 R46, RZ, RZ, R0 ;  /* 0x000000ffff2e6224 */ /* 0x000fc400078e0000 */
[----:B0-----:R-:W-:Y:S02]  /*94750*/  IMAD.SHL.U32 R40, R40, 0x4, RZ ;  /* 0x0000000428287824 */ /* 0x001fe400078e00ff */
        /* <DEDUP_REMOVED lines=146> */
[----:B------:R-:W-:Y:S02]  /*95080*/  IMAD.SHL.U32 R38, R39, 0x100000, RZ ;  /* 0x0010000027267824 */ /* 0x000fe400078e00ff */
[----:B0-----:R-:W-:-:S03]  /*95090*/  IMAD.SHL.U32 R40, R40, 0x4, RZ ;  /* 0x0000000428287824 */ /* 0x001fc600078e00ff */
[----:B------:R-:W-:Y:S01]  /*950a0*/  I2FP.F32.S32 R38, R38 ;  /* 0x0000002600267245 */ /* 0x000fe20000201400 */
[----:B------:R-:W-:Y:S02]  /*950b0*/  IMAD.SHL.U32 R41, R41, 0x4, RZ ;  /* 0x0000000429297824 */ /* 0x000fe400078e00ff */
[----:B------:R-:W-:Y:S01]  /*950c0*/  IMAD.SHL.U32 R42, R42, 0x4, RZ ;  /* 0x000000042a2a7824 */ /* 0x000fe200078e00ff */
[----:B------:R-:W-:Y:S01]  /*950d0*/  ISETP.EQ.AND P0, PT, R40, RZ, PT ;  /* 0x000000ff2800720c */ /* 0x000fe20003f02270 */
[----:B------:R-:W-:Y:S01]  /*950e0*/  FADD R37, R37, R38 ;  /* 0x0000002625257221 */ /* 0x000fe20000000000 */
[----:B------:R-:W-:Y:S01]  /*950f0*/  IMAD.SHL.U32 R38, R44, 0x200000, RZ ;  /* 0x002000002c267824 */ /* 0x000fe200078e00ff */
[C---:B------:R-:W-:Y:S01]  /*95100*/  ISETP.EQ.AND P1, PT, R40.reuse, 0x4, PT ;  /* 0x000000042800780c */ /* 0x040fe20003f22270 */
[----:B------:R-:W-:Y:S01]  /*95110*/  IMAD.SHL.U32 R43, R43, 0x4, RZ ;  /* 0x000000042b2b7824 */ /* 0x000fe200078e00ff */
[----:B------:R-:W-:Y:S02]  /*95120*/  ISETP.EQ.AND P2, PT, R40, 0x2c, PT ;  /* 0x0000002c2800780c */ /* 0x000fe40003f42270 */
[----:B------:R-:W-:-:S02]  /*95130*/  I2FP.F32.S32 R38, R38 ;  /* 0x0000002600267245 */ /* 0x000fc40000201400 */
[C---:B------:R-:W-:Y:S02]  /*95140*/  ISETP.EQ.AND P3, PT, R40.reuse, 0x30, PT ;  /* 0x000000302800780c */ /* 0x040fe40003f62270 */
[C---:B------:R-:W-:Y:S01]  /*95150*/  ISETP.EQ.AND P4, PT, R40.reuse, 0x34, PT ;  /* 0x000000342800780c */ /* 0x040fe20003f82270 */
[----:B------:R-:W-:Y:S01]  /*95160*/  FADD R37, R37, R38 ;  /* 0x0000002625257221 */ /* 0x000fe20000000000 */
[----:B------:R-:W-:Y:S01]  /*95170*/  IMAD.SHL.U32 R38, R45, 0x400000, RZ ;  /* 0x004000002d267824 */ /* 0x000fe200078e00ff */
[C---:B------:R-:W-:Y:S02]  /*95180*/  ISETP.EQ.AND P5, PT, R40.reuse, 0x38, PT ;  /* 0x000000382800780c */ /* 0x040fe40003fa2270 */
[----:B------:R-:W-:Y:S02]  /*95190*/  ISETP.EQ.AND P6, PT, R40, 0x3c, PT ;  /* 0x0000003c2800780c */ /* 0x000fe40003fc2270 */
[----:B------:R-:W-:-:S05]  /*951a0*/  I2FP.F32.S32 R38, R38 ;  /* 0x0000002600267245 */ /* 0x000fca0000201400 */
[----:B------:R-:W-:Y:S01]  /*951b0*/  FADD R37, R37, R38 ;  /* 0x0000002625257221 */ /* 0x000fe20000000000 */
        /* <DEDUP_REMOVED lines=1468> */
[----:B------:R-:W-:Y:S01]  /*9ad80*/  @P0 MOV R40, R123 ;  /* 0x0000007b00280202 */ /* 0x000fe20000000f00 */
[----:B------:R-:W-:Y:S01]  /*9ad90*/  @P1 IMAD.MOV.U32 R40, RZ, RZ, R0 ;  /* 0x000000ffff281224 */ /* 0x000fe200078e0000 */
[C---:B------:R-:W-:Y:S01]  /*9ada0*/  ISETP.EQ.AND P0, PT, R42.reuse, 0x8, PT ;  /* 0x000000082a00780c */ /* 0x040fe20003f02270 */
[----:B------:R-:W-:Y:S01]  /*9adb0*/  IMAD.SHL.U32 R39, R39, 0x2, RZ ;  /* 0x0000000227277824 */ /* 0x000fe200078e00ff */
[----:B------:R-:W-:-:S04]  /*9adc0*/  ISETP.EQ.AND P1, PT, R42, 0x28, PT ;  /* 0x000000282a00780c */ /* 0x000fc80003f22270 */
[----:B------:R-:W-:-:S05]  /*9add0*/  I2FP.F32.S32 R39, R39 ;  /* 0x0000002700277245 */ /* 0x000fca0000201400 */
[----:B------:R-:W-:Y:S02]  /*9ade0*/  FADD R39, R39, +QNAN ;  /* 0x7fc0000027277421 */ /* 0x000fe40000000000 */
        /* <DEDUP_REMOVED lines=2081> */
[----:B------:R-:W0:Y:S02]  /*a3000*/  LDS.128 R40, [UR4+0xd70] ;  /* 0x000d7004ff287984 */ /* 0x000e240008000c00 */
[----:B0-----:R-:W-:Y:S02]  /*a3010*/  IMAD.SHL.U32 R40, R40, 0x4, RZ ;  /* 0x0000000428287824 */ /* 0x001fe400078e00ff */
[----:B------:R-:W-:Y:S02]  /*a3020*/  IMAD.SHL.U32 R41, R41, 0x4, RZ ;  /* 0x0000000429297824 */ /* 0x000fe400078e00ff */
[----:B------:R-:W-:Y:S01]  /*a3030*/  IMAD.SHL.U32 R42, R42, 0x4, RZ ;  /* 0x000000042a2a7824 */ /* 0x000fe200078e00ff */
[C---:B------:R-:W-:Y:S02]  /*a3040*/  ISETP.EQ.AND P0, PT, R40.reuse, RZ, PT ;  /* 0x000000ff2800720c */ /* 0x040fe40003f02270 */
        /* <DEDUP_REMOVED lines=67> */
[----:B------:R-:W-:Y:S01]  /*a3480*/  ISETP.EQ.AND P3, PT, R42, 0x30, PT ;  /* 0x000000302a00780c */ /* 0x000fe20003f62270 */
[----:B------:R-:W-:Y:S02]  /*a3490*/  @P5 IMAD.MOV.U32 R40, RZ, RZ, R13 ;  /* 0x000000ffff285224 */ /* 0x000fe400078e000d */
[----:B------:R-:W-:-:S04]  /*a34a0*/  @P6 IMAD.MOV.U32 R40, RZ, RZ, R0 ;  /* 0x000000ffff286224 */ /* 0x000fc800078e0000 */
        /* <DEDUP_REMOVED lines=31> */
[----:B------:R-:W-:-:S03]  /*a36a0*/  @P4 IMAD.MOV.U32 R40, RZ, RZ, R12 ;  /* 0x000000ffff284224 */ /* 0x000fc600078e000c */
[C---:B------:R-:W-:Y:S01]  /*a36b0*/  ISETP.EQ.AND P0, PT, R43.reuse, RZ, PT ;  /* 0x000000ff2b00720c */ /* 0x040fe20003f02270 */
[----:B------:R-:W-:Y:S01]  /*a36c0*/  @P5 IMAD.MOV.U32 R40, RZ, RZ, R13 ;  /* 0x000000ffff285224 */ /* 0x000fe200078e000d */
[C---:B------:R-:W-:Y:S01]  /*a36d0*/  ISETP.EQ.AND P1, PT, R43.reuse, 0x4, PT ;  /* 0x000000042b00780c */ /* 0x040fe20003f22270 */
[----:B------:R-:W-:Y:S01]  /*a36e0*/  @P6 IMAD.MOV.U32 R40, RZ, RZ, R0 ;  /* 0x000000ffff286224 */ /* 0x000fe200078e0000 */
[C---:B------:R-:W-:Y:S02]  /*a36f0*/  ISETP.EQ.AND P2, PT, R43.reuse, 0x2c, PT ;  /* 0x0000002c2b00780c */ /* 0x040fe40003f42270 */
[C---:B------:R-:W-:Y:S01]  /*a3700*/  ISETP.EQ.AND P3, PT, R43.reuse, 0x30, PT ;  /* 0x000000302b00780c */ /* 0x040fe20003f62270 */
[----:B------:R-:W-:Y:S01]  /*a3710*/  IMAD.SHL.U32 R40, R40, 0x40000000, RZ ;  /* 0x4000000028287824 */ /* 0x000fe200078e00ff */
[C---:B------:R-:W-:Y:S02]  /*a3720*/  ISETP.EQ.AND P4, PT, R43.reuse, 0x34, PT ;  /* 0x000000342b00780c */ /* 0x040fe40003f82270 */
[----:B------:R-:W-:-:S02]  /*a3730*/  ISETP.EQ.AND P5, PT, R43, 0x38, PT ;  /* 0x000000382b00780c */ /* 0x000fc40003fa2270 */
[----:B------:R-:W-:Y:S02]  /*a3740*/  I2FP.F32.S32 R40, R40 ;  /* 0x0000002800287245 */ /* 0x000fe40000201400 */
[----:B------:R-:W-:Y:S01]  /*a3750*/  ISETP.EQ.AND P6, PT, R43, 0x3c, PT ;  /* 0x0000003c2b00780c */ /* 0x000fe20003fc2270 */
[----:B0-----:R-:W-:Y:S02]  /*a3760*/  ULEA UR4, UR5, UR4, 0x18 ;  /* 0x0000000405047291 */ /* 0x001fe4000f8ec0ff */
[----:B------:R-:W-:Y:S01]  /*a3770*/  FADD R40, R41, R40 ;  /* 0x0000002829287221 */ /* 0x000fe20000000000 */
[----:B------:R-:W-:Y:S01]  /*a3780*/  @P0 IMAD.MOV.U32 R41, RZ, RZ, R123 ;  /* 0x000000ffff290224 */ /* 0x000fe200078e007b */
[C---:B------:R-:W-:Y:S01]  /*a3790*/  ISETP.EQ.AND P0, PT, R43.reuse, 0x8, PT ;  /* 0x000000082b00780c */ /* 0x040fe20003f02270 */
[----:B------:R-:W-:Y:S01]  /*a37a0*/  @P1 IMAD.MOV.U32 R41, RZ, RZ, R0 ;  /* 0x000000ffff291224 */ /* 0x000fe200078e0000 */
[----:B------:R-:W-:-:S03]  /*a37b0*/  ISETP.EQ.AND P1, PT, R43, 0x28, PT ;  /* 0x000000282b00780c */ /* 0x000fc60003f22270 */
        /* <DEDUP_REMOVED lines=3923> */
[----:B------:R-:W-:Y:S01]  /*b2cf0*/  I2FP.F32.S32 R45, R44 ;  /* 0x0000002c002d7245 */ /* 0x000fe20000201400 */
[----:B------:R-:W-:Y:S01]  /*b2d00*/  @P0 IMAD.MOV.U32 R44, RZ, RZ, R123 ;  /* 0x000000ffff2c0224 */ /* 0x000fe200078e007b */
[----:B------:R-:W-:Y:S01]  /*b2d10*/  ISETP.EQ.AND P0, PT, R46, 0x8, PT ;  /* 0x000000082e00780c */ /* 0x000fe20003f02270 */
[----:B------:R-:W-:Y:S02]  /*b2d20*/  @P1 IMAD.MOV.U32 R44, RZ, RZ, R0 ;  /* 0x000000ffff2c1224 */ /* 0x000fe400078e0000 */
        /* <DEDUP_REMOVED lines=11> */
[----:B------:R-:W-:Y:S01]  /*b2de0*/  IMAD.SHL.U32 R47, R47, 0x4, RZ ;  /* 0x000000042f2f7824 */ /* 0x000fe200078e00ff */
[C---:B------:R-:W-:Y:S01]  /*b2df0*/  ISETP.EQ.AND P1, PT, R46.reuse, 0x28, PT ;  /* 0x000000282e00780c */ /* 0x040fe20003f22270 */
[----:B------:R-:W0:Y:S01]  /*b2e00*/  S2UR UR5, SR_CgaCtaId ;  /* 0x00000000000579c3 */ /* 0x000e220000008800 */
[C---:B------:R-:W-:Y:S01]  /*b2e10*/  ISETP.EQ.AND P2, PT, R46.reuse, 0x2c, PT ;  /* 0x0000002c2e00780c */ /* 0x040fe20003f42270 */
[----:B------:R-:W-:Y:S01]  /*b2e20*/  UMOV UR4, 0x400 ;  /* 0x0000040000047882 */ /* 0x000fe20000000000 */
[C---:B------:R-:W-:Y:S02]  /*b2e30*/  ISETP.EQ.AND P3, PT, R46.reuse, 0x30, PT ;  /* 0x000000302e00780c */ /* 0x040fe40003f62270 */
[C---:B------:R-:W-:Y:S02]  /*b2e40*/  ISETP.EQ.AND P4, PT, R46.reuse, 0x34, PT ;  /* 0x000000342e00780c */ /* 0x040fe40003f82270 */
[----:B------:R-:W-:-:S02]  /*b2e50*/  ISETP.EQ.AND P5, PT, R46, 0x38, PT ;  /* 0x000000382e00780c */ /* 0x000fc40003fa2270 */
[C---:B------:R-:W-:Y:S01]  /*b2e60*/  ISETP.EQ.AND P6, PT, R46.reuse, 0x3c, PT ;  /* 0x0000003c2e00780c */ /* 0x040fe20003fc2270 */
[----:B------:R-:W-:Y:S01]  /*b2e70*/  @P0 IMAD.MOV.U32 R44, RZ, RZ, R7 ;  /* 0x000000ffff2c0224 */ /* 0x000fe200078e0007 */
[----:B------:R-:W-:-:S13]  /*b2e80*/  ISETP.EQ.AND P0, PT, R46, 0x20, PT ;  /* 0x000000202e00780c */ /* 0x000fda0003f02270 */
[----:B------:R-:W-:Y:S01]  /*b2e90*/  @P0 IMAD.MOV.U32 R44, RZ, RZ, R8 ;  /* 0x000000ffff2c0224 */ /* 0x000fe200078e0008 */
[----:B------:R-:W-:Y:S01]  /*b2ea0*/  ISETP.EQ.AND P0, PT, R46, 0x24, PT ;  /* 0x000000242e00780c */ /* 0x000fe20003f02270 */
[----:B0-----:R-:W-:-:S12]  /*b2eb0*/  ULEA UR4, UR5, UR4, 0x18 ;  /* 0x0000000405047291 */ /* 0x001fd8000f8ec0ff */
        /* <DEDUP_REMOVED lines=708> */
[----:B------:R-:W-:Y:S02]  /*b5b00*/  SHF.L.U32 R46, R51, 0x2, RZ ;  /* 0x00000002332e7819 */ /* 0x000fe400000006ff */
[----:B------:R-:W0:Y:S01]  /*b5b10*/  LDS.128 R48, [UR4+0xf90] ;  /* 0x000f9004ff307984 */ /* 0x000e220008000c00 */
[----:B------:R-:W-:Y:S01]  /*b5b20*/  UMOV UR4, 0x400 ;  /* 0x0000040000047882 */ /* 0x000fe20000000000 */
[C---:B------:R-:W-:Y:S01]  /*b5b30*/  ISETP.EQ.AND P0, PT, R46.reuse, RZ, PT ;  /* 0x000000ff2e00720c */ /* 0x040fe20003f02270 */
[----:B------:R-:W-:Y:S01]  /*b5b40*/  ULEA UR4, UR5, UR4, 0x18 ;  /* 0x0000000405047291 */ /* 0x000fe2000f8ec0ff */
        /* <DEDUP_REMOVED lines=3193> */
[----:B------:R-:W0:Y:S02]  /*c22e0*/  LDS.128 R48, [UR4+0x10f0] ;  /* 0x0010f004ff307984 */ /* 0x000e240008000c00 */
        /* <DEDUP_REMOVED lines=37> */
[C---:B------:R-:W-:Y:S01]  /*c2540*/  ISETP.EQ.AND P0, PT, R49.reuse, RZ, PT ;  /* 0x000000ff3100720c */ /* 0x040fe20003f02270 */
        /* <DEDUP_REMOVED lines=2392> */
[----:B0-----:R-:W-:Y:S01]  /*cbad0*/  SHF.L.U32 R49, R49, 0x2, RZ ;  /* 0x0000000231317819 */ /* 0x001fe200000006ff */
[----:B------:R-:W-:Y:S01]  /*cbae0*/  IMAD.SHL.U32 R51, R51, 0x4, RZ ;  /* 0x0000000433337824 */ /* 0x000fe200078e00ff */
[----:B------:R-:W-:Y:S02]  /*cbaf0*/  SHF.L.U32 R50, R50, 0x2, RZ ;  /* 0x0000000232327819 */ /* 0x000fe400000006ff */
        /* <DEDUP_REMOVED lines=1185> */
[----:B------:R-:W-:Y:S01]  /*d0510*/  @P0 MOV R49, R3 ;  /* 0x0000000300310202 */ /* 0x000fe20000000f00 */
[----:B------:R-:W-:Y:S01]  /*d0520*/  FADD R48, R48, +QNAN ;  /* 0x7fc0000030307421 */ /* 0x000fe20000000000 */
        /* <DEDUP_REMOVED lines=353> */
[----:B0-----:R-:W-:-:S05]  /*d1b40*/  IMAD.SHL.U32 R48, R48, 0x4, RZ ;  /* 0x0000000430307824 */ /* 0x001fca00078e00ff */
[C---:B------:R-:W-:Y:S02]  /*d1b50*/  ISETP.EQ.AND P0, PT, R48.reuse, RZ, PT ;  /* 0x000000ff3000720c */ /* 0x040fe40003f02270 */
[C---:B------:R-:W-:Y:S02]  /*d1b60*/  ISETP.EQ.AND P1, PT, R48.reuse, 0x4, PT ;  /* 0x000000043000780c */ /* 0x040fe40003f22270 */
[----:B------:R-:W-:-:S09]  /*d1b70*/  ISETP.EQ.AND P2, PT, R48, 0x2c, PT ;  /* 0x0000002c3000780c */ /* 0x000fd20003f42270 */
        /* <DEDUP_REMOVED lines=18> */
[C---:B------:R-:W-:Y:S01]  /*d1ca0*/  ISETP.EQ.AND P3, PT, R48.reuse, 0x30, PT ;  /* 0x000000303000780c */ /* 0x040fe20003f62270 */
[----:B------:R-:W-:Y:S01]  /*d1cb0*/  IMAD.SHL.U32 R49, R49, 0x4, RZ ;  /* 0x0000000431317824 */ /* 0x000fe200078e00ff */
[----:B------:R-:W-:-:S09]  /*d1cc0*/  ISETP.EQ.AND P4, PT, R48, 0x34, PT ;  /* 0x000000343000780c */ /* 0x000fd20003f82270 */
[----:B------:R-:W-:Y:S01]  /*d1cd0*/  @P0 IMAD.MOV.U32 R53, RZ, RZ, R9 ;  /* 0x000000ffff350224 */ /* 0x000fe200078e0009 */
[C---:B------:R-:W-:Y:S01]  /*d1ce0*/  ISETP.EQ.AND P5, PT, R48.reuse, 0x38, PT ;  /* 0x000000383000780c */ /* 0x040fe20003fa2270 */
[----:B------:R-:W-:Y:S01]  /*d1cf0*/  @P1 IMAD.MOV.U32 R53, RZ, RZ, R32 ;  /* 0x000000ffff351224 */ /* 0x000fe200078e0020 */
[----:B------:R-:W-:Y:S01]  /*d1d00*/  ISETP.EQ.AND P6, PT, R48, 0x3c, PT ;  /* 0x0000003c3000780c */ /* 0x000fe20003fc2270 */
[----:B------:R-:W-:Y:S01]  /*d1d10*/  @P2 IMAD.MOV.U32 R53, RZ, RZ, R10 ;  /* 0x000000ffff352224 */ /* 0x000fe200078e000a */
[C---:B------:R-:W-:Y:S01]  /*d1d20*/  ISETP.EQ.AND P0, PT, R49.reuse, RZ, PT ;  /* 0x000000ff3100720c */ /* 0x040fe20003f02270 */
[----:B------:R-:W-:Y:S01]  /*d1d30*/  IMAD.SHL.U32 R50, R50, 0x4, RZ ;  /* 0x0000000432327824 */ /* 0x000fe200078e00ff */
[----:B------:R-:W-:Y:S01]  /*d1d40*/  ISETP.EQ.AND P1, PT, R49, 0x4, PT ;  /* 0x000000043100780c */ /* 0x000fe20003f22270 */
[----:B------:R-:W-:Y:S01]  /*d1d50*/  IMAD.SHL.U32 R51, R51, 0x4, RZ ;  /* 0x0000000433337824 */ /* 0x000fe200078e00ff */
        /* <DEDUP_REMOVED lines=9> */
[----:B------:R-:W0:Y:S01]  /*d1df0*/  S2UR UR5, SR_CgaCtaId ;  /* 0x00000000000579c3 */ /* 0x000e220000008800 */
[----:B------:R-:W-:Y:S01]  /*d1e00*/  UMOV UR4, 0x400 ;  /* 0x0000040000047882 */ /* 0x000fe20000000000 */
        /* <DEDUP_REMOVED lines=5298> */
[----:B------:R-:W-:Y:S01]  /*e6930*/  ISETP.EQ.AND P0, PT, R50, 0x8, PT ;  /* 0x000000083200780c */ /* 0x000fe20003f02270 */
        /* <DEDUP_REMOVED lines=2591> */
[----:B------:R-:W-:Y:S01]  /*f0b30*/  ISETP.EQ.AND P0, PT, R51, RZ, PT ;  /* 0x000000ff3300720c */ /* 0x000fe20003f02270 */
        /* <DEDUP_REMOVED lines=9> */
[C---:B------:R-:W-:Y:S01]  /*f0bd0*/  ISETP.EQ.AND P1, PT, R51.reuse, 0x4, PT ;  /* 0x000000043300780c */ /* 0x040fe20003f22270 */
[----:B------:R-:W-:Y:S01]  /*f0be0*/  @P0 IMAD.MOV.U32 R49, RZ, RZ, R123 ;  /* 0x000000ffff310224 */ /* 0x000fe200078e007b */
        /* <DEDUP_REMOVED lines=9> */
[C---:B------:R-:W-:Y:S01]  /*f0c80*/  ISETP.EQ.AND P1, PT, R51.reuse, 0x28, PT ;  /* 0x000000283300780c */ /* 0x040fe20003f22270 */
        /* <DEDUP_REMOVED lines=3950> */
[----:B------:R-:W-:Y:S01]  /*100370*/  ISETP.EQ.AND P6, PT, R49, 0x3c, PT ;  /* 0x0000003c3100780c */ /* 0x000fe20003fc2270 */
[----:B------:R-:W-:Y:S01]  /*100380*/  @P1 IMAD.MOV.U32 R48, RZ, RZ, R32 ;  /* 0x000000ffff301224 */ /* 0x000fe200078e0020 */
[C---:B------:R-:W-:Y:S01]  /*100390*/  ISETP.EQ.AND P0, PT, R50.reuse, RZ, PT ;  /* 0x000000ff3200720c */ /* 0x040fe20003f02270 */
[----:B------:R-:W-:Y:S01]  /*1003a0*/  @P2 IMAD.MOV.U32 R48, RZ, RZ, R10 ;  /* 0x000000ffff302224 */ /* 0x000fe200078e000a */
[C---:B------:R-:W-:Y:S01]  /*1003b0*/  ISETP.EQ.AND P1, PT, R50.reuse, 0x4, PT ;  /* 0x000000043200780c */ /* 0x040fe20003f22270 */
[----:B------:R-:W-:Y:S01]  /*1003c0*/  @P3 IMAD.MOV.U32 R48, RZ, RZ, R11 ;  /* 0x000000ffff303224 */ /* 0x000fe200078e000b */
[C---:B------:R-:W-:Y:S01]  /*1003d0*/  ISETP.EQ.AND P2, PT, R50.reuse, 0x2c, PT ;  /* 0x0000002c3200780c */ /* 0x040fe20003f42270 */
[----:B------:R-:W-:Y:S01]  /*1003e0*/  IMAD.SHL.U32 R51, R51, 0x4, RZ ;  /* 0x0000000433337824 */ /* 0x000fe200078e00ff */
        /* <DEDUP_REMOVED lines=226> */
[----:B0-----:R-:W-:Y:S01]  /*101210*/  IMAD.SHL.U32 R49, R49, 0x4, RZ ;  /* 0x0000000431317824 */ /* 0x001fe200078e00ff */
[----:B------:R-:W-:Y:S01]  /*101220*/  SHF.L.U32 R51, R51, 0x2, RZ ;  /* 0x0000000233337819 */ /* 0x000fe200000006ff */
        /* <DEDUP_REMOVED lines=42> */
[----:B------:R-:W-:Y:S01]  /*1014d0*/  IMAD.SHL.U32 R48, R48, 0x2, RZ ;  /* 0x0000000230307824 */ /* 0x000fe200078e00ff */
[----:B------:R-:W-:-:S02]  /*1014e0*/  @P1 MOV R49, R0 ;  /* 0x0000000000311202 */ /* 0x000fc40000000f00 */
[----:B------:R-:W-:Y:S02]  /*1014f0*/  ISETP.EQ.AND P1, PT, R50, 0x28, PT ;  /* 0x000000283200780c */ /* 0x000fe40003f22270 */
        /* <DEDUP_REMOVED lines=3415> */
[----:B------:R-:W-:Y:S01]  /*10ea70*/  ISETP.EQ.AND P0, PT, R50, 0x8, PT ;  /* 0x000000083200780c */ /* 0x000fe20003f02270 */
[----:B------:R-:W-:Y:S01]  /*10ea80*/  IMAD.SHL.U32 R48, R48, 0x2, RZ ;  /* 0x0000000230307824 */ /* 0x000fe200078e00ff */
[C---:B------:R-:W-:Y:S01]  /*10ea90*/  ISETP.EQ.AND P6, PT, R50.reuse, 0x3c, PT ;  /* 0x0000003c3200780c */ /* 0x040fe20003fc2270 */
[----:B------:R-:W-:Y:S01]  /*10eaa0*/  @P1 IMAD.MOV.U32 R49, RZ, RZ, R0 ;  /* 0x000000ffff311224 */ /* 0x000fe200078e0000 */
[----:B------:R-:W-:-:S02]  /*10eab0*/  ISETP.EQ.AND P1, PT, R50, 0x28, PT ;  /* 0x000000283200780c */ /* 0x000fc40003f22270 */
        /* <DEDUP_REMOVED lines=4362> */
[----:B------:R-:W0:Y:S01]  /*11fb60*/  S2UR UR5, SR_CgaCtaId ;  /* 0x00000000000579c3 */ /* 0x000e220000008800 */
[----:B------:R-:W-:Y:S02]  /*11fb70*/  UMOV UR4, 0x400 ;  /* 0x0000040000047882 */ /* 0x000fe40000000000 */
[----:B0-----:R-:W-:-:S09]  /*11fb80*/  ULEA UR4, UR5, UR4, 0x18 ;  /* 0x0000000405047291 */ /* 0x001fd2000f8ec0ff */
        /* <DEDUP_REMOVED lines=3472> */
[----:B------:R-:W-:Y:S02]  /*12d490*/  FADD R53, R52, R53 ;  /* 0x0000003534357221 */ /* 0x000fe40000000000 */
        /* <DEDUP_REMOVED lines=87> */
[----:B------:R-:W-:Y:S02]  /*12da10*/  @P6 IMAD.MOV.U32 R52, RZ, RZ, R0 ;  /* 0x000000ffff346224 */ /* 0x000fe400078e0000 */
        /* <DEDUP_REMOVED lines=254> */
[----:B------:R-:W-:Y:S01]  /*12ea00*/  UMOV UR4, 0x400 ;  /* 0x0000040000047882 */ /* 0x000fe20000000000 */
[----:B------:R-:W-:-:S05]  /*12ea10*/  IMAD.U32 R52, R52, -0x80000000, RZ ;  /* 0x8000000034347824 */ /* 0x000fca00078e00ff */
[----:B------:R-:W-:Y:S01]  /*12ea20*/  I2FP.F32.S32 R52, R52 ;  /* 0x0000003400347245 */ /* 0x000fe20000201400 */
        /* <DEDUP_REMOVED lines=259> */
[----:B------:R-:W-:-:S02]  /*12fa60*/  @P5 IMAD.MOV.U32 R49, RZ, RZ, R13 ;  /* 0x000000ffff315224 */ /* 0x000fc400078e000d */
[----:B------:R-:W-:-:S04]  /*12fa70*/  @P6 IMAD.MOV.U32 R49, RZ, RZ, R0 ;  /* 0x000000ffff316224 */ /* 0x000fc800078e0000 */
[----:B------:R-:W-:-:S05]  /*12fa80*/  IMAD.SHL.U32 R49, R49, 0x4000, RZ ;  /* 0x0000400031317824 */ /* 0x000fca00078e00ff */
[----:B------:R-:W-:-:S05]  /*12fa90*/  I2FP.F32.S32 R49, R49 ;  /* 0x0000003100317245 */ /* 0x000fca0000201400 */
[----:B------:R-:W-:Y:S01]  /*12faa0*/  FADD R49, R48, R49 ;  /* 0x0000003130317221 */ /* 0x000fe20000000000 */
[----:B------:R-:W-:Y:S01]  /*12fab0*/  @P0 IMAD.MOV.U32 R48, RZ, RZ, R123 ;  /* 0x000000ffff300224 */ /* 0x000fe200078e007b */
[C---:B------:R-:W-:Y:S01]  /*12fac0*/  ISETP.EQ.AND P0, PT, R51.reuse, 0x10, PT ;  /* 0x000000103300780c */ /* 0x040fe20003f02270 */
[----:B------:R-:W-:Y:S01]  /*12fad0*/  @P1 IMAD.MOV.U32 R48, RZ, RZ, R0 ;  /* 0x000000ffff301224 */ /* 0x000fe200078e0000 */
[C---:B------:R-:W-:Y:S01]  /*12fae0*/  ISETP.EQ.AND P1, PT, R51.reuse, 0x14, PT ;  /* 0x000000143300780c */ /* 0x040fe20003f22270 */
[----:B------:R-:W-:Y:S01]  /*12faf0*/  @P2 IMAD.MOV.U32 R48, RZ, RZ, R3 ;  /* 0x000000ffff302224 */ /* 0x000fe200078e0003 */
[C---:B------:R-:W-:Y:S02]  /*12fb00*/  ISETP.EQ.AND P2, PT, R51.reuse, 0x18, PT ;  /* 0x000000183300780c */ /* 0x040fe40003f42270 */
[----:B------:R-:W-:Y:S02]  /*12fb10*/  @P3 MOV R48, R2 ;  /* 0x0000000200303202 */ /* 0x000fe40000000f00 */
[----:B------:R-:W-:-:S05]  /*12fb20*/  ISETP.EQ.AND P3, PT, R51, 0x1c, PT ;  /* 0x0000001c3300780c */ /* 0x000fca0003f62270 */
[----:B------:R-:W-:Y:S01]  /*12fb30*/  @P0 IMAD.MOV.U32 R48, RZ, RZ, R4 ;  /* 0x000000ffff300224 */ /* 0x000fe200078e0004 */
[C---:B------:R-:W-:Y:S01]  /*12fb40*/  ISETP.EQ.AND P0, PT, R51.reuse, 0x20, PT ;  /* 0x000000203300780c */ /* 0x040fe20003f02270 */
[----:B------:R-:W-:Y:S01]  /*12fb50*/  @P1 IMAD.MOV.U32 R48, RZ, RZ, R5 ;  /* 0x000000ffff301224 */ /* 0x000fe200078e0005 */
[C---:B------:R-:W-:Y:S01]  /*12fb60*/  ISETP.EQ.AND P1, PT, R51.reuse, 0x24, PT ;  /* 0x000000243300780c */ /* 0x040fe20003f22270 */
[----:B------:R-:W-:Y:S01]  /*12fb70*/  @P2 IMAD.MOV.U32 R48, RZ, RZ, R6 ;  /* 0x000000ffff302224 */ /* 0x000fe200078e0006 */
[----:B------:R-:W-:-:S03]  /*12fb80*/  ISETP.EQ.AND P2, PT, R51, 0x28, PT ;  /* 0x000000283300780c */ /* 0x000fc60003f42270 */
[----:B------:R-:W-:Y:S01]  /*12fb90*/  @P3 IMAD.MOV.U32 R48, RZ, RZ, R7 ;  /* 0x000000ffff303224 */ /* 0x000fe200078e0007 */
        /* <DEDUP_REMOVED lines=9> */
[----:B------:R-:W-:Y:S02]  /*12fc30*/  @P0 IMAD.MOV.U32 R48, RZ, RZ, R11 ;  /* 0x000000ffff300224 */ /* 0x000fe400078e000b */
[----:B------:R-:W-:Y:S02]  /*12fc40*/  @P1 IMAD.MOV.U32 R48, RZ, RZ, R12 ;  /* 0x000000ffff301224 */ /* 0x000fe400078e000c */
[----:B------:R-:W-:-:S04]  /*12fc50*/  @P2 IMAD.MOV.U32 R48, RZ, RZ, R13 ;  /* 0x000000ffff302224 */ /* 0x000fc800078e000d */
[----:B------:R-:W-:-:S04]  /*12fc60*/  @P3 IMAD.MOV.U32 R48, RZ, RZ, R0 ;  /* 0x000000ffff303224 */ /* 0x000fc800078e0000 */
[----:B------:R-:W-:Y:S02]  /*12fc70*/  IMAD.MOV.U32 R50, RZ, RZ, R48 ;  /* 0x000000ffff327224 */ /* 0x000fe400078e0030 */
[----:B------:R-:W-:Y:S02]  /*12fc80*/  IMAD.SHL.U32 R48, R54, 0x20000000, RZ ;  /* 0x2000000036307824 */ /* 0x000fe400078e00ff */
[----:B------:R-:W-:-:S03]  /*12fc90*/  IMAD.SHL.U32 R50, R50, 0x8000, RZ ;  /* 0x0000800032327824 */ /* 0x000fc600078e00ff */
[----:B------:R-:W-:Y:S02]  /*12fca0*/  I2FP.F32.S32 R48, R48 ;  /* 0x0000003000307245 */ /* 0x000fe40000201400 */
[----:B------:R-:W-:-:S03]  /*12fcb0*/  I2FP.F32.S32 R50, R50 ;  /* 0x0000003200327245 */ /* 0x000fc60000201400 */
[----:B------:R-:W-:Y:S02]  /*12fcc0*/  FADD R53, R53, R48 ;  /* 0x0000003035357221 */ /* 0x000fe40000000000 */
[----:B------:R-:W-:Y:S02]  /*12fcd0*/  FADD R54, R49, R50 ;  /* 0x0000003231367221 */ /* 0x000fe40000000000 */
[----:B------:R-:W0:Y:S01]  /*12fce0*/  LDS.128 R48, [UR4+0x1d40] ;  /* 0x001d4004ff307984 */ /* 0x000e220008000c00 */
[----:B------:R-:W-:Y:S02]  /*12fcf0*/  UMOV UR4, 0x400 ;  /* 0x0000040000047882 */ /* 0x000fe40000000000 */
[----:B------:R-:W-:Y:S01]  /*12fd00*/  ULEA UR4, UR5, UR4, 0x18 ;  /* 0x0000000405047291 */ /* 0x000fe2000f8ec0ff */
[----:B0-----:R-:W-:Y:S02]  /*12fd10*/  IMAD.SHL.U32 R48, R48, 0x4, RZ ;  /* 0x0000000430307824 */ /* 0x001fe400078e00ff */
[----:B------:R-:W-:-:S02]  /*12fd20*/  IMAD.SHL.U32 R49, R49, 0x4, RZ ;  /* 0x0000000431317824 */ /* 0x000fc400078e00ff */
[----:B------:R-:W-:Y:S01]  /*12fd30*/  IMAD.SHL.U32 R50, R50, 0x4, RZ ;  /* 0x0000000432327824 */ /* 0x000fe200078e00ff */
[C---:B------:R-:W-:Y:S01]  /*12fd40*/  ISETP.EQ.AND P0, PT, R48.reuse, RZ, PT ;  /* 0x000000ff3000720c */ /* 0x040fe20003f02270 */
[----:B------:R-:W-:Y:S01]  /*12fd50*/  IMAD.SHL.U32 R51, R51, 0x4, RZ ;  /* 0x0000000433337824 */ /* 0x000fe200078e00ff */
[C---:B------:R-:W-:Y:S02]  /*12fd60*/  ISETP.EQ.AND P1, PT, R48.reuse, 0x4, PT ;  /* 0x000000043000780c */ /* 0x040fe40003f22270 */
[C---:B------:R-:W-:Y:S02]  /*12fd70*/  ISETP.EQ.AND P2, PT, R48.reuse, 0x8, PT ;  /* 0x000000083000780c */ /* 0x040fe40003f42270 */
[----:B------:R-:W-:Y:S02]  /*12fd80*/  ISETP.EQ.AND P3, PT, R48, 0xc, PT ;  /* 0x0000000c3000780c */ /* 0x000fe40003f62270 */
[C---:B------:R-:W-:Y:S02]  /*12fd90*/  ISETP.EQ.AND P4, PT, R50.reuse, 0x14, PT ;  /* 0x000000143200780c */ /* 0x040fe40003f82270 */
[----:B------:R-:W-:-:S02]  /*12fda0*/  ISETP.EQ.AND P5, PT, R50, 0x28, PT ;  /* 0x000000283200780c */ /* 0x000fc40003fa2270 */
[----:B------:R-:W-:Y:S02]  /*12fdb0*/  ISETP.EQ.AND P6, PT, R50, 0x2c, PT ;  /* 0x0000002c3200780c */ /* 0x000fe40003fc2270 */
[----:B------:R-:W-:Y:S01]  /*12fdc0*/  @P0 MOV R57, R123 ;  /* 0x0000007b00390202 */ /* 0x000fe20000000f00 */
[----:B------:R-:W-:Y:S01]  /*12fdd0*/  @P1 IMAD.MOV.U32 R57, RZ, RZ, R0 ;  /* 0x000000ffff391224 */ /* 0x000fe200078e0000 */
[C---:B------:R-:W-:Y:S01]  /*12fde0*/  ISETP.EQ.AND P0, PT, R48.reuse, 0x10, PT ;  /* 0x000000103000780c */ /* 0x040fe20003f02270 */
[----:B------:R-:W-:Y:S01]  /*12fdf0*/  @P2 IMAD.MOV.U32 R57, RZ, RZ, R3 ;  /* 0x000000ffff392224 */ /* 0x000fe200078e0003 */
[C---:B------:R-:W-:Y:S01]  /*12fe00*/  ISETP.EQ.AND P1, PT, R48.reuse, 0x14, PT ;  /* 0x000000143000780c */ /* 0x040fe20003f22270 */
[----:B------:R-:W-:Y:S01]  /*12fe10*/  @P3 IMAD.MOV.U32 R57, RZ, RZ, R2 ;  /* 0x000000ffff393224 */ /* 0x000fe200078e0002 */
[C---:B------:R-:W-:Y:S02]  /*12fe20*/  ISETP.EQ.AND P2, PT, R48.reuse, 0x18, PT ;  /* 0x000000183000780c */ /* 0x040fe40003f42270 */
[----:B------:R-:W-:-:S07]  /*12fe30*/  ISETP.EQ.AND P3, PT, R48, 0x1c, PT ;  /* 0x0000001c3000780c */ /* 0x000fce0003f62270 */
[----:B------:R-:W-:Y:S01]  /*12fe40*/  @P0 IMAD.MOV.U32 R57, RZ, RZ, R4 ;  /* 0x000000ffff390224 */ /* 0x000fe200078e0004 */
[C---:B------:R-:W-:Y:S01]  /*12fe50*/  ISETP.EQ.AND P0, PT, R48.reuse, 0x20, PT ;  /* 0x000000203000780c */ /* 0x040fe20003f02270 */
[----:B------:R-:W-:Y:S01]  /*12fe60*/  @P1 IMAD.MOV.U32 R57, RZ, RZ, R5 ;  /* 0x000000ffff391224 */ /* 0x000fe200078e0005 */
[C---:B------:R-:W-:Y:S01]  /*12fe70*/  ISETP.EQ.AND P1, PT, R48.reuse, 0x24, PT ;  /* 0x000000243000780c */ /* 0x040fe20003f22270 */
[----:B------:R-:W-:Y:S01]  /*12fe80*/  @P2 IMAD.MOV.U32 R57, RZ, RZ, R6 ;  /* 0x000000ffff392224 */ /* 0x000fe200078e0006 */
[C---:B------:R-:W-:Y:S01]  /*12fe90*/  ISETP.EQ.AND P2, PT, R48.reuse, 0x28, PT ;  /* 0x000000283000780c */ /* 0x040fe20003f42270 */
[----:B------:R-:W-:Y:S01]  /*12fea0*/  @P3 IMAD.MOV.U32 R57, RZ, RZ, R7 ;  /* 0x000000ffff393224 */ /* 0x000fe200078e0007 */
        /* <DEDUP_REMOVED lines=10> */
[C---:B------:R-:W-:Y:S01]  /*12ff50*/  ISETP.EQ.AND P0, PT, R49.reuse, RZ, PT ;  /* 0x000000ff3100720c */ /* 0x040fe20003f02270 */
[----:B------:R-:W-:Y:S01]  /*12ff60*/  @P1 IMAD.MOV.U32 R57, RZ, RZ, R12 ;  /* 0x000000ffff391224 */ /* 0x000fe200078e000c */
[C---:B------:R-:W-:Y:S01]  /*12ff70*/  ISETP.EQ.AND P1, PT, R49.reuse, 0x4, PT ;  /* 0x000000043100780c */ /* 0x040fe20003f22270 */
[----:B------:R-:W-:Y:S01]  /*12ff80*/  @P2 IMAD.MOV.U32 R57, RZ, RZ, R13 ;  /* 0x000000ffff392224 */ /* 0x000fe200078e000d */
[C---:B------:R-:W-:Y:S01]  /*12ff90*/  ISETP.EQ.AND P2, PT, R49.reuse, 0x8, PT ;  /* 0x000000083100780c */ /* 0x040fe20003f42270 */
[----:B------:R-:W-:Y:S01]  /*12ffa0*/  @P3 IMAD.MOV.U32 R57, RZ, RZ, R0 ;  /* 0x000000ffff393224 */ /* 0x000fe200078e0000 */
[----:B------:R-:W-:-:S03]  /*12ffb0*/  ISETP.EQ.AND P3, PT, R49, 0xc, PT ;  /* 0x0000000c3100780c */ /* 0x000fc60003f62270 */
[----:B------:R-:W-:-:S04]  /*12ffc0*/  IMAD.U32 R48, R57, 0x10000, RZ ;  /* 0x0001000039307824 */ /* 0x000fc800078e00ff */
[----:B------:R-:W-:Y:S02]  /*12ffd0*/  @P0 MOV R58, R123 ;  /* 0x0000007b003a0202 */ /* 0x000fe40000000f00 */
        /* <DEDUP_REMOVED lines=22> */
[----:B------:R-:W-:Y:S02]  /*130140*/  ISETP.EQ.AND P3, PT, R49, 0x3c, PT ;  /* 0x0000003c3100780c */ /* 0x000fe40003f62270 */
[----:B------:R-:W-:-:S05]  /*130150*/  I2FP.F32.S32 R49, R48 ;  /* 0x0000003000317245 */ /* 0x000fca0000201400 */
        /* <DEDUP_REMOVED lines=8> */
[----:B------:R-:W-:Y:S02]  /*1301e0*/  FADD R49, R54, R49 ;  /* 0x0000003136317221 */ /* 0x000fe40000000000 */
[----:B------:R-:W-:-:S04]  /*1301f0*/  IMAD.SHL.U32 R48, R58, 0x20000, RZ ;  /* 0x000200003a307824 */ /* 0x000fc800078e00ff */
[----:B------:R-:W-:Y:S02]  /*130200*/  @P0 MOV R59, R123 ;  /* 0x0000007b003b0202 */ /* 0x000fe40000000f00 */
        /* <DEDUP_REMOVED lines=16> */
[----:B------:R-:W-:-:S06]  /*130310*/  FADD R54, R49, R48 ;  /* 0x0000003031367221 */ /* 0x000fcc0000000000 */
        /* <DEDUP_REMOVED lines=10> */
[----:B------:R-:W-:-:S02]  /*1303c0*/  @P2 IMAD.MOV.U32 R59, RZ, RZ, R12 ;  /* 0x000000ffff3b2224 */ /* 0x000fc400078e000c */
[----:B------:R-:W-:Y:S02]  /*1303d0*/  @P1 IMAD.MOV.U32 R59, RZ, RZ, R13 ;  /* 0x000000ffff3b1224 */ /* 0x000fe400078e000d */
[--C-:B------:R-:W-:Y:S02]  /*1303e0*/  @P0 IMAD.MOV.U32 R59, RZ, RZ, R0.reuse ;  /* 0x000000ffff3b0224 */ /* 0x100fe400078e0000 */
[----:B------:R-:W-:Y:S01]  /*1303f0*/  @P4 IMAD.MOV.U32 R60, RZ, RZ, R123 ;  /* 0x000000ffff3c4224 */ /* 0x000fe200078e007b */
[C---:B------:R-:W-:Y:S01]  /*130400*/  ISETP.EQ.AND P4, PT, R51.reuse, 0xc, PT ;  /* 0x0000000c3300780c */ /* 0x040fe20003f82270 */
[----:B------:R-:W-:Y:S01]  /*130410*/  @P5 IMAD.MOV.U32 R60, RZ, RZ, R0 ;  /* 0x000000ffff3c5224 */ /* 0x000fe200078e0000 */
[C---:B------:R-:W-:Y:S01]  /*130420*/  ISETP.EQ.AND P5, PT, R51.reuse, 0x10, PT ;  /* 0x000000103300780c */ /* 0x040fe20003fa2270 */
[----:B------:R-:W-:Y:S01]  /*130430*/  @P6 IMAD.MOV.U32 R60, RZ, RZ, R3 ;  /* 0x000000ffff3c6224 */ /* 0x000fe200078e0003 */
[----:B------:R-:W-:Y:S01]  /*130440*/  ISETP.EQ.AND P6, PT, R51, 0x14, PT ;  /* 0x000000143300780c */ /* 0x000fe20003fc2270 */
[----:B------:R-:W-:-:S05]  /*130450*/  IMAD.SHL.U32 R57, R59, 0x40000, RZ ;  /* 0x000400003b397824 */ /* 0x000fca00078e00ff */
[----:B------:R-:W-:-:S03]  /*130460*/  I2FP.F32.S32 R57, R57 ;  /* 0x0000003900397245 */ /* 0x000fc60000201400 */
[----:B------:R-:W-:Y:S01]  /*130470*/  @P4 IMAD.MOV.U32 R60, RZ, RZ, R2 ;  /* 0x000000ffff3c4224 */ /* 0x000fe200078e0002 */
[C---:B------:R-:W-:Y:S01]  /*130480*/  ISETP.EQ.AND P4, PT, R51.reuse, 0x18, PT ;  /* 0x000000183300780c */ /* 0x040fe20003f82270 */
[----:B------:R-:W-:Y:S01]  /*130490*/  FADD R54, R54, R57 ;  /* 0x0000003936367221 */ /* 0x000fe20000000000 */
[----:B------:R-:W-:Y:S01]  /*1304a0*/  @P5 MOV R60, R4 ;  /* 0x00000004003c5202 */ /* 0x000fe20000000f00 */
[----:B------:R-:W-:Y:S01]  /*1304b0*/  @P6 IMAD.MOV.U32 R60, RZ, RZ, R5 ;  /* 0x000000ffff3c6224 */ /* 0x000fe200078e0005 */
[C---:B------:R-:W-:Y:S02]  /*1304c0*/  ISETP.EQ.AND P5, PT, R51.reuse, 0x1c, PT ;  /* 0x0000001c3300780c */ /* 0x040fe40003fa2270 */
[----:B------:R-:W-:-:S07]  /*1304d0*/  ISETP.EQ.AND P6, PT, R51, 0x20, PT ;  /* 0x000000203300780c */ /* 0x000fce0003fc2270 */
[----:B------:R-:W-:Y:S01]  /*1304e0*/  @P4 IMAD.MOV.U32 R60, RZ, RZ, R6 ;  /* 0x000000ffff3c4224 */ /* 0x000fe200078e0006 */
[----:B------:R-:W-:-:S03]  /*1304f0*/  ISETP.EQ.AND P4, PT, R51, 0x24, PT ;  /* 0x000000243300780c */ /* 0x000fc60003f82270 */
[----:B------:R-:W-:Y:S01]  /*130500*/  @P5 IMAD.MOV.U32 R60, RZ, RZ, R7 ;  /* 0x000000ffff3c5224 */ /* 0x000fe200078e0007 */
[C---:B------:R-:W-:Y:S01]  /*130510*/  ISETP.EQ.AND P5, PT, R51.reuse, 0x28, PT ;  /* 0x000000283300780c */ /* 0x040fe20003fa2270 */
[----:B------:R-:W-:Y:S01]  /*130520*/  @P6 IMAD.MOV.U32 R60, RZ, RZ, R8 ;  /* 0x000000ffff3c6224 */ /* 0x000fe200078e0008 */
[----:B------:R-:W-:-:S07]  /*130530*/  ISETP.EQ.AND P6, PT, R51, 0x2c, PT ;  /* 0x0000002c3300780c */ /* 0x000fce0003fc2270 */
[----:B------:R-:W-:Y:S01]  /*130540*/  @P4 IMAD.MOV.U32 R60, RZ, RZ, R9 ;  /* 0x000000ffff3c4224 */ /* 0x000fe200078e0009 */
[----:B------:R-:W-:-:S03]  /*130550*/  ISETP.EQ.AND P4, PT, R51, 0x30, PT ;  /* 0x000000303300780c */ /* 0x000fc60003f82270 */
[----:B------:R-:W-:Y:S01]  /*130560*/  @P5 IMAD.MOV.U32 R60, RZ, RZ, R32 ;  /* 0x000000ffff3c5224 */ /* 0x000fe200078e0020 */
[C---:B------:R-:W-:Y:S01]  /*130570*/  ISETP.EQ.AND P5, PT, R51.reuse, 0x34, PT ;  /* 0x000000343300780c */ /* 0x040fe20003fa2270 */
[----:B------:R-:W-:Y:S01]  /*130580*/  @P6 IMAD.MOV.U32 R60, RZ, RZ, R10 ;  /* 0x000000ffff3c6224 */ /* 0x000fe200078e000a */
[----:B------:R-:W-:Y:S02]  /*130590*/  ISETP.EQ.AND P6, PT, R51, 0x3c, PT ;  /* 0x0000003c3300780c */ /* 0x000fe40003fc2270 */
[----:B------:R-:W0:Y:S01]  /*1305a0*/  LDS.128 R48, [UR4+0x1d50] ;  /* 0x001d5004ff307984 */ /* 0x000e220008000c00 */
[----:B------:R-:W-:Y:S02]  /*1305b0*/  UMOV UR4, 0x400 ;  /* 0x0000040000047882 */ /* 0x000fe40000000000 */
[----:B------:R-:W-:Y:S02]  /*1305c0*/  ULEA UR4, UR5, UR4, 0x18 ;  /* 0x0000000405047291 */ /* 0x000fe4000f8ec0ff */
[----:B------:R-:W-:-:S04]  /*1305d0*/  @P4 IMAD.MOV.U32 R60, RZ, RZ, R11 ;  /* 0x000000ffff3c4224 */ /* 0x000fc800078e000b */
[----:B------:R-:W-:Y:S02]  /*1305e0*/  @P5 IMAD.MOV.U32 R60, RZ, RZ, R12 ;  /* 0x000000ffff3c5224 */ /* 0x000fe400078e000c */
[----:B------:R-:W-:Y:S01]  /*1305f0*/  @P3 IMAD.MOV.U32 R60, RZ, RZ, R13 ;  /* 0x000000ffff3c3224 */ /* 0x000fe200078e000d */
[----:B------:R-:W-:Y:S01]  /*130600*/  @P6 MOV R60, R0 ;  /* 0x00000000003c6202 */ /* 0x000fe20000000f00 */
[----:B0-----:R-:W-:-:S04]  /*130610*/  IMAD.SHL.U32 R58, R48, 0x4, RZ ;  /* 0x00000004303a7824 */ /* 0x001fc800078e00ff */
[----:B------:R-:W-:Y:S02]  /*130620*/  IMAD.SHL.U32 R48, R60, 0x80000, RZ ;  /* 0x000800003c307824 */ /* 0x000fe400078e00ff */
[----:B------:R-:W-:Y:S01]  /*130630*/  IMAD.SHL.U32 R49, R49, 0x4, RZ ;  /* 0x0000000431317824 */ /* 0x000fe200078e00ff */
[----:B------:R-:W-:Y:S01]  /*130640*/  ISETP.EQ.AND P0, PT, R58, RZ, PT ;  /* 0x000000ff3a00720c */ /* 0x000fe20003f02270 */
[----:B------:R-:W-:Y:S01]  /*130650*/  IMAD.SHL.U32 R50, R50, 0x4, RZ ;  /* 0x0000000432327824 */ /* 0x000fe200078e00ff */
[C---:B------:R-:W-:Y:S01]  /*130660*/  ISETP.EQ.AND P1, PT, R58.reuse, 0x4, PT ;  /* 0x000000043a00780c */ /* 0x040fe20003f22270 */
[----:B------:R-:W-:Y:S01]  /*130670*/  IMAD.SHL.U32 R51, R51, 0x4, RZ ;  /* 0x0000000433337824 */ /* 0x000fe200078e00ff */
[C---:B------:R-:W-:Y:S02]  /*130680*/  ISETP.EQ.AND P2, PT, R58.reuse, 0x8, PT ;  /* 0x000000083a00780c */ /* 0x040fe40003f42270 */
[----:B------:R-:W-:Y:S02]  /*130690*/  I2FP.F32.S32 R57, R48 ;  /* 0x0000003000397245 */ /* 0x000fe40000201400 */
[----:B------:R-:W-:-:S02]  /*1306a0*/  ISETP.EQ.AND P3, PT, R58, 0xc, PT ;  /* 0x0000000c3a00780c */ /* 0x000fc40003f62270 */
[----:B------:R-:W-:Y:S01]  /*1306b0*/  ISETP.EQ.AND P4, PT, R58, 0x20, PT ;  /* 0x000000203a00780c */ /* 0x000fe20003f82270 */
[----:B------:R-:W-:Y:S01]  /*1306c0*/  FADD R54, R54, R57 ;  /* 0x0000003936367221 */ /* 0x000fe20000000000 */
        /* <DEDUP_REMOVED lines=17> */
[C---:B------:R-:W-:Y:S01]  /*1307e0*/  ISETP.EQ.AND P3, PT, R58.reuse, 0x30, PT ;  /* 0x000000303a00780c */ /* 0x040fe20003f62270 */
[----:B------:R-:W-:Y:S01]  /*1307f0*/  @P4 IMAD.MOV.U32 R48, RZ, RZ, R8 ;  /* 0x000000ffff304224 */ /* 0x000fe200078e0008 */
[----:B------:R-:W-:-:S05]  /*130800*/  ISETP.EQ.AND P4, PT, R58, 0x34, PT ;  /* 0x000000343a00780c */ /* 0x000fca0003f82270 */
[----:B------:R-:W-:Y:S01]  /*130810*/  @P1 IMAD.MOV.U32 R48, RZ, RZ, R9 ;  /* 0x000000ffff301224 */ /* 0x000fe200078e0009 */
[C---:B------:R-:W-:Y:S01]  /*130820*/  ISETP.EQ.AND P1, PT, R58.reuse, 0x3c, PT ;  /* 0x0000003c3a00780c */ /* 0x040fe20003f22270 */
[----:B------:R-:W-:Y:S01]  /*130830*/  @P2 IMAD.MOV.U32 R48, RZ, RZ, R32 ;  /* 0x000000ffff302224 */ /* 0x000fe200078e0020 */
[----:B------:R-:W-:Y:S01]  /*130840*/  ISETP.EQ.AND P2, PT, R58, 0x38, PT ;  /* 0x000000383a00780c */ /* 0x000fe20003f42270 */
[----:B------:R-:W-:Y:S01]  /*130850*/  @P0 IMAD.MOV.U32 R48, RZ, RZ, R10 ;  /* 0x000000ffff300224 */ /* 0x000fe200078e000a */
[C---:B------:R-:W-:Y:S02]  /*130860*/  ISETP.EQ.AND P0, PT, R49.reuse, RZ, PT ;  /* 0x000000ff3100720c */ /* 0x040fe40003f02270 */
[----:B------:R-:W-:Y:S01]  /*130870*/  @P3 MOV R48, R11 ;  /* 0x0000000b00303202 */ /* 0x000fe20000000f00 */
[----:B------:R-:W-:Y:S01]  /*130880*/  @P4 IMAD.MOV.U32 R48, RZ, RZ, R12 ;  /* 0x000000ffff304224 */ /* 0x000fe200078e000c */
[C---:B------:R-:W-:Y:S02]  /*130890*/  ISETP.EQ.AND P3, PT, R49.reuse, 0x4, PT ;  /* 0x000000043100780c */ /* 0x040fe40003f62270 */
[----:B------:R-:W-:-:S05]  /*1308a0*/  ISETP.EQ.AND P4, PT, R49, 0x30, PT ;  /* 0x000000303100780c */ /* 0x000fca0003f82270 */
        /* <DEDUP_REMOVED lines=8> */
[----:B------:R-:W-:-:S06]  /*130930*/  IMAD.SHL.U32 R48, R48, 0x100000, RZ ;  /* 0x0010000030307824 */ /* 0x000fcc00078e00ff */
        /* <DEDUP_REMOVED lines=13> */
[----:B------:R-:W-:Y:S01]  /*130a10*/  ISETP.EQ.AND P0, PT, R49, 0x3c, PT ;  /* 0x0000003c3100780c */ /* 0x000fe20003f02270 */
[----:B------:R-:W-:Y:S01]  /*130a20*/  @P5 IMAD.MOV.U32 R57, RZ, RZ, R9 ;  /* 0x000000ffff395224 */ /* 0x000fe200078e0009 */
[C---:B------:R-:W-:Y:S01]  /*130a30*/  ISETP.EQ.AND P5, PT, R50.reuse, RZ, PT ;  /* 0x000000ff3200720c */ /* 0x040fe20003fa2270 */
[----:B------:R-:W-:Y:S01]  /*130a40*/  @P6 IMAD.MOV.U32 R57, RZ, RZ, R32 ;  /* 0x000000ffff396224 */ /* 0x000fe200078e0020 */
[C---:B------:R-:W-:Y:S01]  /*130a50*/  ISETP.EQ.AND P6, PT, R50.reuse, 0x4, PT ;  /* 0x000000043200780c */ /* 0x040fe20003fc2270 */
[----:B------:R-:W-:Y:S01]  /*130a60*/  @P3 IMAD.MOV.U32 R57, RZ, RZ, R10 ;  /* 0x000000ffff393224 */ /* 0x000fe200078e000a */
[----:B------:R-:W-:-:S02]  /*130a70*/  ISETP.EQ.AND P3, PT, R50, 0x8, PT ;  /* 0x000000083200780c */ /* 0x000fc40003f62270 */
[----:B------:R-:W-:Y:S01]  /*130a80*/  @P4 MOV R57, R11 ;  /* 0x0000000b00394202 */ /* 0x000fe20000000f00 */
        /* <DEDUP_REMOVED lines=9> */
[C---:B------:R-:W-:Y:S01]  /*130b20*/  ISETP.EQ.AND P6, PT, R50.reuse, 0x14, PT ;  /* 0x000000143200780c */ /* 0x040fe20003fc2270 */
[----:B------:R-:W-:Y:S01]  /*130b30*/  @P3 IMAD.MOV.U32 R58, RZ, RZ, R3 ;  /* 0x000000ffff3a3224 */ /* 0x000fe200078e0003 */
[C---:B------:R-:W-:Y:S01]  /*130b40*/  ISETP.EQ.AND P3, PT, R50.reuse, 0x18, PT ;  /* 0x000000183200780c */ /* 0x040fe20003f62270 */
[----:B------:R-:W-:Y:S01]  /*130b50*/  IMAD.SHL.U32 R57, R57, 0x200000, RZ ;  /* 0x0020000039397824 */ /* 0x000fe200078e00ff */
[----:B------:R-:W-:Y:S01]  /*130b60*/  ISETP.EQ.AND P0, PT, R51, RZ, PT ;  /* 0x000000ff3300720c */ /* 0x000fe20003f02270 */
[----:B------:R-:W-:Y:S01]  /*130b70*/  @P4 IMAD.MOV.U32 R58, RZ, RZ, R2 ;  /* 0x000000ffff3a4224 */ /* 0x000fe200078e0002 */
[----:B------:R-:W-:-:S02]  /*130b80*/  ISETP.EQ.AND P4, PT, R50, 0x1c, PT ;  /* 0x0000001c3200780c */ /* 0x000fc40003f82270 */
[----:B------:R-:W-:Y:S02]  /*130b90*/  I2FP.F32.S32 R49, R48 ;  /* 0x0000003000317245 */ /* 0x000fe40000201400 */
[----:B------:R-:W-:Y:S01]  /*130ba0*/  I2FP.F32.S32 R57, R57 ;  /* 0x0000003900397245 */ /* 0x000fe20000201400 */
        /* <DEDUP_REMOVED lines=9> */
[----:B------:R-:W-:Y:S01]  /*130c40*/  ISETP.EQ.AND P4, PT, R50, 0x2c, PT ;  /* 0x0000002c3200780c */ /* 0x000fe20003f82270 */
[----:B------:R-:W-:-:S04]  /*130c50*/  FADD R54, R54, R49 ;  /* 0x0000003136367221 */ /* 0x000fc80000000000 */
[----:B------:R-:W-:Y:S01]  /*130c60*/  @P5 IMAD.MOV.U32 R58, RZ, RZ, R8 ;  /* 0x000000ffff3a5224 */ /* 0x000fe200078e0008 */
[C---:B------:R-:W-:Y:S01]  /*130c70*/  ISETP.EQ.AND P5, PT, R50.reuse, 0x30, PT ;  /* 0x000000303200780c */ /* 0x040fe20003fa2270 */
[----:B------:R-:W-:Y:S01]  /*130c80*/  @P6 IMAD.MOV.U32 R58, RZ, RZ, R9 ;  /* 0x000000ffff3a6224 */ /* 0x000fe200078e0009 */
[----:B------:R-:W-:Y:S01]  /*130c90*/  ISETP.EQ.AND P6, PT, R50, 0x3c, PT ;  /* 0x0000003c3200780c */ /* 0x000fe20003fc2270 */
[----:B------:R-:W-:Y:S01]  /*130ca0*/  @P3 IMAD.MOV.U32 R58, RZ, RZ, R32 ;  /* 0x000000ffff3a3224 */ /* 0x000fe200078e0020 */
[----:B------:R-:W-:Y:S01]  /*130cb0*/  ISETP.EQ.AND P3, PT, R51, 0x18, PT ;  /* 0x000000183300780c */ /* 0x000fe20003f62270 */
[----:B------:R-:W-:Y:S01]  /*130cc0*/  FADD R57, R54, R57 ;  /* 0x0000003936397221 */ /* 0x000fe20000000000 */
[----:B------:R-:W-:Y:S02]  /*130cd0*/  IMAD.SHL.U32 R54, R55, 0x40000000, RZ ;  /* 0x4000000037367824 */ /* 0x000fe400078e00ff */
[----:B------:R-:W-:Y:S01]  /*130ce0*/  @P4 IMAD.MOV.U32 R58, RZ, RZ, R10 ;  /* 0x000000ffff3a4224 */ /* 0x000fe200078e000a */
[----:B------:R-:W-:-:S02]  /*130cf0*/  ISETP.EQ.AND P4, PT, R51, 0xc, PT ;  /* 0x0000000c3300780c */ /* 0x000fc40003f82270 */
[----:B------:R-:W-:Y:S02]  /*130d00*/  I2FP.F32.S32 R54, R54 ;  /* 0x0000003600367245 */ /* 0x000fe40000201400 */
[----:B------:R-:W-:Y:S01]  /*130d10*/  @P5 MOV R58, R11 ;  /* 0x0000000b003a5202 */ /* 0x000fe20000000f00 */
[----:B------:R-:W-:Y:S01]  /*130d20*/  @P2 IMAD.MOV.U32 R58, RZ, RZ, R12 ;  /* 0x000000ffff3a2224 */ /* 0x000fe200078e000c */
[C---:B------:R-:W-:Y:S01]  /*130d30*/  ISETP.EQ.AND P2, PT, R51.reuse, 0x4, PT ;  /* 0x000000043300780c */ /* 0x040fe20003f42270 */
[----:B------:R-:W-:Y:S01]  /*130d40*/  @P1 IMAD.MOV.U32 R58, RZ, RZ, R13 ;  /* 0x000000ffff3a1224 */ /* 0x000fe200078e000d */
[C---:B------:R-:W-:Y:S01]  /*130d50*/  ISETP.EQ.AND P1, PT, R51.reuse, 0x8, PT ;  /* 0x000000083300780c */ /* 0x040fe20003f22270 */
[----:B------:R-:W-:Y:S01]  /*130d60*/  @P6 IMAD.MOV.U32 R58, RZ, RZ, R0 ;  /* 0x000000ffff3a6224 */ /* 0x000fe200078e0000 */
[----:B------:R-:W-:Y:S01]  /*130d70*/  ISETP.EQ.AND P6, PT, R51, 0x14, PT ;  /* 0x000000143300780c */ /* 0x000fe20003fc2270 */
[----:B------:R-:W-:Y:S01]  /*130d80*/  FADD R53, R53, R54 ;  /* 0x0000003635357221 */ /* 0x000fe20000000000 */
[----:B------:R-:W-:Y:S01]  /*130d90*/  ISETP.EQ.AND P5, PT, R51, 0x1c, PT ;  /* 0x0000001c3300780c */ /* 0x000fe20003fa2270 */
[----:B------:R-:W-:-:S02]  /*130da0*/  IMAD.SHL.U32 R55, R58, 0x400000, RZ ;  /* 0x004000003a377824 */ /* 0x000fc400078e00ff */
[----:B------:R-:W-:-:S03]  /*130db0*/  FADD R132, R53, R52 ;  /* 0x0000003435847221 */ /* 0x000fc60000000000 */
        /* <DEDUP_REMOVED lines=17> */
[----:B------:R-:W-:Y:S01]  /*130ed0*/  FADD R57, R57, R58 ;  /* 0x0000003a39397221 */ /* 0x000fe20000000000 */
[----:B------:R-:W0:Y:S01]  /*130ee0*/  LDS.128 R48, [UR4+0x1d60] ;  /* 0x001d6004ff307984 */ /* 0x000e220008000c00 */
[----:B------:R-:W-:-:S02]  /*130ef0*/  UMOV UR4, 0x400 ;  /* 0x0000040000047882 */ /* 0x000fc40000000000 */
[----:B------:R-:W-:Y:S01]  /*130f00*/  @P0 IMAD.MOV.U32 R59, RZ, RZ, R9 ;  /* 0x000000ffff3b0224 */ /* 0x000fe200078e0009 */
[----:B------:R-:W-:Y:S01]  /*130f10*/  ULEA UR4, UR5, UR4, 0x18 ;  /* 0x0000000405047291 */ /* 0x000fe2000f8ec0ff */
[----:B------:R-:W-:Y:S01]  /*130f20*/  @P1 IMAD.MOV.U32 R59, RZ, RZ, R32 ;  /* 0x000000ffff3b1224 */ /* 0x000fe200078e0020 */
[----:B------:R-:W-:Y:S01]  /*130f30*/  @P4 MOV R59, R10 ;  /* 0x0000000a003b4202 */ /* 0x000fe20000000f00 */
[----:B------:R-:W-:Y:S02]  /*130f40*/  @P3 IMAD.MOV.U32 R59, RZ, RZ, R11 ;  /* 0x000000ffff3b3224 */ /* 0x000fe400078e000b */
[----:B------:R-:W-:Y:S02]  /*130f50*/  @P6 IMAD.MOV.U32 R59, RZ, RZ, R12 ;  /* 0x000000ffff3b6224 */ /* 0x000fe400078e000c */
[----:B------:R-:W-:Y:S02]  /*130f60*/  @P5 IMAD.MOV.U32 R59, RZ, RZ, R13 ;  /* 0x000000ffff3b5224 */ /* 0x000fe400078e000d */
[----:B------:R-:W-:-:S02]  /*130f70*/  @P2 IMAD.MOV.U32 R59, RZ, RZ, R0 ;  /* 0x000000ffff3b2224 */ /* 0x000fc400078e0000 */
[----:B0-----:R-:W-:Y:S02]  /*130f80*/  IMAD.SHL.U32 R54, R48, 0x4, RZ ;  /* 0x0000000430367824 */ /* 0x001fe400078e00ff */
[----:B------:R-:W-:Y:S02]  /*130f90*/  IMAD.SHL.U32 R49, R49, 0x4, RZ ;  /* 0x0000000431317824 */ /* 0x000fe400078e00ff */
[----:B------:R-:W-:Y:S01]  /*130fa0*/  IMAD.SHL.U32 R48, R59, 0x800000, RZ ;  /* 0x008000003b307824 */ /* 0x000fe200078e00ff */
[----:B------:R-:W-:Y:S01]  /*130fb0*/  ISETP.EQ.AND P0, PT, R54, RZ, PT ;  /* 0x000000ff3600720c */ /* 0x000fe20003f02270 */
[----:B------:R-:W-:Y:S01]  /*130fc0*/  IMAD.SHL.U32 R50, R50, 0x4, RZ ;  /* 0x0000000432327824 */ /* 0x000fe200078e00ff */
[C---:B------:R-:W-:Y:S01]  /*130fd0*/  ISETP.EQ.AND P1, PT, R54.reuse, 0x4, PT ;  /* 0x000000043600780c */ /* 0x040fe20003f22270 */
[----:B------:R-:W-:Y:S01]  /*130fe0*/  IMAD.SHL.U32 R51, R51, 0x4, RZ ;  /* 0x0000000433337824 */ /* 0x000fe200078e00ff */
[C---:B------:R-:W-:Y:S02]  /*130ff0*/  ISETP.EQ.AND P2, PT, R54.reuse, 0x8, PT ;  /* 0x000000083600780c */ /* 0x040fe40003f42270 */
[----:B------:R-:W-:-:S02]  /*131000*/  ISETP.EQ.AND P3, PT, R54, 0xc, PT ;  /* 0x0000000c3600780c */ /* 0x000fc40003f62270 */
[C---:B------:R-:W-:Y:S02]  /*131010*/  ISETP.EQ.AND P4, PT, R54.reuse, 0x20, PT ;  /* 0x000000203600780c */ /* 0x040fe40003f82270 */
[----:B------:R-:W-:Y:S02]  /*131020*/  I2FP.F32.S32 R48, R48 ;  /* 0x0000003000307245 */ /* 0x000fe40000201400 */
[----:B------:R-:W-:Y:S01]  /*131030*/  ISETP.EQ.AND P5, PT, R49, 0x24, PT ;  /* 0x000000243100780c */ /* 0x000fe20003fa2270 */
        /* <DEDUP_REMOVED lines=9> */
[----:B------:R-:W-:-:S05]  /*1310d0*/  ISETP.EQ.AND P6, PT, R49, 0x28, PT ;  /* 0x000000283100780c */ /* 0x000fca0003fc2270 */
[----:B------:R-:W-:Y:S01]  /*1310e0*/  @P0 IMAD.MOV.U32 R55, RZ, RZ, R4 ;  /* 0x000000ffff370224 */ /* 0x000fe200078e0004 */
[C---:B------:R-:W-:Y:S01]  /*1310f0*/  ISETP.EQ.AND P0, PT, R54.reuse, 0x2c, PT ;  /* 0x0000002c3600780c */ /* 0x040fe20003f02270 */
[----:B------:R-:W-:Y:S01]  /*131100*/  @P1 IMAD.MOV.U32 R55, RZ, RZ, R5 ;  /* 0x000000ffff371224 */ /* 0x000fe200078e0005 */
[C---:B------:R-:W-:Y:S01]  /*131110*/  ISETP.EQ.AND P1, PT, R54.reuse, 0x24, PT ;  /* 0x000000243600780c */ /* 0x040fe20003f22270 */
[----:B------:R-:W-:Y:S01]  /*131120*/  @P2 IMAD.MOV.U32 R55, RZ, RZ, R6 ;  /* 0x000000ffff372224 */ /* 0x000fe200078e0006 */
[C---:B------:R-:W-:Y:S01]  /*131130*/  ISETP.EQ.AND P2, PT, R54.reuse, 0x28, PT ;  /* 0x000000283600780c */ /* 0x040fe20003f42270 */
[----:B------:R-:W-:Y:S01]  /*131140*/  @P3 IMAD.MOV.U32 R55, RZ, RZ, R7 ;  /* 0x000000ffff373224 */ /* 0x000fe200078e0007 */
[----:B------:R-:W-:Y:S02]  /*131150*/  @P4 MOV R55, R8 ;  /* 0x0000000800374202 */ /* 0x000fe40000000f00 */
[C---:B------:R-:W-:Y:S02]  /*131160*/  ISETP.EQ.AND P3, PT, R54.reuse, 0x30, PT ;  /* 0x000000303600780c */ /* 0x040fe40003f62270 */
[----:B------:R-:W-:-:S05]  /*131170*/  ISETP.EQ.AND P4, PT, R54, 0x34, PT ;  /* 0x000000343600780c */ /* 0x000fca0003f82270 */
        /* <DEDUP_REMOVED lines=9> */
[----:B------:R-:W-:-:S07]  /*131210*/  ISETP.EQ.AND P4, PT, R49, 0x30, PT ;  /* 0x000000303100780c */ /* 0x000fce0003f82270 */
[----:B------:R-:W-:Y:S01]  /*131220*/  @P2 IMAD.MOV.U32 R55, RZ, RZ, R13 ;  /* 0x000000ffff372224 */ /* 0x000fe200078e000d */
[C---:B------:R-:W-:Y:S01]  /*131230*/  ISETP.EQ.AND P2, PT, R49.reuse, 0x8, PT ;  /* 0x000000083100780c */ /* 0x040fe20003f42270 */
[--C-:B------:R-:W-:Y:S01]  /*131240*/  @P1 IMAD.MOV.U32 R55, RZ, RZ, R0.reuse ;  /* 0x000000ffff371224 */ /* 0x100fe200078e0000 */
        /* <DEDUP_REMOVED lines=16> */
[C---:B------:R-:W-:Y:S02]  /*131350*/  ISETP.EQ.AND P1, PT, R49.reuse, 0x38, PT ;  /* 0x000000383100780c */ /* 0x040fe40003f22270 */
        /* <DEDUP_REMOVED lines=12> */
[----:B------:R-:W-:-:S02]  /*131420*/  ISETP.EQ.AND P2, PT, R50, 0x34, PT ;  /* 0x000000343200780c */ /* 0x000fc40003f42270 */
        /* <DEDUP_REMOVED lines=11> */
[----:B------:R-:W-:Y:S01]  /*1314e0*/  ISETP.EQ.AND P0, PT, R51, RZ, PT ;  /* 0x000000ff3300720c */ /* 0x000fe20003f02270 */
[----:B------:R-:W-:Y:S01]  /*1314f0*/  IMAD.SHL.U32 R55, R57, 0x2000000, RZ ;  /* 0x0200000039377824 */ /* 0x000fe200078e00ff */
        /* <DEDUP_REMOVED lines=10> */
[----:B------:R-:W-:Y:S01]  /*1315a0*/  I2FP.F32.S32 R55, R55 ;  /* 0x0000003700377245 */ /* 0x000fe20000201400 */
[----:B------:R-:W-:Y:S01]  /*1315b0*/  @P0 IMAD.MOV.U32 R59, RZ, RZ, R123 ;  /* 0x000000ffff3b0224 */ /* 0x000fe200078e007b */
[----:B------:R-:W-:-:S03]  /*1315c0*/  ISETP.EQ.AND P0, PT, R51, 0x10, PT ;  /* 0x000000103300780c */ /* 0x000fc60003f02270 */
[----:B------:R-:W-:Y:S01]  /*1315d0*/  @P5 IMAD.MOV.U32 R58, RZ, RZ, R8 ;  /* 0x000000ffff3a5224 */ /* 0x000fe200078e0008 */
[C---:B------:R-:W-:Y:S01]  /*1315e0*/  ISETP.EQ.AND P5, PT, R50.reuse, 0x30, PT ;  /* 0x000000303200780c */ /* 0x040fe20003fa2270 */
[----:B------:R-:W-:Y:S01]  /*1315f0*/  @P6 IMAD.MOV.U32 R58, RZ, RZ, R9 ;  /* 0x000000ffff3a6224 */ /* 0x000fe200078e0009 */
[----:B------:R-:W-:Y:S01]  /*131600*/  ISETP.EQ.AND P6, PT, R50, 0x3c, PT ;  /* 0x0000003c3200780c */ /* 0x000fe20003fc2270 */
[----:B------:R-:W-:Y:S01]  /*131610*/  @P3 IMAD.MOV.U32 R58, RZ, RZ, R32 ;  /* 0x000000ffff3a3224 */ /* 0x000fe200078e0020 */
[C---:B------:R-:W-:Y:S01]  /*131620*/  ISETP.EQ.AND P3, PT, R51.reuse, 0x18, PT ;  /* 0x000000183300780c */ /* 0x040fe20003f62270 */
[----:B------:R-:W-:Y:S01]  /*131630*/  @P4 IMAD.MOV.U32 R58, RZ, RZ, R10 ;  /* 0x000000ffff3a4224 */ /* 0x000fe200078e000a */
[----:B------:R-:W-:Y:S01]  /*131640*/  ISETP.EQ.AND P4, PT, R51, 0xc, PT ;  /* 0x0000000c3300780c */ /* 0x000fe20003f82270 */
[----:B------:R-:W-:-:S06]  /*131650*/  FADD R54, R54, R55 ;  /* 0x0000003736367221 */ /* 0x000fcc0000000000 */
        /* <DEDUP_REMOVED lines=22> */
[----:B------:R-:W-:Y:S01]  /*1317c0*/  FADD R54, R54, R55 ;  /* 0x0000003736367221 */ /* 0x000fe20000000000 */
[C---:B------:R-:W-:Y:S01]  /*1317d0*/  ISETP.EQ.AND P3, PT, R51.reuse, 0x30, PT ;  /* 0x000000303300780c */ /* 0x040fe20003f62270 */
[----:B------:R-:W-:Y:S01]  /*1317e0*/  @P2 IMAD.MOV.U32 R59, RZ, RZ, R8 ;  /* 0x000000ffff3b2224 */ /* 0x000fe200078e0008 */
[----:B------:R-:W-:-:S02]  /*1317f0*/  ISETP.EQ.AND P5, PT, R51, 0x38, PT ;  /* 0x000000383300780c */ /* 0x000fc40003fa2270 */
[----:B------:R-:W-:Y:S02]  /*131800*/  ISETP.EQ.AND P2, PT, R51, 0x3c, PT ;  /* 0x0000003c3300780c */ /* 0x000fe40003f42270 */
[----:B------:R-:W0:Y:S01]  /*131810*/  LDS.128 R48, [UR4+0x1d70] ;  /* 0x001d7004ff307984 */ /* 0x000e220008000c00 */
[----:B------:R-:W-:Y:S01]  /*131820*/  @P0 IMAD.MOV.U32 R59, RZ, RZ, R9 ;  /* 0x000000ffff3b0224 */ /* 0x000fe200078e0009 */
[----:B------:R-:W-:Y:S01]  /*131830*/  UMOV UR4, 0x400 ;  /* 0x0000040000047882 */ /* 0x000fe20000000000 */
[----:B------:R-:W-:Y:S01]  /*131840*/  @P1 IMAD.MOV.U32 R59, RZ, RZ, R32 ;  /* 0x000000ffff3b1224 */ /* 0x000fe200078e0020 */
[----:B------:R-:W-:Y:S01]  /*131850*/  ULEA UR4, UR5, UR4, 0x18 ;  /* 0x0000000405047291 */ /* 0x000fe2000f8ec0ff */
[----:B------:R-:W-:Y:S02]  /*131860*/  @P4 IMAD.MOV.U32 R59, RZ, RZ, R10 ;  /* 0x000000ffff3b4224 */ /* 0x000fe400078e000a */
[----:B------:R-:W-:Y:S02]  /*131870*/  @P3 IMAD.MOV.U32 R59, RZ, RZ, R11 ;  /* 0x000000ffff3b3224 */ /* 0x000fe400078e000b */
[----:B------:R-:W-:-:S02]  /*131880*/  @P6 IMAD.MOV.U32 R59, RZ, RZ, R12 ;  /* 0x000000ffff3b6224 */ /* 0x000fc400078e000c */
[----:B------:R-:W-:Y:S02]  /*131890*/  @P5 IMAD.MOV.U32 R59, RZ, RZ, R13 ;  /* 0x000000ffff3b5224 */ /* 0x000fe400078e000d */
[----:B------:R-:W-:Y:S02]  /*1318a0*/  @P2 IMAD.MOV.U32 R59, RZ, RZ, R0 ;  /* 0x000000ffff3b2224 */ /* 0x000fe400078e0000 */
        /* <DEDUP_REMOVED lines=18> */
[----:B------:R-:W-:Y:S02]  /*1319d0*/  ISETP.EQ.AND P3, PT, R52, 0x2c, PT ;  /* 0x0000002c3400780c */ /* 0x000fe40003f62270 */
[----:B------:R-:W-:-:S03]  /*1319e0*/  I2FP.F32.S32 R67, R48 ;  /* 0x0000003000437245 */ /* 0x000fc60000201400 */
        /* <DEDUP_REMOVED lines=24> */
[----:B------:R-:W-:Y:S01]  /*131b70*/  ISETP.EQ.AND P0, PT, R50, RZ, PT ;  /* 0x000000ff3200720c */ /* 0x000fe20003f02270 */
        /* <DEDUP_REMOVED lines=8> */
[----:B------:R-:W-:-:S04]  /*131c00*/  IMAD.SHL.U32 R52, R51, 0x4, RZ ;  /* 0x0000000433347824 */ /* 0x000fc800078e00ff */
[----:B------:R-:W-:Y:S01]  /*131c10*/  @P0 IMAD.MOV.U32 R65, RZ, RZ, R123 ;  /* 0x000000ffff410224 */ /* 0x000fe200078e007b */
[----:B------:R-:W-:Y:S01]  /*131c20*/  ISETP.EQ.AND P0, PT, R50, 0x10, PT ;  /* 0x000000103200780c */ /* 0x000fe20003f02270 */
[----:B------:R-:W-:Y:S01]  /*131c30*/  @P5 IMAD.MOV.U32 R69, RZ, RZ, R4 ;  /* 0x000000ffff455224 */ /* 0x000fe200078e0004 */
[C---:B------:R-:W-:Y:S01]  /*131c40*/  ISETP.EQ.AND P5, PT, R49.reuse, 0x20, PT ;  /* 0x000000203100780c */ /* 0x040fe20003fa2270 */
[----:B------:R-:W-:Y:S01]  /*131c50*/  @P6 IMAD.MOV.U32 R69, RZ, RZ, R5 ;  /* 0x000000ffff456224 */ /* 0x000fe200078e0005 */
[C---:B------:R-:W-:Y:S02]  /*131c60*/  ISETP.EQ.AND P6, PT, R49.reuse, 0x24, PT ;  /* 0x000000243100780c */ /* 0x040fe40003fc2270 */
[----:B------:R-:W-:Y:S01]  /*131c70*/  @P3 MOV R69, R6 ;  /* 0x0000000600453202 */ /* 0x000fe20000000f00 */
[----:B------:R-:W-:Y:S01]  /*131c80*/  @P4 IMAD.MOV.U32 R69, RZ, RZ, R7 ;  /* 0x000000ffff454224 */ /* 0x000fe200078e0007 */
[C---:B------:R-:W-:Y:S02]  /*131c90*/  ISETP.EQ.AND P3, PT, R49.reuse, 0x28, PT ;  /* 0x000000283100780c */ /* 0x040fe40003f62270 */
[----:B------:R-:W-:-:S05]  /*131ca0*/  ISETP.EQ.AND P4, PT, R49, 0x2c, PT ;  /* 0x0000002c3100780c */ /* 0x000fca0003f82270 */
        /* <DEDUP_REMOVED lines=15> */
[----:B------:R-:W-:-:S09]  /*131da0*/  ISETP.EQ.AND P1, PT, R50, 0xc, PT ;  /* 0x0000000c3200780c */ /* 0x000fd20003f22270 */
        /* <DEDUP_REMOVED lines=20> */
[----:B------:R-:W0:Y:S01]  /*131ef0*/  LDS.128 R48, [UR4+0x1d80] ;  /* 0x001d8004ff307984 */ /* 0x000e220008000c00 */
[----:B------:R-:W-:Y:S01]  /*131f00*/  UMOV UR4, 0x400 ;  /* 0x0000040000047882 */ /* 0x000fe20000000000 */
        /* <DEDUP_REMOVED lines=13> */
[----:B------:R-:W-:Y:S01]  /*131fe0*/  ULEA UR4, UR5, UR4, 0x18 ;  /* 0x0000000405047291 */ /* 0x000fe2000f8ec0ff */
[----:B------:R-:W-:Y:S01]  /*131ff0*/  @P3 IMAD.MOV.U32 R57, RZ, RZ, R3 ;  /* 0x000000ffff393224 */ /* 0x000fe200078e0003 */
[C---:B------:R-:W-:Y:S01]  /*132000*/  ISETP.EQ.AND P3, PT, R52.reuse, 0x18, PT ;  /* 0x000000183400780c */ /* 0x040fe20003f62270 */
[----:B------:R-:W-:Y:S01]  /*132010*/  @P4 IMAD.MOV.U32 R57, RZ, RZ, R2 ;  /* 0x000000ffff394224 */ /* 0x000fe200078e0002 */
[----:B------:R-:W-:-:S05]  /*132020*/  ISETP.EQ.AND P4, PT, R52, 0x1c, PT ;  /* 0x0000001c3400780c */ /* 0x000fca0003f82270 */
[----:B------:R-:W-:Y:S01]  /*132030*/  @P5 IMAD.MOV.U32 R57, RZ, RZ, R4 ;  /* 0x000000ffff395224 */ /* 0x000fe200078e0004 */
[C---:B------:R-:W-:Y:S01]  /*132040*/  ISETP.EQ.AND P5, PT, R52.reuse, 0x20, PT ;  /* 0x000000203400780c */ /* 0x040fe20003fa2270 */
[----:B------:R-:W-:Y:S01]  /*132050*/  @P6 IMAD.MOV.U32 R57, RZ, RZ, R5 ;  /* 0x000000ffff396224 */ /* 0x000fe200078e0005 */
[----:B------:R-:W-:-:S03]  /*132060*/  ISETP.EQ.AND P6, PT, R52, 0x24, PT ;  /* 0x000000243400780c */ /* 0x000fc60003fc2270 */
[----:B------:R-:W-:Y:S02]  /*132070*/  @P3 MOV R57, R6 ;  /* 0x0000000600393202 */ /* 0x000fe40000000f00 */
[C---:B------:R-:W-:Y:S01]  /*132080*/  ISETP.EQ.AND P3, PT, R52.reuse, 0x28, PT ;  /* 0x000000283400780c */ /* 0x040fe20003f62270 */
[----:B------:R-:W-:Y:S01]  /*132090*/  @P4 IMAD.MOV.U32 R57, RZ, RZ, R7 ;  /* 0x000000ffff394224 */ /* 0x000fe200078e0007 */
[----:B------:R-:W-:-:S04]  /*1320a0*/  ISETP.EQ.AND P4, PT, R52, 0x2c, PT ;  /* 0x0000002c3400780c */ /* 0x000fc80003f82270 */
[----:B------:R-:W-:Y:S01]  /*1320b0*/  @P5 IMAD.MOV.U32 R57, RZ, RZ, R8 ;  /* 0x000000ffff395224 */ /* 0x000fe200078e0008 */
[C---:B------:R-:W-:Y:S01]  /*1320c0*/  ISETP.EQ.AND P5, PT, R52.reuse, 0x30, PT ;  /* 0x000000303400780c */ /* 0x040fe20003fa2270 */
[----:B0-----:R-:W-:Y:S02]  /*1320d0*/  IMAD.SHL.U32 R49, R49, 0x4, RZ ;  /* 0x0000000431317824 */ /* 0x001fe400078e00ff */
[----:B------:R-:W-:Y:S01]  /*1320e0*/  @P6 IMAD.MOV.U32 R57, RZ, RZ, R9 ;  /* 0x000000ffff396224 */ /* 0x000fe200078e0009 */
[----:B------:R-:W-:Y:S01]  /*1320f0*/  ISETP.EQ.AND P6, PT, R52, 0x3c, PT ;  /* 0x0000003c3400780c */ /* 0x000fe20003fc2270 */
[----:B------:R-:W-:Y:S01]  /*132100*/  IMAD.SHL.U32 R50, R50, 0x4, RZ ;  /* 0x0000000432327824 */ /* 0x000fe200078e00ff */
[C---:B------:R-:W-:Y:S01]  /*132110*/  ISETP.EQ.AND P0, PT, R49.reuse, RZ, PT ;  /* 0x000000ff3100720c */ /* 0x040fe20003f02270 */
[----:B------:R-:W-:Y:S01]  /*132120*/  @P3 IMAD.MOV.U32 R57, RZ, RZ, R32 ;  /* 0x000000ffff393224 */ /* 0x000fe200078e0020 */
[C---:B------:R-:W-:Y:S01]  /*132130*/  ISETP.EQ.AND P3, PT, R49.reuse, 0xc, PT ;  /* 0x0000000c3100780c */ /* 0x040fe20003f62270 */
[----:B------:R-:W-:Y:S01]  /*132140*/  @P4 IMAD.MOV.U32 R57, RZ, RZ, R10 ;  /* 0x000000ffff394224 */ /* 0x000fe200078e000a */
[----:B------:R-:W-:Y:S01]  /*132150*/  ISETP.EQ.AND P4, PT, R49, 0x20, PT ;  /* 0x000000203100780c */ /* 0x000fe20003f82270 */
[----:B------:R-:W-:-:S02]  /*132160*/  IMAD.SHL.U32 R54, R51, 0x4, RZ ;  /* 0x0000000433367824 */ /* 0x000fc400078e00ff */
[----:B------:R-:W-:Y:S01]  /*132170*/  @P5 IMAD.MOV.U32 R57, RZ, RZ, R11 ;  /* 0x000000ffff395224 */ /* 0x000fe200078e000b */
[----:B------:R-:W-:Y:S01]  /*132180*/  ISETP.EQ.AND P5, PT, R50, 0x28, PT ;  /* 0x000000283200780c */ /* 0x000fe20003fa2270 */
[----:B------:R-:W-:Y:S01]  /*132190*/  @P2 IMAD.MOV.U32 R57, RZ, RZ, R12 ;  /* 0x000000ffff392224 */ /* 0x000fe200078e000c */
[C---:B------:R-:W-:Y:S01]  /*1321a0*/  ISETP.EQ.AND P2, PT, R49.reuse, 0x4, PT ;  /* 0x000000043100780c */ /* 0x040fe20003f42270 */
[----:B------:R-:W-:Y:S01]  /*1321b0*/  @P1 IMAD.MOV.U32 R57, RZ, RZ, R13 ;  /* 0x000000ffff391224 */ /* 0x000fe200078e000d */
[C---:B------:R-:W-:Y:S01]  /*1321c0*/  ISETP.EQ.AND P1, PT, R49.reuse, 0x8, PT ;  /* 0x000000083100780c */ /* 0x040fe20003f22270 */
[----:B------:R-:W-:Y:S01]  /*1321d0*/  @P0 IMAD.MOV.U32 R52, RZ, RZ, R123 ;  /* 0x000000ffff340224 */ /* 0x000fe200078e007b */
[----:B------:R-:W-:Y:S01]  /*1321e0*/  ISETP.EQ.AND P0, PT, R49, 0x10, PT ;  /* 0x000000103100780c */ /* 0x000fe20003f02270 */
        /* <DEDUP_REMOVED lines=34> */
[----:B------:R-:W-:-:S05]  /*132410*/  IMAD.SHL.U32 R52, R52, 0x2, RZ ;  /* 0x0000000234347824 */ /* 0x000fca00078e00ff */
[----:B------:R-:W-:Y:S01]  /*132420*/  I2FP.F32.S32 R52, R52 ;  /* 0x0000003400347245 */ /* 0x000fe20000201400 */
[----:B------:R-:W-:Y:S01]  /*132430*/  @P2 IMAD.MOV.U32 R53, RZ, RZ, R0 ;  /* 0x000000ffff352224 */ /* 0x000fe200078e0000 */
[C---:B------:R-:W-:Y:S01]  /*132440*/  ISETP.EQ.AND P2, PT, R50.reuse, 0x14, PT ;  /* 0x000000143200780c */ /* 0x040fe20003f42270 */
[----:B------:R-:W-:Y:S01]  /*132450*/  @P3 IMAD.MOV.U32 R53, RZ, RZ, R3 ;  /* 0x000000ffff353224 */ /* 0x000fe200078e0003 */
[----:B------:R-:W-:Y:S01]  /*132460*/  ISETP.EQ.AND P3, PT, R50, 0x18, PT ;  /* 0x000000183200780c */ /* 0x000fe20003f62270 */
[----:B------:R-:W-:Y:S01]  /*132470*/  FADD R52, R52, +QNAN ;  /* 0x7fc0000034347421 */ /* 0x000fe20000000000 */
[----:B------:R-:W-:Y:S01]  /*132480*/  @P1 MOV R53, R2 ;  /* 0x0000000200351202 */ /* 0x000fe20000000f00 */
[----:B------:R-:W-:Y:S01]  /*132490*/  @P0 IMAD.MOV.U32 R53, RZ, RZ, R4 ;  /* 0x000000ffff350224 */ /* 0x000fe200078e0004 */
[----:B------:R-:W-:Y:S02]  /*1324a0*/  ISETP.EQ.AND P0, PT, R50, 0x20, PT ;  /* 0x000000203200780c */ /* 0x000fe40003f02270 */
[----:B------:R-:W-:-:S05]  /*1324b0*/  ISETP.EQ.AND P1, PT, R54, RZ, PT ;  /* 0x000000ff3600720c */ /* 0x000fca0003f22270 */
        /* <DEDUP_REMOVED lines=8> */
[----:B------:R-:W-:Y:S01]  /*132540*/  @P1 IMAD.MOV.U32 R55, RZ, RZ, R123 ;  /* 0x000000ffff371224 */ /* 0x000fe200078e007b */
[----:B------:R-:W-:-:S05]  /*132550*/  ISETP.EQ.AND P1, PT, R54, 0x10, PT ;  /* 0x000000103600780c */ /* 0x000fca0003f22270 */
[----:B------:R-:W-:Y:S01]  /*132560*/  @P2 IMAD.MOV.U32 R55, RZ, RZ, R0 ;  /* 0x000000ffff372224 */ /* 0x000fe200078e0000 */
[----:B------:R-:W-:Y:S01]  /*132570*/  ISETP.EQ.AND P2, PT, R54, 0x14, PT ;  /* 0x000000143600780c */ /* 0x000fe20003f42270 */
        /* <DEDUP_REMOVED lines=9> */
[C---:B------:R-:W-:Y:S01]  /*132610*/  ISETP.EQ.AND P1, PT, R50.reuse, 0x38, PT ;  /* 0x000000383200780c */ /* 0x040fe20003f22270 */
[----:B------:R-:W-:Y:S01]  /*132620*/  @P0 IMAD.MOV.U32 R53, RZ, RZ, R10 ;  /* 0x000000ffff350224 */ /* 0x000fe200078e000a */
[----:B------:R-:W-:Y:S01]  /*132630*/  ISETP.EQ.AND P0, PT, R50, 0x3c, PT ;  /* 0x0000003c3200780c */ /* 0x000fe20003f02270 */
[----:B------:R-:W-:Y:S01]  /*132640*/  @P2 IMAD.MOV.U32 R55, RZ, RZ, R5 ;  /* 0x000000ffff372224 */ /* 0x000fe200078e0005 */
[----:B------:R-:W0:Y:S01]  /*132650*/  LDS.128 R48, [UR4+0x1d90] ;  /* 0x001d9004ff307984 */ /* 0x000e220008000c00 */
[C---:B------:R-:W-:Y:S01]  /*132660*/  ISETP.EQ.AND P2, PT, R54.reuse, 0x20, PT ;  /* 0x000000203600780c */ /* 0x040fe20003f42270 */
[----:B------:R-:W-:Y:S01]  /*132670*/  UMOV UR4, 0x400 ;  /* 0x0000040000047882 */ /* 0x000fe20000000000 */
[----:B------:R-:W-:Y:S01]  /*132680*/  @P4 IMAD.MOV.U32 R55, RZ, RZ, R6 ;  /* 0x000000ffff374224 */ /* 0x000fe200078e0006 */
[C---:B------:R-:W-:Y:S01]  /*132690*/  ISETP.EQ.AND P4, PT, R54.reuse, 0x24, PT ;  /* 0x000000243600780c */ /* 0x040fe20003f82270 */
[----:B------:R-:W-:Y:S01]  /*1326a0*/  ULEA UR4, UR5, UR4, 0x18 ;  /* 0x0000000405047291 */ /* 0x000fe2000f8ec0ff */
        /* <DEDUP_REMOVED lines=13> */
[----:B------:R-:W-:-:S02]  /*132780*/  IMAD.SHL.U32 R53, R53, 0x4, RZ ;  /* 0x0000000435357824 */ /* 0x000fc400078e00ff */
[----:B------:R-:W-:Y:S02]  /*132790*/  @P3 IMAD.MOV.U32 R55, RZ, RZ, R32 ;  /* 0x000000ffff373224 */ /* 0x000fe400078e0020 */
[----:B------:R-:W-:Y:S01]  /*1327a0*/  @P5 IMAD.MOV.U32 R55, RZ, RZ, R10 ;  /* 0x000000ffff375224 */ /* 0x000fe200078e000a */
[----:B------:R-:W-:Y:S01]  /*1327b0*/  I2FP.F32.S32 R53, R53 ;  /* 0x0000003500357245 */ /* 0x000fe20000201400 */
[----:B------:R-:W-:-:S04]  /*1327c0*/  @P6 IMAD.MOV.U32 R55, RZ, RZ, R11 ;  /* 0x000000ffff376224 */ /* 0x000fc800078e000b */
[----:B------:R-:W-:Y:S02]  /*1327d0*/  @P2 IMAD.MOV.U32 R55, RZ, RZ, R12 ;  /* 0x000000ffff372224 */ /* 0x000fe400078e000c */
[----:B------:R-:W-:Y:S01]  /*1327e0*/  FADD R52, R52, R53 ;  /* 0x0000003534347221 */ /* 0x000fe20000000000 */
[----:B------:R-:W-:Y:S02]  /*1327f0*/  @P1 IMAD.MOV.U32 R55, RZ, RZ, R13 ;  /* 0x000000ffff371224 */ /* 0x000fe400078e000d */
[----:B------:R-:W-:Y:S02]  /*132800*/  @P4 IMAD.MOV.U32 R55, RZ, RZ, R0 ;  /* 0x000000ffff374224 */ /* 0x000fe400078e0000 */
[----:B0-----:R-:W-:Y:S02]  /*132810*/  IMAD.SHL.U32 R58, R48, 0x4, RZ ;  /* 0x00000004303a7824 */ /* 0x001fe400078e00ff */
[----:B------:R-:W-:Y:S02]  /*132820*/  IMAD.SHL.U32 R48, R55, 0x8, RZ ;  /* 0x0000000837307824 */ /* 0x000fe400078e00ff */
[----:B------:R-:W-:Y:S01]  /*132830*/  IMAD.SHL.U32 R49, R49, 0x4, RZ ;  /* 0x0000000431317824 */ /* 0x000fe200078e00ff */
[----:B------:R-:W-:Y:S01]  /*132840*/  ISETP.EQ.AND P0, PT, R58, RZ, PT ;  /* 0x000000ff3a00720c */ /* 0x000fe20003f02270 */
[----:B------:R-:W-:Y:S01]  /*132850*/  IMAD.SHL.U32 R50, R50, 0x4, RZ ;  /* 0x0000000432327824 */ /* 0x000fe200078e00ff */
[----:B------:R-:W-:-:S02]  /*132860*/  ISETP.EQ.AND P1, PT, R58, 0x4, PT ;  /* 0x000000043a00780c */ /* 0x000fc40003f22270 */
[C---:B------:R-:W-:Y:S02]  /*132870*/  ISETP.EQ.AND P2, PT, R58.reuse, 0x8, PT ;  /* 0x000000083a00780c */ /* 0x040fe40003f42270 */
[C---:B------:R-:W-:Y:S02]  /*132880*/  ISETP.EQ.AND P3, PT, R58.reuse, 0xc, PT ;  /* 0x0000000c3a00780c */ /* 0x040fe40003f62270 */
[C---:B------:R-:W-:Y:S02]  /*132890*/  ISETP.EQ.AND P4, PT, R58.reuse, 0x14, PT ;  /* 0x000000143a00780c */ /* 0x040fe40003f82270 */
[C---:B------:R-:W-:Y:S02]  /*1328a0*/  ISETP.EQ.AND P5, PT, R58.reuse, 0x24, PT ;  /* 0x000000243a00780c */ /* 0x040fe40003fa2270 */
[C---:B------:R-:W-:Y:S02]  /*1328b0*/  ISETP.EQ.AND P6, PT, R58.reuse, 0x28, PT ;  /* 0x000000283a00780c */ /* 0x040fe40003fc2270 */
[----:B------:R-:W-:Y:S01]  /*1328c0*/  @P0 MOV R55, R123 ;  /* 0x0000007b00370202 */ /* 0x000fe20000000f00 */
[----:B------:R-:W-:Y:S01]  /*1328d0*/  @P1 IMAD.MOV.U32 R55, RZ, RZ, R0 ;  /* 0x000000ffff371224 */ /* 0x000fe200078e0000 */
[C---:B------:R-:W-:Y:S01]  /*1328e0*/  ISETP.EQ.AND P0, PT, R58.reuse, 0x10, PT ;  /* 0x000000103a00780c */ /* 0x040fe20003f02270 */
[----:B------:R-:W-:Y:S01]  /*1328f0*/  @P2 IMAD.MOV.U32 R55, RZ, RZ, R3 ;  /* 0x000000ffff372224 */ /* 0x000fe200078e0003 */
[C---:B------:R-:W-:Y:S01]  /*132900*/  ISETP.EQ.AND P2, PT, R58.reuse, 0x18, PT ;  /* 0x000000183a00780c */ /* 0x040fe20003f42270 */
[----:B------:R-:W-:Y:S01]  /*132910*/  @P3 IMAD.MOV.U32 R55, RZ, RZ, R2 ;  /* 0x000000ffff373224 */ /* 0x000fe200078e0002 */
[----:B------:R-:W-:-:S02]  /*132920*/  ISETP.EQ.AND P1, PT, R58, 0x1c, PT ;  /* 0x0000001c3a00780c */ /* 0x000fc40003f22270 */
[----:B------:R-:W-:Y:S02]  /*132930*/  ISETP.EQ.AND P3, PT, R58, 0x2c, PT ;  /* 0x0000002c3a00780c */ /* 0x000fe40003f62270 */
[----:B------:R-:W-:-:S05]  /*132940*/  I2FP.F32.S32 R53, R48 ;  /* 0x0000003000357245 */ /* 0x000fca0000201400 */
[----:B------:R-:W-:Y:S01]  /*132950*/  @P0 IMAD.MOV.U32 R55, RZ, RZ, R4 ;  /* 0x000000ffff370224 */ /* 0x000fe200078e0004 */
[C---:B------:R-:W-:Y:S01]  /*132960*/  ISETP.EQ.AND P0, PT, R58.reuse, 0x20, PT ;  /* 0x000000203a00780c */ /* 0x040fe20003f02270 */
[----:B------:R-:W-:Y:S01]  /*132970*/  @P4 IMAD.MOV.U32 R55, RZ, RZ, R5 ;  /* 0x000000ffff374224 */ /* 0x000fe200078e0005 */
[----:B------:R-:W-:Y:S01]  /*132980*/  ISETP.EQ.AND P4, PT, R58, 0x30, PT ;  /* 0x000000303a00780c */ /* 0x000fe20003f82270 */
[----:B------:R-:W-:Y:S02]  /*132990*/  @P2 IMAD.MOV.U32 R55, RZ, RZ, R6 ;  /* 0x000000ffff372224 */ /* 0x000fe400078e0006 */
[----:B------:R-:W-:Y:S01]  /*1329a0*/  FADD R54, R52, R53 ;  /* 0x0000003534367221 */ /* 0x000fe20000000000 */
[----:B------:R-:W-:Y:S01]  /*1329b0*/  @P1 IMAD.MOV.U32 R55, RZ, RZ, R7 ;  /* 0x000000ffff371224 */ /* 0x000fe200078e0007 */
[C---:B------:R-:W-:Y:S02]  /*1329c0*/  ISETP.EQ.AND P2, PT, R58.reuse, 0x34, PT ;  /* 0x000000343a00780c */ /* 0x040fe40003f42270 */
[----:B------:R-:W-:-:S04]  /*1329d0*/  ISETP.EQ.AND P1, PT, R58, 0x38, PT ;  /* 0x000000383a00780c */ /* 0x000fc80003f22270 */
        /* <DEDUP_REMOVED lines=24> */
[----:B------:R-:W-:-:S03]  /*132b60*/  ISETP.EQ.AND P4, PT, R49, 0x1c, PT ;  /* 0x0000001c3100780c */ /* 0x000fc60003f82270 */
[----:B------:R-:W-:Y:S02]  /*132b70*/  @P0 MOV R52, R123 ;  /* 0x0000007b00340202 */ /* 0x000fe40000000f00 */
        /* <DEDUP_REMOVED lines=12> */
[----:B------:R-:W-:Y:S01]  /*132c40*/  ISETP.EQ.AND P6, PT, R49, 0x3c, PT ;  /* 0x0000003c3100780c */ /* 0x000fe20003fc2270 */
[----:B------:R-:W-:Y:S01]  /*132c50*/  @P3 IMAD.MOV.U32 R53, RZ, RZ, R32 ;  /* 0x000000ffff353224 */ /* 0x000fe200078e0020 */
[----:B------:R-:W-:-:S03]  /*132c60*/  ISETP.EQ.AND P3, PT, R50, 0xc, PT ;  /* 0x0000000c3200780c */ /* 0x000fc60003f62270 */
[----:B------:R-:W-:Y:S01]  /*132c70*/  @P4 IMAD.MOV.U32 R53, RZ, RZ, R10 ;  /* 0x000000ffff354224 */ /* 0x000fe200078e000a */
[----:B------:R-:W-:-:S05]  /*132c80*/  ISETP.EQ.AND P4, PT, R50, 0x18, PT ;  /* 0x000000183200780c */ /* 0x000fca0003f82270 */
[----:B------:R-:W-:Y:S01]  /*132c90*/  @P5 IMAD.MOV.U32 R53, RZ, RZ, R11 ;  /* 0x000000ffff355224 */ /* 0x000fe200078e000b */
[----:B------:R-:W-:Y:S01]  /*132ca0*/  ISETP.EQ.AND P5, PT, R58, 0x8, PT ;  /* 0x000000083a00780c */ /* 0x000fe20003fa2270 */
[----:B------:R-:W-:Y:S01]  /*132cb0*/  @P2 IMAD.MOV.U32 R53, RZ, RZ, R12 ;  /* 0x000000ffff352224 */ /* 0x000fe200078e000c */
[C---:B------:R-:W-:Y:S01]  /*132cc0*/  ISETP.EQ.AND P2, PT, R50.reuse, 0x4, PT ;  /* 0x000000043200780c */ /* 0x040fe20003f42270 */
[----:B------:R-:W-:Y:S01]  /*132cd0*/  @P1 IMAD.MOV.U32 R53, RZ, RZ, R13 ;  /* 0x000000ffff351224 */ /* 0x000fe200078e000d */
[----:B------:R-:W-:Y:S01]  /*132ce0*/  ISETP.EQ.AND P1, PT, R50, 0x8, PT ;  /* 0x000000083200780c */ /* 0x000fe20003f22270 */
[----:B------:R-:W-:Y:S01]  /*132cf0*/  @P6 IMAD.MOV.U32 R53, RZ, RZ, R0 ;  /* 0x000000ffff356224 */ /* 0x000fe200078e0000 */
[----:B------:R-:W-:-:S09]  /*132d00*/  ISETP.EQ.AND P6, PT, R58, RZ, PT ;  /* 0x000000ff3a00720c */ /* 0x000fd20003fc2270 */
        /* <DEDUP_REMOVED lines=15> */
[----:B------:R-:W-:Y:S01]  /*132e00*/  ISETP.EQ.AND P1, PT, R58, 0x4, PT ;  /* 0x000000043a00780c */ /* 0x000fe20003f22270 */
[----:B------:R-:W-:Y:S01]  /*132e10*/  @P3 IMAD.MOV.U32 R52, RZ, RZ, R8 ;  /* 0x000000ffff343224 */ /* 0x000fe200078e0008 */
[----:B------:R-:W-:-:S07]  /*132e20*/  ISETP.EQ.AND P3, PT, R50, 0x2c, PT ;  /* 0x0000002c3200780c */ /* 0x000fce0003f62270 */
        /* <DEDUP_REMOVED lines=9> */
[----:B------:R-:W0:Y:S01]  /*132ec0*/  LDS.128 R48, [UR4+0x1da0] ;  /* 0x001da004ff307984 */ /* 0x000e220008000c00 */
[C---:B------:R-:W-:Y:S01]  /*132ed0*/  ISETP.EQ.AND P5, PT, R58.reuse, 0x14, PT ;  /* 0x000000143a00780c */ /* 0x040fe20003fa2270 */
[----:B------:R-:W-:Y:S01]  /*132ee0*/  @P4 IMAD.MOV.U32 R52, RZ, RZ, R11 ;  /* 0x000000ffff344224 */ /* 0x000fe200078e000b */
[C---:B------:R-:W-:Y:S01]  /*132ef0*/  ISETP.EQ.AND P4, PT, R58.reuse, 0x28, PT ;  /* 0x000000283a00780c */ /* 0x040fe20003f82270 */
[----:B------:R-:W-:Y:S01]  /*132f00*/  UMOV UR4, 0x400 ;  /* 0x0000040000047882 */ /* 0x000fe20000000000 */
[----:B------:R-:W-:Y:S01]  /*132f10*/  @P2 IMAD.MOV.U32 R103, RZ, RZ, R2 ;  /* 0x000000ffff672224 */ /* 0x000fe200078e0002 */
[C---:B------:R-:W-:Y:S01]  /*132f20*/  ISETP.EQ.AND P2, PT, R58.reuse, 0x18, PT ;  /* 0x000000183a00780c */ /* 0x040fe20003f42270 */
[----:B------:R-:W-:Y:S01]  /*132f30*/  @P0 IMAD.MOV.U32 R52, RZ, RZ, R12 ;  /* 0x000000ffff340224 */ /* 0x000fe200078e000c */
[----:B------:R-:W-:Y:S01]  /*132f40*/  @P6 MOV R103, R4 ;  /* 0x0000000400676202 */ /* 0x000fe20000000f00 */
[----:B------:R-:W-:Y:S01]  /*132f50*/  ULEA UR4, UR5, UR4, 0x18 ;  /* 0x0000000405047291 */ /* 0x000fe2000f8ec0ff */
[----:B------:R-:W-:Y:S01]  /*132f60*/  ISETP.EQ.AND P6, PT, R58, 0x1c, PT ;  /* 0x0000001c3a00780c */ /* 0x000fe20003fc2270 */
[----:B------:R-:W-:-:S02]  /*132f70*/  @P3 IMAD.MOV.U32 R52, RZ, RZ, R13 ;  /* 0x000000ffff343224 */ /* 0x000fc400078e000d */
[----:B------:R-:W-:Y:S02]  /*132f80*/  @P1 IMAD.MOV.U32 R52, RZ, RZ, R0 ;  /* 0x000000ffff341224 */ /* 0x000fe400078e0000 */
[----:B------:R-:W-:Y:S01]  /*132f90*/  @P5 IMAD.MOV.U32 R103, RZ, RZ, R5 ;  /* 0x000000ffff675224 */ /* 0x000fe200078e0005 */
[----:B------:R-:W-:-:S03]  /*132fa0*/  ISETP.EQ.AND P5, PT, R58, 0x20, PT ;  /* 0x000000203a00780c */ /* 0x000fc60003fa2270 */
[----:B------:R-:W-:Y:S01]  /*132fb0*/  @P2 IMAD.MOV.U32 R103, RZ, RZ, R6 ;  /* 0x000000ffff672224 */ /* 0x000fe200078e0006 */
[----:B------:R-:W-:-:S03]  /*132fc0*/  ISETP.EQ.AND P2, PT, R58, 0x24, PT ;  /* 0x000000243a00780c */ /* 0x000fc60003f42270 */
[----:B------:R-:W-:Y:S01]  /*132fd0*/  @P6 IMAD.MOV.U32 R103, RZ, RZ, R7 ;  /* 0x000000ffff676224 */ /* 0x000fe200078e0007 */
[----:B------:R-:W-:-:S05]  /*132fe0*/  ISETP.EQ.AND P6, PT, R58, 0x2c, PT ;  /* 0x0000002c3a00780c */ /* 0x000fca0003fc2270 */
[----:B------:R-:W-:Y:S01]  /*132ff0*/  @P5 IMAD.MOV.U32 R103, RZ, RZ, R8 ;  /* 0x000000ffff675224 */ /* 0x000fe200078e0008 */
[----:B------:R-:W-:-:S03]  /*133000*/  ISETP.EQ.AND P5, PT, R58, 0x30, PT ;  /* 0x000000303a00780c */ /* 0x000fc60003fa2270 */
[----:B------:R-:W-:Y:S01]  /*133010*/  @P2 IMAD.MOV.U32 R103, RZ, RZ, R9 ;  /* 0x000000ffff672224 */ /* 0x000fe200078e0009 */
[C---:B------:R-:W-:Y:S01]  /*133020*/  ISETP.EQ.AND P2, PT, R58.reuse, 0x34, PT ;  /* 0x000000343a00780c */ /* 0x040fe20003f42270 */
[----:B------:R-:W-:Y:S01]  /*133030*/  @P4 IMAD.MOV.U32 R103, RZ, RZ, R32 ;  /* 0x000000ffff674224 */ /* 0x000fe200078e0020 */
[C---:B------:R-:W-:Y:S01]  /*133040*/  ISETP.EQ.AND P4, PT, R58.reuse, 0x38, PT ;  /* 0x000000383a00780c */ /* 0x040fe20003f82270 */
[----:B------:R-:W-:Y:S01]  /*133050*/  @P6 IMAD.MOV.U32 R103, RZ, RZ, R10 ;  /* 0x000000ffff676224 */ /* 0x000fe200078e000a */
[----:B------:R-:W-:Y:S01]  /*133060*/  ISETP.EQ.AND P6, PT, R58, 0x3c, PT ;  /* 0x0000003c3a00780c */ /* 0x000fe20003fc2270 */
[----:B0-----:R-:W-:Y:S01]  /*133070*/  IMAD.SHL.U32 R58, R48, 0x4, RZ ;  /* 0x00000004303a7824 */ /* 0x001fe200078e00ff */
[----:B------:R-:W-:Y:S01]  /*133080*/  SHF.L.U32 R48, R55, 0x4, RZ ;  /* 0x0000000437307819 */ /* 0x000fe200000006ff */
[----:B------:R-:W-:Y:S02]  /*133090*/  IMAD.SHL.U32 R49, R49, 0x4, RZ ;  /* 0x0000000431317824 */ /* 0x000fe400078e00ff */
[----:B------:R-:W-:Y:S01]  /*1330a0*/  @P5 IMAD.MOV.U32 R103, RZ, RZ, R11 ;  /* 0x000000ffff675224 */ /* 0x000fe200078e000b */
[----:B------:R-:W-:Y:S01]  /*1330b0*/  ISETP.EQ.AND P0, PT, R58, RZ, PT ;  /* 0x000000ff3a00720c */ /* 0x000fe20003f02270 */
[----:B------:R-:W-:Y:S01]  /*1330c0*/  IMAD.SHL.U32 R50, R50, 0x4, RZ ;  /* 0x0000000432327824 */ /* 0x000fe200078e00ff */
[C---:B------:R-:W-:Y:S01]  /*1330d0*/  ISETP.EQ.AND P1, PT, R58.reuse, 0x4, PT ;  /* 0x000000043a00780c */ /* 0x040fe20003f22270 */
[----:B------:R-:W-:Y:S01]  /*1330e0*/  @P2 IMAD.MOV.U32 R103, RZ, RZ, R12 ;  /* 0x000000ffff672224 */ /* 0x000fe200078e000c */
[C---:B------:R-:W-:Y:S01]  /*1330f0*/  ISETP.EQ.AND P2, PT, R58.reuse, 0x8, PT ;  /* 0x000000083a00780c */ /* 0x040fe20003f42270 */
[----:B------:R-:W-:Y:S01]  /*133100*/  @P4 IMAD.MOV.U32 R103, RZ, RZ, R13 ;  /* 0x000000ffff674224 */ /* 0x000fe200078e000d */
[C---:B------:R-:W-:Y:S01]  /*133110*/  ISETP.EQ.AND P3, PT, R58.reuse, 0xc, PT ;  /* 0x0000000c3a00780c */ /* 0x040fe20003f62270 */
[----:B------:R-:W-:Y:S01]  /*133120*/  @P6 IMAD.MOV.U32 R103, RZ, RZ, R0 ;  /* 0x000000ffff676224 */ /* 0x000fe200078e0000 */
[----:B------:R-:W-:-:S02]  /*133130*/  ISETP.EQ.AND P4, PT, R58, 0x20, PT ;  /* 0x000000203a00780c */ /* 0x000fc40003f82270 */
[----:B------:R-:W-:Y:S02]  /*133140*/  ISETP.EQ.AND P5, PT, R49, 0x24, PT ;  /* 0x000000243100780c */ /* 0x000fe40003fa2270 */
        /* <DEDUP_REMOVED lines=9> */
[----:B------:R-:W-:-:S03]  /*1331e0*/  I2FP.F32.S32 R55, R48 ;  /* 0x0000003000377245 */ /* 0x000fc60000201400 */
[----:B------:R-:W-:Y:S01]  /*1331f0*/  @P6 IMAD.MOV.U32 R101, RZ, RZ, R123 ;  /* 0x000000ffff656224 */ /* 0x000fe200078e007b */
        /* <DEDUP_REMOVED lines=12> */
[----:B------:R-:W-:-:S05]  /*1332c0*/  IMAD.SHL.U32 R55, R51, 0x4, RZ ;  /* 0x0000000433377824 */ /* 0x000fca00078e00ff */
        /* <DEDUP_REMOVED lines=12> */
[----:B------:R-:W-:Y:S01]  /*133390*/  @P0 IMAD.MOV.U32 R100, RZ, RZ, R123 ;  /* 0x000000ffff640224 */ /* 0x000fe200078e007b */
[----:B------:R-:W-:Y:S01]  /*1333a0*/  @P1 MOV R102, R0 ;  /* 0x0000000000661202 */ /* 0x000fe20000000f00 */
[----:B------:R-:W-:Y:S01]  /*1333b0*/  @P3 IMAD.MOV.U32 R100, RZ, RZ, R0 ;  /* 0x000000ffff643224 */ /* 0x000fe200078e0000 */
[C---:B------:R-:W-:Y:S02]  /*1333c0*/  ISETP.EQ.AND P1, PT, R49.reuse, 0xc, PT ;  /* 0x0000000c3100780c */ /* 0x040fe40003f22270 */
[C---:B------:R-:W-:Y:S02]  /*1333d0*/  ISETP.EQ.AND P0, PT, R49.reuse, 0x10, PT ;  /* 0x000000103100780c */ /* 0x040fe40003f02270 */
        /* <DEDUP_REMOVED lines=8> */
[----:B------:R-:W-:-:S05]  /*133460*/  ISETP.EQ.AND P3, PT, R49, 0x30, PT ;  /* 0x000000303100780c */ /* 0x000fca0003f62270 */
[----:B------:R-:W-:Y:S01]  /*133470*/  @P2 IMAD.MOV.U32 R100, RZ, RZ, R6 ;  /* 0x000000ffff642224 */ /* 0x000fe200078e0006 */
[----:B------:R-:W-:-:S03]  /*133480*/  ISETP.EQ.AND P2, PT, R49, 0x28, PT ;  /* 0x000000283100780c */ /* 0x000fc60003f42270 */
[----:B------:R-:W-:Y:S01]  /*133490*/  @P1 IMAD.MOV.U32 R100, RZ, RZ, R7 ;  /* 0x000000ffff641224 */ /* 0x000fe200078e0007 */
[----:B------:R-:W-:Y:S01]  /*1334a0*/  ISETP.EQ.AND P1, PT, R49, 0x38, PT ;  /* 0x000000383100780c */ /* 0x000fe20003f22270 */
        /* <DEDUP_REMOVED lines=11> */
[C---:B------:R-:W-:Y:S02]  /*133560*/  ISETP.EQ.AND P5, PT, R50.reuse, 0x14, PT ;  /* 0x000000143200780c */ /* 0x040fe40003fa2270 */
[----:B------:R-:W-:Y:S02]  /*133570*/  @P4 MOV R101, R3 ;  /* 0x0000000300654202 */ /* 0x000fe40000000f00 */
        /* <DEDUP_REMOVED lines=12> */
[----:B------:R-:W-:Y:S01]  /*133640*/  ISETP.EQ.AND P5, PT, R55, RZ, PT ;  /* 0x000000ff3700720c */ /* 0x000fe20003fa2270 */
        /* <DEDUP_REMOVED lines=16> */
[----:B------:R-:W-:Y:S01]  /*133750*/  ISETP.EQ.AND P4, PT, R55, 0x14, PT ;  /* 0x000000143700780c */ /* 0x000fe20003f82270 */
[----:B------:R-:W-:-:S02]  /*133760*/  UMOV UR4, 0x400 ;  /* 0x0000040000047882 */ /* 0x000fc40000000000 */
[----:B------:R-:W-:Y:S01]  /*133770*/  ULEA UR4, UR5, UR4, 0x18 ;  /* 0x0000000405047291 */ /* 0x000fe2000f8ec0ff */
        /* <DEDUP_REMOVED lines=10> */
[----:B------:R-:W-:-:S03]  /*133820*/  ISETP.EQ.AND P2, PT, R55, 0x3c, PT ;  /* 0x0000003c3700780c */ /* 0x000fc60003f42270 */
        /* <DEDUP_REMOVED lines=11> */
[----:B------:R-:W-:Y:S01]  /*1338e0*/  ISETP.EQ.AND P4, PT, R55, 0x38, PT ;  /* 0x000000383700780c */ /* 0x000fe20003f82270 */
[----:B------:R-:W-:Y:S02]  /*1338f0*/  @P3 IMAD.MOV.U32 R98, RZ, RZ, R32 ;  /* 0x000000ffff623224 */ /* 0x000fe400078e0020 */
[----:B0-----:R-:W-:Y:S02]  /*133900*/  IMAD.SHL.U32 R48, R48, 0x4, RZ ;  /* 0x0000000430307824 */ /* 0x001fe400078e00ff */
[----:B------:R-:W-:Y:S02]  /*133910*/  @P5 IMAD.MOV.U32 R98, RZ, RZ, R10 ;  /* 0x000000ffff625224 */ /* 0x000fe400078e000a */
[----:B------:R-:W-:Y:S01]  /*133920*/  IMAD.SHL.U32 R49, R49, 0x4, RZ ;  /* 0x0000000431317824 */ /* 0x000fe200078e00ff */
[----:B------:R-:W-:Y:S01]  /*133930*/  ISETP.EQ.AND P3, PT, R48, 0x8, PT ;  /* 0x000000083000780c */ /* 0x000fe20003f62270 */
[----:B------:R-:W-:-:S02]  /*133940*/  IMAD.SHL.U32 R50, R50, 0x4, RZ ;  /* 0x0000000432327824 */ /* 0x000fc400078e00ff */
[----:B------:R-:W-:Y:S01]  /*133950*/  @P1 IMAD.MOV.U32 R98, RZ, RZ, R11 ;  /* 0x000000ffff621224 */ /* 0x000fe200078e000b */
[C---:B------:R-:W-:Y:S01]  /*133960*/  ISETP.EQ.AND P1, PT, R48.reuse, RZ, PT ;  /* 0x000000ff3000720c */ /* 0x040fe20003f22270 */
[----:B------:R-:W-:Y:S01]  /*133970*/  @P0 IMAD.MOV.U32 R98, RZ, RZ, R12 ;  /* 0x000000ffff620224 */ /* 0x000fe200078e000c */
[C---:B------:R-:W-:Y:S01]  /*133980*/  ISETP.EQ.AND P0, PT, R48.reuse, 0x4, PT ;  /* 0x000000043000780c */ /* 0x040fe20003f02270 */
[----:B------:R-:W-:Y:S01]  /*133990*/  @P4 IMAD.MOV.U32 R98, RZ, RZ, R13 ;  /* 0x000000ffff624224 */ /* 0x000fe200078e000d */
[----:B------:R-:W-:Y:S01]  /*1339a0*/  @P2 MOV R98, R0 ;  /* 0x0000000000622202 */ /* 0x000fe20000000f00 */
[----:B------:R-:W-:Y:S01]  /*1339b0*/  IMAD.SHL.U32 R55, R51, 0x4, RZ ;  /* 0x0000000433377824 */ /* 0x000fe200078e00ff */
[C---:B------:R-:W-:Y:S02]  /*1339c0*/  ISETP.EQ.AND P2, PT, R48.reuse, 0xc, PT ;  /* 0x0000000c3000780c */ /* 0x040fe40003f42270 */
[----:B------:R-:W-:Y:S02]  /*1339d0*/  ISETP.EQ.AND P4, PT, R48, 0x24, PT ;  /* 0x000000243000780c */ /* 0x000fe40003f82270 */
[----:B------:R-:W-:-:S02]  /*1339e0*/  ISETP.EQ.AND P5, PT, R49, 0x28, PT ;  /* 0x000000283100780c */ /* 0x000fc40003fa2270 */
        /* <DEDUP_REMOVED lines=73> */
[C---:B------:R-:W-:Y:S02]  /*133e80*/  ISETP.EQ.AND P1, PT, R50.reuse, 0x28, PT ;  /* 0x000000283200780c */ /* 0x040fe40003f22270 */
[----:B------:R-:W-:Y:S01]  /*133e90*/  ISETP.EQ.AND P6, PT, R50, 0x2c, PT ;  /* 0x0000002c3200780c */ /* 0x000fe20003fc2270 */
[----:B------:R-:W-:Y:S01]  /*133ea0*/  @P5 IMAD.MOV.U32 R96, RZ, RZ, R5 ;  /* 0x000000ffff605224 */ /* 0x000fe200078e0005 */
[----:B------:R-:W-:-:S03]  /*133eb0*/  ISETP.EQ.AND P5, PT, R55, RZ, PT ;  /* 0x000000ff3700720c */ /* 0x000fc60003fa2270 */
        /* <DEDUP_REMOVED lines=45> */
[----:B------:R-:W-:Y:S01]  /*134190*/  @P1 IMAD.MOV.U32 R95, RZ, RZ, R11 ;  /* 0x000000ffff5f1224 */ /* 0x000fe200078e000b */
[C---:B------:R-:W-:Y:S01]  /*1341a0*/  ISETP.EQ.AND P1, PT, R48.reuse, RZ, PT ;  /* 0x000000ff3000720c */ /* 0x040fe20003f22270 */
[----:B------:R-:W-:Y:S01]  /*1341b0*/  IMAD.SHL.U32 R49, R49, 0x4, RZ ;  /* 0x0000000431317824 */ /* 0x000fe200078e00ff */
[C---:B------:R-:W-:Y:S01]  /*1341c0*/  ISETP.EQ.AND P3, PT, R48.reuse, 0x8, PT ;  /* 0x000000083000780c */ /* 0x040fe20003f62270 */
[----:B------:R-:W-:Y:S01]  /*1341d0*/  @P0 IMAD.MOV.U32 R95, RZ, RZ, R12 ;  /* 0x000000ffff5f0224 */ /* 0x000fe200078e000c */
[----:B------:R-:W-:Y:S01]  /*1341e0*/  ISETP.EQ.AND P0, PT, R48, 0x4, PT ;  /* 0x000000043000780c */ /* 0x000fe20003f02270 */
[----:B------:R-:W-:Y:S01]  /*1341f0*/  @P4 IMAD.MOV.U32 R95, RZ, RZ, R13 ;  /* 0x000000ffff5f4224 */ /* 0x000fe200078e000d */
[----:B------:R-:W-:Y:S01]  /*134200*/  @P2 MOV R95, R0 ;  /* 0x00000000005f2202 */ /* 0x000fe20000000f00 */
[----:B------:R-:W-:Y:S01]  /*134210*/  IMAD.SHL.U32 R50, R50, 0x4, RZ ;  /* 0x0000000432327824 */ /* 0x000fe200078e00ff */
[C---:B------:R-:W-:Y:S01]  /*134220*/  ISETP.EQ.AND P2, PT, R48.reuse, 0xc, PT ;  /* 0x0000000c3000780c */ /* 0x040fe20003f42270 */
[----:B------:R-:W-:Y:S01]  /*134230*/  IMAD.SHL.U32 R55, R51, 0x4, RZ ;  /* 0x0000000433377824 */ /* 0x000fe200078e00ff */
[----:B------:R-:W-:-:S02]  /*134240*/  ISETP.EQ.AND P4, PT, R48, 0x24, PT ;  /* 0x000000243000780c */ /* 0x000fc40003f82270 */
[----:B------:R-:W-:Y:S01]  /*134250*/  ISETP.EQ.AND P5, PT, R49, 0x28, PT ;  /* 0x000000283100780c */ /* 0x000fe20003fa2270 */
[----:B------:R-:W-:Y:S01]  /*134260*/  @P1 IMAD.MOV.U32 R94, RZ, RZ, R123 ;  /* 0x000000ffff5e1224 */ /* 0x000fe200078e007b */
[----:B------:R-:W-:Y:S02]  /*134270*/  ISETP.EQ.AND P1, PT, R48, 0x10, PT ;  /* 0x000000103000780c */ /* 0x000fe40003f22270 */
[----:B------:R-:W-:Y:S01]  /*134280*/  ISETP.EQ.AND P6, PT, R50, RZ, PT ;  /* 0x000000ff3200720c */ /* 0x000fe20003fc2270 */
        /* <DEDUP_REMOVED lines=9> */
[----:B------:R-:W-:Y:S01]  /*134320*/  ISETP.EQ.AND P6, PT, R50, 0x10, PT ;  /* 0x000000103200780c */ /* 0x000fe20003fc2270 */
        /* <DEDUP_REMOVED lines=10> */
[----:B------:R-:W-:Y:S01]  /*1343d0*/  @P3 IMAD.MOV.U32 R94, RZ, RZ, R32 ;  /* 0x000000ffff5e3224 */ /* 0x000fe200078e0020 */
[----:B------:R-:W-:Y:S01]  /*1343e0*/  ISETP.EQ.AND P3, PT, R48, 0x38, PT ;  /* 0x000000383000780c */ /* 0x000fe20003f62270 */
[----:B------:R-:W-:Y:S01]  /*1343f0*/  @P0 IMAD.MOV.U32 R94, RZ, RZ, R10 ;  /* 0x000000ffff5e0224 */ /* 0x000fe200078e000a */
[C---:B------:R-:W-:Y:S01]  /*134400*/  ISETP.EQ.AND P0, PT, R49.reuse, RZ, PT ;  /* 0x000000ff3100720c */ /* 0x040fe20003f02270 */
[----:B------:R-:W-:Y:S01]  /*134410*/  @P2 IMAD.MOV.U32 R94, RZ, RZ, R11 ;  /* 0x000000ffff5e2224 */ /* 0x000fe200078e000b */
[----:B------:R-:W-:-:S05]  /*134420*/  ISETP.EQ.AND P2, PT, R49, 0x4, PT ;  /* 0x000000043100780c */ /* 0x000fca0003f42270 */
[----:B------:R-:W-:Y:S01]  /*134430*/  @P4 IMAD.MOV.U32 R94, RZ, RZ, R12 ;  /* 0x000000ffff5e4224 */ /* 0x000fe200078e000c */
[----:B------:R-:W-:-:S03]  /*134440*/  ISETP.EQ.AND P4, PT, R49, 0x20, PT ;  /* 0x000000203100780c */ /* 0x000fc60003f82270 */
        /* <DEDUP_REMOVED lines=96> */
[C---:B------:R-:W-:Y:S01]  /*134a50*/  ISETP.EQ.AND P0, PT, R48.reuse, 0x4, PT ;  /* 0x000000043000780c */ /* 0x040fe20003f02270 */
[----:B------:R-:W-:Y:S01]  /*134a60*/  @P2 IMAD.MOV.U32 R85, RZ, RZ, R13 ;  /* 0x000000ffff552224 */ /* 0x000fe200078e000d */
[----:B------:R-:W-:Y:S01]  /*134a70*/  ISETP.EQ.AND P2, PT, R48, 0x8, PT ;  /* 0x000000083000780c */ /* 0x000fe20003f42270 */
[----:B------:R-:W-:Y:S01]  /*134a80*/  IMAD.SHL.U32 R50, R50, 0x4, RZ ;  /* 0x0000000432327824 */ /* 0x000fe200078e00ff */
[----:B------:R-:W-:Y:S01]  /*134a90*/  @P4 MOV R85, R0 ;  /* 0x0000000000554202 */ /* 0x000fe20000000f00 */
        /* <DEDUP_REMOVED lines=327> */
[C---:B------:R-:W-:Y:S01]  /*135f10*/  ISETP.EQ.AND P3, PT, R49.reuse, 0x3c, PT ;  /* 0x0000003c3100780c */ /* 0x040fe20003f62270 */
        /* <DEDUP_REMOVED lines=29> */
[C---:B------:R-:W-:Y:S01]  /*1360f0*/  ISETP.EQ.AND P1, PT, R55.reuse, RZ, PT ;  /* 0x000000ff3700720c */ /* 0x040fe20003f22270 */
[----:B------:R-:W-:Y:S01]  /*136100*/  @P2 IMAD.MOV.U32 R70, RZ, RZ, R32 ;  /* 0x000000ffff462224 */ /* 0x000fe200078e0020 */
[----:B------:R-:W-:Y:S01]  /*136110*/  ISETP.EQ.AND P2, PT, R55, 0x4, PT ;  /* 0x000000043700780c */ /* 0x000fe20003f42270 */
[----:B------:R-:W-:Y:S01]  /*136120*/  @P5 IMAD.MOV.U32 R70, RZ, RZ, R10 ;  /* 0x000000ffff465224 */ /* 0x000fe200078e000a */
[----:B------:R-:W-:Y:S02]  /*136130*/  ISETP.EQ.AND P5, PT, R50, 0x3c, PT ;  /* 0x0000003c3200780c */ /* 0x000fe40003fa2270 */
[----:B------:R-:W0:Y:S01]  /*136140*/  LDS.128 R48, [UR4+0x1e00] ;  /* 0x001e0004ff307984 */ /* 0x000e220008000c00 */
[----:B------:R-:W-:-:S02]  /*136150*/  UMOV UR4, 0x400 ;  /* 0x0000040000047882 */ /* 0x000fc40000000000 */
[----:B------:R-:W-:Y:S02]  /*136160*/  ULEA UR4, UR5, UR4, 0x18 ;  /* 0x0000000405047291 */ /* 0x000fe4000f8ec0ff */
        /* <DEDUP_REMOVED lines=26> */
[----:B------:R-:W-:Y:S01]  /*136310*/  ISETP.EQ.AND P2, PT, R55, 0x38, PT ;  /* 0x000000383700780c */ /* 0x000fe20003f42270 */
[----:B0-----:R-:W-:Y:S02]  /*136320*/  IMAD.SHL.U32 R49, R49, 0x4, RZ ;  /* 0x0000000431317824 */ /* 0x001fe400078e00ff */
[----:B------:R-:W-:Y:S02]  /*136330*/  @P6 IMAD.MOV.U32 R133, RZ, RZ, R32 ;  /* 0x000000ffff856224 */ /* 0x000fe400078e0020 */
[----:B------:R-:W-:-:S02]  /*136340*/  IMAD.SHL.U32 R50, R50, 0x4, RZ ;  /* 0x0000000432327824 */ /* 0x000fc400078e00ff */
[----:B------:R-:W-:Y:S02]  /*136350*/  IMAD.SHL.U32 R55, R51, 0x4, RZ ;  /* 0x0000000433377824 */ /* 0x000fe400078e00ff */
[----:B------:R-:W-:Y:S01]  /*136360*/  @P0 IMAD.MOV.U32 R133, RZ, RZ, R10 ;  /* 0x000000ffff850224 */ /* 0x000fe200078e000a */
[C---:B------:R-:W-:Y:S01]  /*136370*/  ISETP.EQ.AND P0, PT, R49.reuse, RZ, PT ;  /* 0x000000ff3100720c */ /* 0x040fe20003f02270 */
[----:B------:R-:W-:Y:S01]  /*136380*/  @P3 IMAD.MOV.U32 R133, RZ, RZ, R11 ;  /* 0x000000ffff853224 */ /* 0x000fe200078e000b */
[C---:B------:R-:W-:Y:S01]  /*136390*/  ISETP.EQ.AND P3, PT, R49.reuse, 0xc, PT ;  /* 0x0000000c3100780c */ /* 0x040fe20003f62270 */
[----:B------:R-:W-:Y:S01]  /*1363a0*/  @P1 IMAD.MOV.U32 R133, RZ, RZ, R12 ;  /* 0x000000ffff851224 */ /* 0x000fe200078e000c */
[C---:B------:R-:W-:Y:S01]  /*1363b0*/  ISETP.EQ.AND P1, PT, R49.reuse, 0x4, PT ;  /* 0x000000043100780c */ /* 0x040fe20003f22270 */
[----:B------:R-:W-:Y:S01]  /*1363c0*/  @P2 IMAD.MOV.U32 R133, RZ, RZ, R13 ;  /* 0x000000ffff852224 */ /* 0x000fe200078e000d */
[----:B------:R-:W-:Y:S02]  /*1363d0*/  ISETP.EQ.AND P2, PT, R49, 0x8, PT ;  /* 0x000000083100780c */ /* 0x000fe40003f42270 */
[----:B------:R-:W-:-:S02]  /*1363e0*/  @P4 MOV R133, R0 ;  /* 0x0000000000854202 */ /* 0x000fc40000000f00 */
[C---:B------:R-:W-:Y:S02]  /*1363f0*/  ISETP.EQ.AND P4, PT, R49.reuse, 0x20, PT ;  /* 0x000000203100780c */ /* 0x040fe40003f82270 */
[C---:B------:R-:W-:Y:S01]  /*136400*/  ISETP.EQ.AND P6, PT, R50.reuse, RZ, PT ;  /* 0x000000ff3200720c */ /* 0x040fe20003fc2270 */
[----:B------:R-:W-:Y:S01]  /*136410*/  @P0 IMAD.MOV.U32 R86, RZ, RZ, R123 ;  /* 0x000000ffff560224 */ /* 0x000fe200078e007b */
[C---:B------:R-:W-:Y:S02]  /*136420*/  ISETP.EQ.AND P0, PT, R49.reuse, 0x10, PT ;  /* 0x000000103100780c */ /* 0x040fe40003f02270 */
[----:B------:R-:W-:Y:S01]  /*136430*/  ISETP.EQ.AND P5, PT, R50, 0x4, PT ;  /* 0x000000043200780c */ /* 0x000fe20003fa2270 */
        /* <DEDUP_REMOVED lines=635> */
[----:B------:R-:W-:Y:S02]  /*138bf0*/  @P2 MOV R134, R0 ;  /* 0x0000000000862202 */ /* 0x000fe40000000f00 */
[C---:B------:R-:W-:Y:S02]  /*138c00*/  ISETP.EQ.AND P2, PT, R48.reuse, 0xc, PT ;  /* 0x0000000c3000780c */ /* 0x040fe40003f42270 */
[----:B------:R-:W-:Y:S02]  /*138c10*/  ISETP.EQ.AND P4, PT, R48, 0x24, PT ;  /* 0x000000243000780c */ /* 0x000fe40003f82270 */
[----:B------:R-:W-:-:S02]  /*138c20*/  ISETP.EQ.AND P5, PT, R50, RZ, PT ;  /* 0x000000ff3200720c */ /* 0x000fc40003fa2270 */
        /* <DEDUP_REMOVED lines=28> */
[----:B------:R-:W-:Y:S01]  /*138df0*/  ISETP.EQ.AND P2, PT, R49, 0x4, PT ;  /* 0x000000043100780c */ /* 0x000fe20003f42270 */
[----:B------:R-:W-:-:S02]  /*138e00*/  IMAD.SHL.U32 R48, R53, 0x20, RZ ;  /* 0x0000002035307824 */ /* 0x000fc400078e00ff */
[----:B------:R-:W-:-:S04]  /*138e10*/  IMAD.SHL.U32 R53, R51, 0x4, RZ ;  /* 0x0000000433357824 */ /* 0x000fc800078e00ff */
        /* <DEDUP_REMOVED lines=33> */
[----:B------:R-:W-:Y:S02]  /*139030*/  ISETP.EQ.AND P0, PT, R50, 0x28, PT ;  /* 0x000000283200780c */ /* 0x000fe40003f02270 */
[----:B------:R-:W-:-:S03]  /*139040*/  I2FP.F32.S32 R49, R48 ;  /* 0x0000003000317245 */ /* 0x000fc60000201400 */
[----:B------:R-:W-:Y:S01]  /*139050*/  @P3 IMAD.MOV.U32 R137, RZ, RZ, R0 ;  /* 0x000000ffff893224 */ /* 0x000fe200078e0000 */
[----:B------:R-:W-:Y:S01]  /*139060*/  ISETP.EQ.AND P3, PT, R50, 0x14, PT ;  /* 0x000000143200780c */ /* 0x000fe20003f62270 */
[----:B------:R-:W-:Y:S01]  /*139070*/  FADD R54, R54, R49 ;  /* 0x0000003136367221 */ /* 0x000fe20000000000 */
[----:B------:R-:W-:Y:S01]  /*139080*/  @P6 MOV R137, R3 ;  /* 0x0000000300896202 */ /* 0x000fe20000000f00 */
[----:B------:R-:W-:Y:S01]  /*139090*/  @P1 IMAD.MOV.U32 R136, RZ, RZ, R13 ;  /* 0x000000ffff881224 */ /* 0x000fe200078e000d */
[C---:B------:R-:W-:Y:S01]  /*1390a0*/  ISETP.EQ.AND P6, PT, R50.reuse, 0x18, PT ;  /* 0x000000183200780c */ /* 0x040fe20003fc2270 */
[----:B------:R-:W-:Y:S01]  /*1390b0*/  @P2 IMAD.MOV.U32 R137, RZ, RZ, R2 ;  /* 0x000000ffff892224 */ /* 0x000fe200078e0002 */
[C---:B------:R-:W-:Y:S01]  /*1390c0*/  ISETP.EQ.AND P2, PT, R50.reuse, 0x1c, PT ;  /* 0x0000001c3200780c */ /* 0x040fe20003f42270 */
[----:B------:R-:W-:Y:S01]  /*1390d0*/  @P5 IMAD.MOV.U32 R137, RZ, RZ, R4 ;  /* 0x000000ffff895224 */ /* 0x000fe200078e0004 */
[----:B------:R-:W-:Y:S01]  /*1390e0*/  ISETP.EQ.AND P5, PT, R50, 0x20, PT ;  /* 0x000000203200780c */ /* 0x000fe20003fa2270 */
[----:B------:R-:W-:Y:S01]  /*1390f0*/  @P4 IMAD.MOV.U32 R136, RZ, RZ, R0 ;  /* 0x000000ffff884224 */ /* 0x000fe200078e0000 */
[----:B------:R-:W-:-:S02]  /*139100*/  ISETP.EQ.AND P1, PT, R53, RZ, PT ;  /* 0x000000ff3500720c */ /* 0x000fc40003f22270 */
[----:B------:R-:W-:Y:S01]  /*139110*/  ISETP.EQ.AND P4, PT, R53, 0x4, PT ;  /* 0x000000043500780c */ /* 0x000fe20003f82270 */
        /* <DEDUP_REMOVED lines=15> */
[----:B------:R-:W-:-:S03]  /*139210*/  ISETP.EQ.AND P0, PT, R50, 0x34, PT ;  /* 0x000000343200780c */ /* 0x000fc60003f02270 */
[----:B------:R-:W-:Y:S01]  /*139220*/  @P2 IMAD.MOV.U32 R137, RZ, RZ, R10 ;  /* 0x000000ffff892224 */ /* 0x000fe200078e000a */
[----:B------:R-:W-:Y:S02]  /*139230*/  ISETP.EQ.AND P2, PT, R50, 0x3c, PT ;  /* 0x0000003c3200780c */ /* 0x000fe40003f42270 */
[----:B------:R-:W0:Y:S01]  /*139240*/  LDS.128 R48, [UR4+0x1e60] ;  /* 0x001e6004ff307984 */ /* 0x000e220008000c00 */
[----:B------:R-:W-:Y:S01]  /*139250*/  @P5 MOV R137, R11 ;  /* 0x0000000b00895202 */ /* 0x000fe20000000f00 */
[----:B------:R-:W-:Y:S01]  /*139260*/  UMOV UR4, 0x400 ;  /* 0x0000040000047882 */ /* 0x000fe20000000000 */
[C---:B------:R-:W-:Y:S01]  /*139270*/  ISETP.EQ.AND P5, PT, R53.reuse, 0x14, PT ;  /* 0x000000143500780c */ /* 0x040fe20003fa2270 */
[----:B------:R-:W-:Y:S01]  /*139280*/  ULEA UR4, UR5, UR4, 0x18 ;  /* 0x0000000405047291 */ /* 0x000fe2000f8ec0ff */
        /* <DEDUP_REMOVED lines=10> */
[----:B------:R-:W-:-:S02]  /*139330*/  @P2 IMAD.MOV.U32 R137, RZ, RZ, R0 ;  /* 0x000000ffff892224 */ /* 0x000fc400078e0000 */
        /* <DEDUP_REMOVED lines=9> */
[----:B------:R-:W-:Y:S01]  /*1393d0*/  ISETP.EQ.AND P5, PT, R53, 0x3c, PT ;  /* 0x0000003c3500780c */ /* 0x000fe20003fa2270 */
[----:B------:R-:W-:Y:S02]  /*1393e0*/  @P3 IMAD.MOV.U32 R138, RZ, RZ, R32 ;  /* 0x000000ffff8a3224 */ /* 0x000fe400078e0020 */
[----:B------:R-:W-:Y:S02]  /*1393f0*/  @P1 IMAD.MOV.U32 R138, RZ, RZ, R10 ;  /* 0x000000ffff8a1224 */ /* 0x000fe400078e000a */
[----:B------:R-:W-:Y:S02]  /*139400*/  @P4 IMAD.MOV.U32 R138, RZ, RZ, R11 ;  /* 0x000000ffff8a4224 */ /* 0x000fe400078e000b */
[----:B------:R-:W-:Y:S01]  /*139410*/  @P0 IMAD.MOV.U32 R138, RZ, RZ, R12 ;  /* 0x000000ffff8a0224 */ /* 0x000fe200078e000c */
[----:B------:R-:W-:Y:S01]  /*139420*/  @P6 MOV R138, R13 ;  /* 0x0000000d008a6202 */ /* 0x000fe20000000f00 */
[----:B0-----:R-:W-:-:S02]  /*139430*/  IMAD.SHL.U32 R48, R48, 0x4, RZ ;  /* 0x0000000430307824 */ /* 0x001fc400078e00ff */
[----:B------:R-:W-:Y:S02]  /*139440*/  IMAD.SHL.U32 R49, R49, 0x4, RZ ;  /* 0x0000000431317824 */ /* 0x000fe400078e00ff */
[----:B------:R-:W-:Y:S01]  /*139450*/  @P5 IMAD.MOV.U32 R138, RZ, RZ, R0 ;  /* 0x000000ffff8a5224 */ /* 0x000fe200078e0000 */
[----:B------:R-:W-:Y:S01]  /*139460*/  ISETP.EQ.AND P1, PT, R48, RZ, PT ;  /* 0x000000ff3000720c */ /* 0x000fe20003f22270 */
[----:B------:R-:W-:Y:S01]  /*139470*/  IMAD.SHL.U32 R50, R50, 0x4, RZ ;  /* 0x0000000432327824 */ /* 0x000fe200078e00ff */
[C---:B------:R-:W-:Y:S01]  /*139480*/  ISETP.EQ.AND P0, PT, R48.reuse, 0x4, PT ;  /* 0x000000043000780c */ /* 0x040fe20003f02270 */
[----:B------:R-:W-:Y:S01]  /*139490*/  IMAD.SHL.U32 R51, R51, 0x4, RZ ;  /* 0x0000000433337824 */ /* 0x000fe200078e00ff */
[C---:B------:R-:W-:Y:S02]  /*1394a0*/  ISETP.EQ.AND P2, PT, R48.reuse, 0x8, PT ;  /* 0x000000083000780c */ /* 0x040fe40003f42270 */
[C---:B------:R-:W-:Y:S02]  /*1394b0*/  ISETP.EQ.AND P3, PT, R48.reuse, 0xc, PT ;  /* 0x0000000c3000780c */ /* 0x040fe40003f62270 */
[----:B------:R-:W-:-:S02]  /*1394c0*/  ISETP.EQ.AND P4, PT, R48, 0x24, PT ;  /* 0x000000243000780c */ /* 0x000fc40003f82270 */
[C---:B------:R-:W-:Y:S02]  /*1394d0*/  ISETP.EQ.AND P6, PT, R48.reuse, 0x30, PT ;  /* 0x000000303000780c */ /* 0x040fe40003fc2270 */
        /* <DEDUP_REMOVED lines=16> */
[----:B------:R-:W-:-:S07]  /*1395e0*/  ISETP.EQ.AND P3, PT, R49, RZ, PT ;  /* 0x000000ff3100720c */ /* 0x000fce0003f62270 */
        /* <DEDUP_REMOVED lines=12> */
[----:B------:R-:W-:-:S04]  /*1396b0*/  IMAD.SHL.U32 R48, R52, 0x40, RZ ;  /* 0x0000004034307824 */ /* 0x000fc800078e00ff */
        /* <DEDUP_REMOVED lines=12> */
[----:B------:R-:W-:-:S02]  /*139780*/  ISETP.EQ.AND P1, PT, R50, 0x38, PT ;  /* 0x000000383200780c */ /* 0x000fc40003f22270 */
[----:B------:R-:W-:Y:S01]  /*139790*/  ISETP.EQ.AND P0, PT, R51, 0x4, PT ;  /* 0x000000043300780c */ /* 0x000fe20003f02270 */
        /* <DEDUP_REMOVED lines=9> */
[C---:B------:R-:W-:Y:S01]  /*139830*/  ISETP.EQ.AND P4, PT, R50.reuse, RZ, PT ;  /* 0x000000ff3200720c */ /* 0x040fe20003f82270 */
        /* <DEDUP_REMOVED lines=14> */
[----:B------:R-:W-:Y:S02]  /*139920*/  @P4 MOV R141, R4 ;  /* 0x00000004008d4202 */ /* 0x000fe40000000f00 */
[C---:B------:R-:W-:Y:S01]  /*139930*/  ISETP.EQ.AND P4, PT, R49.reuse, 0x34, PT ;  /* 0x000000343100780c */ /* 0x040fe20003f82270 */
[----:B------:R-:W-:Y:S01]  /*139940*/  @P5 IMAD.MOV.U32 R141, RZ, RZ, R5 ;  /* 0x000000ffff8d5224 */ /* 0x000fe200078e0005 */
[C---:B------:R-:W-:Y:S02]  /*139950*/  ISETP.EQ.AND P5, PT, R50.reuse, 0x24, PT ;  /* 0x000000243200780c */ /* 0x040fe40003fa2270 */
[----:B------:R-:W-:Y:S01]  /*139960*/  @P6 IMAD.MOV.U32 R141, RZ, RZ, R6 ;  /* 0x000000ffff8d6224 */ /* 0x000fe200078e0006 */
[C---:B------:R-:W-:Y:S01]  /*139970*/  ISETP.EQ.AND P6, PT, R50.reuse, 0x28, PT ;  /* 0x000000283200780c */ /* 0x040fe20003fc2270 */
[----:B------:R-:W-:Y:S01]  /*139980*/  @P3 IMAD.MOV.U32 R141, RZ, RZ, R7 ;  /* 0x000000ffff8d3224 */ /* 0x000fe200078e0007 */
[----:B------:R-:W-:Y:S01]  /*139990*/  ISETP.EQ.AND P3, PT, R50, 0x2c, PT ;  /* 0x0000002c3200780c */ /* 0x000fe20003f62270 */
[----:B------:R-:W-:Y:S01]  /*1399a0*/  @P2 IMAD.MOV.U32 R141, RZ, RZ, R8 ;  /* 0x000000ffff8d2224 */ /* 0x000fe200078e0008 */
[----:B------:R-:W-:-:S04]  /*1399b0*/  ISETP.EQ.AND P2, PT, R49, 0x3c, PT ;  /* 0x0000003c3100780c */ /* 0x000fc80003f42270 */
[----:B------:R-:W-:Y:S01]  /*1399c0*/  @P4 IMAD.MOV.U32 R140, RZ, RZ, R12 ;  /* 0x000000ffff8c4224 */ /* 0x000fe200078e000c */
[----:B------:R-:W-:Y:S01]  /*1399d0*/  ISETP.EQ.AND P4, PT, R49, 0x38, PT ;  /* 0x000000383100780c */ /* 0x000fe20003f82270 */
[----:B------:R-:W-:Y:S01]  /*1399e0*/  @P5 IMAD.MOV.U32 R141, RZ, RZ, R9 ;  /* 0x000000ffff8d5224 */ /* 0x000fe200078e0009 */
[----:B------:R-:W-:Y:S02]  /*1399f0*/  I2FP.F32.S32 R49, R48 ;  /* 0x0000003000317245 */ /* 0x000fe40000201400 */
[C---:B------:R-:W-:Y:S01]  /*139a00*/  ISETP.EQ.AND P5, PT, R50.reuse, 0x30, PT ;  /* 0x000000303200780c */ /* 0x040fe20003fa2270 */
[----:B------:R-:W-:Y:S01]  /*139a10*/  @P6 IMAD.MOV.U32 R141, RZ, RZ, R32 ;  /* 0x000000ffff8d6224 */ /* 0x000fe200078e0020 */
[----:B------:R-:W-:Y:S01]  /*139a20*/  ISETP.EQ.AND P6, PT, R50, 0x34, PT ;  /* 0x000000343200780c */ /* 0x000fe20003fc2270 */
[----:B------:R-:W-:Y:S01]  /*139a30*/  FADD R104, R54, R49 ;  /* 0x0000003136687221 */ /* 0x000fe20000000000 */
[----:B------:R-:W-:Y:S01]  /*139a40*/  @P3 IMAD.MOV.U32 R141, RZ, RZ, R10 ;  /* 0x000000ffff8d3224 */ /* 0x000fe200078e000a */
[----:B------:R-:W0:Y:S01]  /*139a50*/  LDS.128 R52, [UR4+0x1e70] ;  /* 0x001e7004ff347984 */ /* 0x000e220008000c00 */
[----:B------:R-:W-:Y:S01]  /*139a60*/  ISETP.EQ.AND P3, PT, R50, 0x3c, PT ;  /* 0x0000003c3200780c */ /* 0x000fe20003f62270 */
[----:B------:R-:W-:-:S02]  /*139a70*/  UMOV UR4, 0x400 ;  /* 0x0000040000047882 */ /* 0x000fc40000000000 */
[----:B------:R-:W-:Y:S01]  /*139a80*/  @P4 IMAD.MOV.U32 R140, RZ, RZ, R13 ;  /* 0x000000ffff8c4224 */ /* 0x000fe200078e000d */
[C---:B------:R-:W-:Y:S01]  /*139a90*/  ISETP.EQ.AND P4, PT, R51.reuse, RZ, PT ;  /* 0x000000ff3300720c */ /* 0x040fe20003f82270 */
        /* <DEDUP_REMOVED lines=22> */
[----:B------:R-:W-:Y:S01]  /*139c00*/  ISETP.EQ.AND P0, PT, R51, 0x24, PT ;  /* 0x000000243300780c */ /* 0x000fe20003f02270 */
[----:B0-----:R-:W-:-:S04]  /*139c10*/  IMAD.SHL.U32 R52, R52, 0x4, RZ ;  /* 0x0000000434347824 */ /* 0x001fc800078e00ff */
[----:B------:R-:W-:Y:S01]  /*139c20*/  @P1 IMAD.MOV.U32 R142, RZ, RZ, R6 ;  /* 0x000000ffff8e1224 */ /* 0x000fe200078e0006 */
[C---:B------:R-:W-:Y:S01]  /*139c30*/  ISETP.EQ.AND P1, PT, R51.reuse, 0x2c, PT ;  /* 0x0000002c3300780c */ /* 0x040fe20003f22270 */
[----:B------:R-:W-:Y:S01]  /*139c40*/  @P2 IMAD.MOV.U32 R142, RZ, RZ, R7 ;  /* 0x000000ffff8e2224 */ /* 0x000fe200078e0007 */
[----:B------:R-:W-:Y:S01]  /*139c50*/  ISETP.EQ.AND P2, PT, R52, RZ, PT ;  /* 0x000000ff3400720c */ /* 0x000fe20003f42270 */
[----:B------:R-:W-:Y:S01]  /*139c60*/  @P3 IMAD.MOV.U32 R142, RZ, RZ, R8 ;  /* 0x000000ffff8e3224 */ /* 0x000fe200078e0008 */
[----:B------:R-:W-:-:S03]  /*139c70*/  ISETP.EQ.AND P3, PT, R51, 0x38, PT ;  /* 0x000000383300780c */ /* 0x000fc60003f62270 */
[----:B------:R-:W-:Y:S01]  /*139c80*/  @P0 IMAD.MOV.U32 R142, RZ, RZ, R9 ;  /* 0x000000ffff8e0224 */ /* 0x000fe200078e0009 */
[C---:B------:R-:W-:Y:S01]  /*139c90*/  ISETP.EQ.AND P0, PT, R52.reuse, 0x4, PT ;  /* 0x000000043400780c */ /* 0x040fe20003f02270 */
[----:B------:R-:W-:Y:S01]  /*139ca0*/  @P5 IMAD.MOV.U32 R142, RZ, RZ, R32 ;  /* 0x000000ffff8e5224 */ /* 0x000fe200078e0020 */
[----:B------:R-:W-:Y:S01]  /*139cb0*/  ISETP.EQ.AND P5, PT, R52, 0x8, PT ;  /* 0x000000083400780c */ /* 0x000fe20003fa2270 */
[----:B------:R-:W-:Y:S02]  /*139cc0*/  IMAD.SHL.U32 R53, R53, 0x4, RZ ;  /* 0x0000000435357824 */ /* 0x000fe400078e00ff */
[----:B------:R-:W-:Y:S02]  /*139cd0*/  IMAD.SHL.U32 R54, R54, 0x4, RZ ;  /* 0x0000000436367824 */ /* 0x000fe400078e00ff */
[----:B------:R-:W-:Y:S01]  /*139ce0*/  @P1 IMAD.MOV.U32 R142, RZ, RZ, R10 ;  /* 0x000000ffff8e1224 */ /* 0x000fe200078e000a */
[----:B------:R-:W-:Y:S01]  /*139cf0*/  ISETP.EQ.AND P1, PT, R51, 0x3c, PT ;  /* 0x0000003c3300780c */ /* 0x000fe20003f22270 */
[----:B------:R-:W-:Y:S01]  /*139d00*/  @P4 IMAD.MOV.U32 R142, RZ, RZ, R11 ;  /* 0x000000ffff8e4224 */ /* 0x000fe200078e000b */
[C---:B------:R-:W-:Y:S01]  /*139d10*/  ISETP.EQ.AND P4, PT, R52.reuse, 0xc, PT ;  /* 0x0000000c3400780c */ /* 0x040fe20003f82270 */
[----:B------:R-:W-:Y:S01]  /*139d20*/  @P6 IMAD.MOV.U32 R142, RZ, RZ, R12 ;  /* 0x000000ffff8e6224 */ /* 0x000fe200078e000c */
[----:B------:R-:W-:Y:S01]  /*139d30*/  @P2 MOV R143, R123 ;  /* 0x0000007b008f2202 */ /* 0x000fe20000000f00 */
[--C-:B------:R-:W-:Y:S01]  /*139d40*/  @P0 IMAD.MOV.U32 R143, RZ, RZ, R0.reuse ;  /* 0x000000ffff8f0224 */ /* 0x100fe200078e0000 */
[C---:B------:R-:W-:Y:S01]  /*139d50*/  ISETP.EQ.AND P2, PT, R52.reuse, 0x10, PT ;  /* 0x000000103400780c */ /* 0x040fe20003f42270 */
[----:B------:R-:W-:Y:S01]  /*139d60*/  @P5 IMAD.MOV.U32 R143, RZ, RZ, R3 ;  /* 0x000000ffff8f5224 */ /* 0x000fe200078e0003 */
[C---:B------:R-:W-:Y:S01]  /*139d70*/  ISETP.EQ.AND P0, PT, R52.reuse, 0x14, PT ;  /* 0x000000143400780c */ /* 0x040fe20003f02270 */
[----:B------:R-:W-:Y:S01]  /*139d80*/  @P3 IMAD.MOV.U32 R142, RZ, RZ, R13 ;  /* 0x000000ffff8e3224 */ /* 0x000fe200078e000d */
[C---:B------:R-:W-:Y:S01]  /*139d90*/  ISETP.EQ.AND P6, PT, R52.reuse, 0x18, PT ;  /* 0x000000183400780c */ /* 0x040fe20003fc2270 */
[----:B------:R-:W0:Y:S01]  /*139da0*/  LDS.128 R48, [UR4+0x1e80] ;  /* 0x001e8004ff307984 */ /* 0x000e220008000c00 */
[C---:B------:R-:W-:Y:S01]  /*139db0*/  ISETP.EQ.AND P3, PT, R53.reuse, 0x4, PT ;  /* 0x000000043500780c */ /* 0x040fe20003f62270 */
[----:B------:R-:W-:Y:S01]  /*139dc0*/  @P1 IMAD.MOV.U32 R142, RZ, RZ, R0 ;  /* 0x000000ffff8e1224 */ /* 0x000fe200078e0000 */
[C---:B------:R-:W-:Y:S01]  /*139dd0*/  ISETP.EQ.AND P5, PT, R52.reuse, 0x1c, PT ;  /* 0x0000001c3400780c */ /* 0x040fe20003fa2270 */
[----:B------:R-:W-:Y:S01]  /*139de0*/  @P4 IMAD.MOV.U32 R143, RZ, RZ, R2 ;  /* 0x000000ffff8f4224 */ /* 0x000fe200078e0002 */
[----:B------:R-:W-:Y:S01]  /*139df0*/  ISETP.EQ.AND P4, PT, R53, RZ, PT ;  /* 0x000000ff3500720c */ /* 0x000fe20003f82270 */
[----:B------:R-:W-:Y:S01]  /*139e00*/  IMAD.SHL.U32 R55, R55, 0x4, RZ ;  /* 0x0000000437377824 */ /* 0x000fe200078e00ff */
[C---:B------:R-:W-:Y:S01]  /*139e10*/  ISETP.EQ.AND P1, PT, R52.reuse, 0x24, PT ;  /* 0x000000243400780c */ /* 0x040fe20003f22270 */
[----:B------:R-:W-:Y:S01]  /*139e20*/  @P2 IMAD.MOV.U32 R143, RZ, RZ, R4 ;  /* 0x000000ffff8f2224 */ /* 0x000fe200078e0004 */
[----:B------:R-:W-:Y:S01]  /*139e30*/  ISETP.EQ.AND P2, PT, R52, 0x20, PT ;  /* 0x000000203400780c */ /* 0x000fe20003f42270 */
[----:B------:R-:W-:Y:S01]  /*139e40*/  @P0 IMAD.MOV.U32 R143, RZ, RZ, R5 ;  /* 0x000000ffff8f0224 */ /* 0x000fe200078e0005 */
[C---:B------:R-:W-:Y:S01]  /*139e50*/  ISETP.EQ.AND P0, PT, R53.reuse, 0x8, PT ;  /* 0x000000083500780c */ /* 0x040fe20003f02270 */
[----:B------:R-:W-:Y:S01]  /*139e60*/  @P6 IMAD.MOV.U32 R143, RZ, RZ, R6 ;  /* 0x000000ffff8f6224 */ /* 0x000fe200078e0006 */
[----:B------:R-:W-:Y:S01]  /*139e70*/  ISETP.EQ.AND P6, PT, R53, 0xc, PT ;  /* 0x0000000c3500780c */ /* 0x000fe20003fc2270 */
[----:B------:R-:W-:-:S02]  /*139e80*/  UMOV UR4, 0x400 ;  /* 0x0000040000047882 */ /* 0x000fc40000000000 */
        /* <DEDUP_REMOVED lines=11> */
[----:B------:R-:W-:Y:S01]  /*139f40*/  ISETP.EQ.AND P6, PT, R53, 0x1c, PT ;  /* 0x0000001c3500780c */ /* 0x000fe20003fc2270 */
[----:B------:R-:W-:Y:S01]  /*139f50*/  ULEA UR4, UR5, UR4, 0x18 ;  /* 0x0000000405047291 */ /* 0x000fe2000f8ec0ff */
[----:B------:R-:W-:-:S02]  /*139f60*/  ISETP.EQ.AND P0, PT, R52, 0x2c, PT ;  /* 0x0000002c3400780c */ /* 0x000fc40003f02270 */
        /* <DEDUP_REMOVED lines=31> */
[----:B0-----:R-:W-:-:S02]  /*13a160*/  IMAD.SHL.U32 R52, R49, 0x4, RZ ;  /* 0x0000000431347824 */ /* 0x001fc400078e00ff */
[----:B------:R-:W-:Y:S01]  /*13a170*/  @P3 IMAD.MOV.U32 R145, RZ, RZ, R123 ;  /* 0x000000ffff913224 */ /* 0x000fe200078e007b */
[C---:B------:R-:W-:Y:S01]  /*13a180*/  ISETP.EQ.AND P3, PT, R54.reuse, 0x10, PT ;  /* 0x000000103600780c */ /* 0x040fe20003f62270 */
[----:B------:R-:W-:Y:S01]  /*13a190*/  @P2 IMAD.MOV.U32 R145, RZ, RZ, R0 ;  /* 0x000000ffff912224 */ /* 0x000fe200078e0000 */
[----:B------:R-:W-:Y:S01]  /*13a1a0*/  ISETP.EQ.AND P2, PT, R54, 0x14, PT ;  /* 0x000000143600780c */ /* 0x000fe20003f42270 */
[----:B------:R-:W-:Y:S01]  /*13a1b0*/  @P6 IMAD.MOV.U32 R144, RZ, RZ, R12 ;  /* 0x000000ffff906224 */ /* 0x000fe200078e000c */
[----:B------:R-:W-:Y:S01]  /*13a1c0*/  @P5 MOV R145, R3 ;  /* 0x0000000300915202 */ /* 0x000fe20000000f00 */
[----:B------:R-:W-:Y:S01]  /*13a1d0*/  IMAD.SHL.U32 R50, R50, 0x4, RZ ;  /* 0x0000000432327824 */ /* 0x000fe200078e00ff */
[----:B------:R-:W-:Y:S01]  /*13a1e0*/  ISETP.EQ.AND P5, PT, R53, 0x38, PT ;  /* 0x000000383500780c */ /* 0x000fe20003fa2270 */
[----:B------:R-:W-:Y:S01]  /*13a1f0*/  IMAD.SHL.U32 R51, R51, 0x4, RZ ;  /* 0x0000000433337824 */ /* 0x000fe200078e00ff */
[C---:B------:R-:W-:Y:S01]  /*13a200*/  ISETP.EQ.AND P6, PT, R54.reuse, 0x18, PT ;  /* 0x000000183600780c */ /* 0x040fe20003fc2270 */
[----:B------:R-:W-:Y:S01]  /*13a210*/  @P4 IMAD.MOV.U32 R145, RZ, RZ, R2 ;  /* 0x000000ffff914224 */ /* 0x000fe200078e0002 */
[----:B------:R-:W-:Y:S01]  /*13a220*/  ISETP.EQ.AND P4, PT, R54, 0x1c, PT ;  /* 0x0000001c3600780c */ /* 0x000fe20003f82270 */
[----:B------:R-:W-:-:S02]  /*13a230*/  IMAD.SHL.U32 R48, R103, 0x80, RZ ;  /* 0x0000008067307824 */ /* 0x000fc400078e00ff */
[----:B------:R-:W-:Y:S01]  /*13a240*/  @P3 IMAD.MOV.U32 R145, RZ, RZ, R4 ;  /* 0x000000ffff913224 */ /* 0x000fe200078e0004 */
[C---:B------:R-:W-:Y:S01]  /*13a250*/  ISETP.EQ.AND P3, PT, R54.reuse, 0x20, PT ;  /* 0x000000203600780c */ /* 0x040fe20003f62270 */
[----:B------:R-:W-:Y:S01]  /*13a260*/  @P2 IMAD.MOV.U32 R145, RZ, RZ, R5 ;  /* 0x000000ffff912224 */ /* 0x000fe200078e0005 */
[C---:B------:R-:W-:Y:S02]  /*13a270*/  ISETP.EQ.AND P2, PT, R54.reuse, 0x24, PT ;  /* 0x000000243600780c */ /* 0x040fe40003f42270 */
[----:B------:R-:W-:Y:S01]  /*13a280*/  I2FP.F32.S32 R49, R48 ;  /* 0x0000003000317245 */ /* 0x000fe20000201400 */
        /* <DEDUP_REMOVED lines=15> */
[----:B------:R-:W-:Y:S01]  /*13a380*/  @P5 MOV R146, R123 ;  /* 0x0000007b00925202 */ /* 0x000fe20000000f00 */
[----:B------:R-:W-:Y:S01]  /*13a390*/  @P0 IMAD.MOV.U32 R145, RZ, RZ, R10 ;  /* 0x000000ffff910224 */ /* 0x000fe200078e000a */
[----:B------:R-:W-:Y:S01]  /*13a3a0*/  ISETP.EQ.AND P0, PT, R54, 0x38, PT ;  /* 0x000000383600780c */ /* 0x000fe20003f02270 */
[----:B------:R-:W-:Y:S01]  /*13a3b0*/  @P6 IMAD.MOV.U32 R145, RZ, RZ, R11 ;  /* 0x000000ffff916224 */ /* 0x000fe200078e000b */
[C---:B------:R-:W-:Y:S01]  /*13a3c0*/  ISETP.EQ.AND P6, PT, R55.reuse, 0xc, PT ;  /* 0x0000000c3700780c */ /* 0x040fe20003fc2270 */
[----:B------:R-:W-:Y:S01]  /*13a3d0*/  @P4 IMAD.MOV.U32 R146, RZ, RZ, R0 ;  /* 0x000000ffff924224 */ /* 0x000fe200078e0000 */
[C---:B------:R-:W-:Y:S01]  /*13a3e0*/  ISETP.EQ.AND P5, PT, R55.reuse, 0x10, PT ;  /* 0x000000103700780c */ /* 0x040fe20003fa2270 */
[----:B------:R-:W-:Y:S01]  /*13a3f0*/  FADD R49, R104, R49 ;  /* 0x0000003168317221 */ /* 0x000fe20000000000 */
[C---:B------:R-:W-:Y:S01]  /*13a400*/  ISETP.EQ.AND P4, PT, R55.reuse, 0x14, PT ;  /* 0x000000143700780c */ /* 0x040fe20003f82270 */
[----:B------:R-:W-:Y:S01]  /*13a410*/  @P2 IMAD.MOV.U32 R146, RZ, RZ, R3 ;  /* 0x000000ffff922224 */ /* 0x000fe200078e0003 */
[C---:B------:R-:W-:Y:S01]  /*13a420*/  ISETP.EQ.AND P2, PT, R55.reuse, 0x18, PT ;  /* 0x000000183700780c */ /* 0x040fe20003f42270 */
[----:B------:R-:W-:Y:S01]  /*13a430*/  @P1 IMAD.MOV.U32 R145, RZ, RZ, R12 ;  /* 0x000000ffff911224 */ /* 0x000fe200078e000c */
[----:B------:R-:W-:-:S02]  /*13a440*/  ISETP.EQ.AND P1, PT, R55, 0x1c, PT ;  /* 0x0000001c3700780c */ /* 0x000fc40003f22270 */
        /* <DEDUP_REMOVED lines=17> */
[----:B------:R-:W-:Y:S01]  /*13a560*/  FADD R48, R49, R48 ;  /* 0x0000003031307221 */ /* 0x000fe20000000000 */
[----:B------:R-:W-:-:S02]  /*13a570*/  IMAD.SHL.U32 R49, R100, 0x200, RZ ;  /* 0x0000020064317824 */ /* 0x000fc400078e00ff */
[----:B------:R-:W-:Y:S01]  /*13a580*/  @P5 IMAD.MOV.U32 R146, RZ, RZ, R9 ;  /* 0x000000ffff925224 */ /* 0x000fe200078e0009 */
[C---:B------:R-:W-:Y:S02]  /*13a590*/  ISETP.EQ.AND P5, PT, R52.reuse, 0xc, PT ;  /* 0x0000000c3400780c */ /* 0x040fe40003fa2270 */
[----:B------:R-:W-:Y:S01]  /*13a5a0*/  @P3 IMAD.MOV.U32 R146, RZ, RZ, R32 ;  /* 0x000000ffff923224 */ /* 0x000fe200078e0020 */
[C---:B------:R-:W-:Y:S01]  /*13a5b0*/  ISETP.EQ.AND P3, PT, R55.reuse, 0x34, PT ;  /* 0x000000343700780c */ /* 0x040fe20003f62270 */
[----:B------:R-:W-:Y:S01]  /*13a5c0*/  @P2 IMAD.MOV.U32 R146, RZ, RZ, R10 ;  /* 0x000000ffff922224 */ /* 0x000fe200078e000a */
[C---:B------:R-:W-:Y:S01]  /*13a5d0*/  ISETP.EQ.AND P2, PT, R52.reuse, 0x10, PT ;  /* 0x000000103400780c */ /* 0x040fe20003f42270 */
[----:B------:R-:W-:Y:S01]  /*13a5e0*/  @P1 IMAD.MOV.U32 R147, RZ, RZ, R123 ;  /* 0x000000ffff931224 */ /* 0x000fe200078e007b */
[----:B------:R-:W-:Y:S01]  /*13a5f0*/  ISETP.EQ.AND P1, PT, R55, 0x38, PT ;  /* 0x000000383700780c */ /* 0x000fe20003f22270 */
[----:B------:R-:W-:Y:S01]  /*13a600*/  @P4 IMAD.MOV.U32 R146, RZ, RZ, R11 ;  /* 0x000000ffff924224 */ /* 0x000fe200078e000b */
[----:B------:R-:W-:Y:S01]  /*13a610*/  @P0 MOV R147, R0 ;  /* 0x0000000000930202 */ /* 0x000fe20000000f00 */
[----:B------:R-:W-:Y:S01]  /*13a620*/  @P6 IMAD.MOV.U32 R147, RZ, RZ, R3 ;  /* 0x000000ffff936224 */ /* 0x000fe200078e0003 */
[----:B------:R-:W-:-:S02]  /*13a630*/  ISETP.EQ.AND P4, PT, R52, 0x14, PT ;  /* 0x000000143400780c */ /* 0x000fc40003f82270 */
        /* <DEDUP_REMOVED lines=8> */
[----:B------:R-:W-:Y:S02]  /*13a6c0*/  ISETP.EQ.AND P1, PT, R50, RZ, PT ;  /* 0x000000ff3200720c */ /* 0x000fe40003f22270 */
[C---:B------:R-:W-:Y:S01]  /*13a6d0*/  ISETP.EQ.AND P3, PT, R52.reuse, 0x28, PT ;  /* 0x000000283400780c */ /* 0x040fe20003f62270 */
        /* <DEDUP_REMOVED lines=11> */
[----:B------:R-:W-:-:S02]  /*13a790*/  ISETP.EQ.AND P1, PT, R52, 0x38, PT ;  /* 0x000000383400780c */ /* 0x000fc40003f22270 */
[----:B------:R-:W-:Y:S01]  /*13a7a0*/  I2FP.F32.S32 R49, R49 ;  /* 0x0000003100317245 */ /* 0x000fe20000201400 */
[----:B------:R-:W-:Y:S01]  /*13a7b0*/  @P4 IMAD.MOV.U32 R147, RZ, RZ, R9 ;  /* 0x000000ffff934224 */ /* 0x000fe200078e0009 */
[----:B------:R-:W-:Y:S01]  /*13a7c0*/  ISETP.EQ.AND P4, PT, R50, 0x8, PT ;  /* 0x000000083200780c */ /* 0x000fe20003f82270 */
[----:B------:R-:W-:Y:S01]  /*13a7d0*/  @P3 IMAD.MOV.U32 R147, RZ, RZ, R32 ;  /* 0x000000ffff933224 */ /* 0x000fe200078e0020 */
[C---:B------:R-:W-:Y:S01]  /*13a7e0*/  ISETP.EQ.AND P3, PT, R52.reuse, 0x34, PT ;  /* 0x000000343400780c */ /* 0x040fe20003f62270 */
[----:B------:R-:W-:Y:S01]  /*13a7f0*/  @P0 IMAD.MOV.U32 R148, RZ, RZ, R0 ;  /* 0x000000ffff940224 */ /* 0x000fe200078e0000 */
[----:B------:R-:W-:Y:S01]  /*13a800*/  ISETP.EQ.AND P0, PT, R52, 0x3c, PT ;  /* 0x0000003c3400780c */ /* 0x000fe20003f02270 */
[----:B------:R-:W-:Y:S01]  /*13a810*/  FADD R48, R48, R49 ;  /* 0x0000003130307221 */ /* 0x000fe20000000000 */
[----:B------:R-:W0:Y:S01]  /*13a820*/  LDS.128 R52, [UR4+0x1e90] ;  /* 0x001e9004ff347984 */ /* 0x000e220008000c00 */
[----:B------:R-:W-:Y:S01]  /*13a830*/  @P6 MOV R147, R10 ;  /* 0x0000000a00936202 */ /* 0x000fe20000000f00 */
[----:B------:R-:W-:Y:S01]  /*13a840*/  @P2 IMAD.MOV.U32 R147, RZ, RZ, R11 ;  /* 0x000000ffff932224 */ /* 0x000fe200078e000b */
[C---:B------:R-:W-:Y:S01]  /*13a850*/  ISETP.EQ.AND P6, PT, R50.reuse, 0x10, PT ;  /* 0x000000103200780c */ /* 0x040fe20003fc2270 */
        /* <DEDUP_REMOVED lines=21> */
[----:B------:R-:W-:Y:S02]  /*13a9b0*/  @P0 IMAD.MOV.U32 R149, RZ, RZ, R123 ;  /* 0x000000ffff950224 */ /* 0x000fe400078e007b */
[----:B------:R-:W-:Y:S01]  /*13a9c0*/  @P6 IMAD.MOV.U32 R148, RZ, RZ, R8 ;  /* 0x000000ffff946224 */ /* 0x000fe200078e0008 */
[C---:B------:R-:W-:Y:S01]  /*13a9d0*/  ISETP.EQ.AND P6, PT, R50.reuse, 0x30, PT ;  /* 0x000000303200780c */ /* 0x040fe20003fc2270 */
[----:B------:R-:W-:Y:S01]  /*13a9e0*/  @P2 IMAD.MOV.U32 R148, RZ, RZ, R9 ;  /* 0x000000ffff942224 */ /* 0x000fe200078e0009 */
[----:B------:R-:W-:Y:S01]  /*13a9f0*/  ISETP.EQ.AND P2, PT, R50, 0x3c, PT ;  /* 0x0000003c3200780c */ /* 0x000fe20003f42270 */
[----:B------:R-:W-:Y:S01]  /*13aa00*/  @P4 IMAD.MOV.U32 R148, RZ, RZ, R32 ;  /* 0x000000ffff944224 */ /* 0x000fe200078e0020 */
[----:B------:R-:W-:Y:S01]  /*13aa10*/  ISETP.EQ.AND P4, PT, R51, 0x4, PT ;  /* 0x000000043300780c */ /* 0x000fe20003f82270 */
[----:B------:R-:W-:Y:S02]  /*13aa20*/  @P5 IMAD.MOV.U32 R148, RZ, RZ, R10 ;  /* 0x000000ffff945224 */ /* 0x000fe400078e000a */
[----:B------:R-:W-:-:S02]  /*13aa30*/  IMAD.SHL.U32 R50, R101, 0x400, RZ ;  /* 0x0000040065327824 */ /* 0x000fc400078e00ff */
[----:B0-----:R-:W-:Y:S01]  /*13aa40*/  IMAD.SHL.U32 R52, R52, 0x4, RZ ;  /* 0x0000000434347824 */ /* 0x001fe200078e00ff */
[----:B------:R-:W0:Y:S01]  /*13aa50*/  S2R R101, SR_TID.X ;  /* 0x0000000000657919 */ /* 0x000e220000002100 */
[----:B------:R-:W-:Y:S02]  /*13aa60*/  IMAD.SHL.U32 R53, R53, 0x4, RZ ;  /* 0x0000000435357824 */ /* 0x000fe400078e00ff */
[----:B------:R-:W-:Y:S01]  /*13aa70*/  @P6 MOV R148, R11 ;  /* 0x0000000b00946202 */ /* 0x000fe20000000f00 */
[----:B------:R-:W-:Y:S01]  /*13aa80*/  @P3 IMAD.MOV.U32 R148, RZ, RZ, R12 ;  /* 0x000000ffff943224 */ /* 0x000fe200078e000c */
[C---:B------:R-:W-:Y:S01]  /*13aa90*/  ISETP.EQ.AND P3, PT, R52.reuse, RZ, PT ;  /* 0x000000ff3400720c */ /* 0x040fe20003f62270 */
[----:B------:R-:W-:Y:S01]  /*13aaa0*/  @P1 IMAD.MOV.U32 R148, RZ, RZ, R13 ;  /* 0x000000ffff941224 */ /* 0x000fe200078e000d */
[----:B------:R-:W-:Y:S01]  /*13aab0*/  ISETP.EQ.AND P6, PT, R52, 0x4, PT ;  /* 0x000000043400780c */ /* 0x000fe20003fc2270 */
[--C-:B------:R-:W-:Y:S01]  /*13aac0*/  @P2 IMAD.MOV.U32 R148, RZ, RZ, R0.reuse ;  /* 0x000000ffff942224 */ /* 0x100fe200078e0000 */
[C---:B------:R-:W-:Y:S01]  /*13aad0*/  ISETP.EQ.AND P1, PT, R51.reuse, 0x8, PT ;  /* 0x000000083300780c */ /* 0x040fe20003f22270 */
[----:B------:R-:W-:Y:S01]  /*13aae0*/  @P4 IMAD.MOV.U32 R149, RZ, RZ, R0 ;  /* 0x000000ffff954224 */ /* 0x000fe200078e0000 */
[----:B------:R-:W-:Y:S01]  /*13aaf0*/  ISETP.EQ.AND P2, PT, R51, 0xc, PT ;  /* 0x0000000c3300780c */ /* 0x000fe20003f42270 */
[----:B------:R-:W-:Y:S01]  /*13ab00*/  IMAD.SHL.U32 R54, R54, 0x4, RZ ;  /* 0x0000000436367824 */ /* 0x000fe200078e00ff */
[----:B------:R-:W-:Y:S01]  /*13ab10*/  ISETP.EQ.AND P5, PT, R52, 0x8, PT ;  /* 0x000000083400780c */ /* 0x000fe20003fa2270 */
[----:B------:R-:W-:Y:S01]  /*13ab20*/  IMAD.SHL.U32 R55, R55, 0x4, RZ ;  /* 0x0000000437377824 */ /* 0x000fe200078e00ff */
[----:B------:R-:W-:-:S02]  /*13ab30*/  ISETP.EQ.AND P4, PT, R51, 0x10, PT ;  /* 0x000000103300780c */ /* 0x000fc40003f82270 */
        /* <DEDUP_REMOVED lines=19> */
[----:B------:R-:W-:Y:S01]  /*13ac70*/  @P1 MOV R154, R5 ;  /* 0x00000005009a1202 */ /* 0x000fe20000000f00 */
[--C-:B------:R-:W-:Y:S01]  /*13ac80*/  @P2 IMAD.MOV.U32 R154, RZ, RZ, R6.reuse ;  /* 0x000000ffff9a2224 */ /* 0x100fe200078e0006 */
[C---:B------:R-:W-:Y:S01]  /*13ac90*/  ISETP.EQ.AND P1, PT, R52.reuse, 0x24, PT ;  /* 0x000000243400780c */ /* 0x040fe20003f22270 */
[----:B------:R-:W-:Y:S01]  /*13aca0*/  @P5 IMAD.MOV.U32 R149, RZ, RZ, R6 ;  /* 0x000000ffff955224 */ /* 0x000fe200078e0006 */
[C---:B------:R-:W-:Y:S01]  /*13acb0*/  ISETP.EQ.AND P5, PT, R51.reuse, 0x24, PT ;  /* 0x000000243300780c */ /* 0x040fe20003fa2270 */
[--C-:B------:R-:W-:Y:S01]  /*13acc0*/  @P4 IMAD.MOV.U32 R149, RZ, RZ, R7.reuse ;  /* 0x000000ffff954224 */ /* 0x100fe200078e0007 */
[----:B------:R-:W-:Y:S01]  /*13acd0*/  ISETP.EQ.AND P4, PT, R51, 0x28, PT ;  /* 0x000000283300780c */ /* 0x000fe20003f82270 */
[----:B------:R-:W-:Y:S01]  /*13ace0*/  @P0 IMAD.MOV.U32 R154, RZ, RZ, R7 ;  /* 0x000000ffff9a0224 */ /* 0x000fe200078e0007 */
[----:B------:R-:W-:Y:S01]  /*13acf0*/  ISETP.EQ.AND P2, PT, R52, 0x28, PT ;  /* 0x000000283400780c */ /* 0x000fe20003f42270 */
[--C-:B------:R-:W-:Y:S01]  /*13ad00*/  @P3 IMAD.MOV.U32 R154, RZ, RZ, R8.reuse ;  /* 0x000000ffff9a3224 */ /* 0x100fe200078e0008 */
[----:B------:R-:W-:Y:S01]  /*13ad10*/  ISETP.EQ.AND P0, PT, R53, RZ, PT ;  /* 0x000000ff3500720c */ /* 0x000fe20003f02270 */
[----:B------:R-:W-:Y:S01]  /*13ad20*/  @P6 IMAD.MOV.U32 R149, RZ, RZ, R8 ;  /* 0x000000ffff956224 */ /* 0x000fe200078e0008 */
[----:B------:R-:W-:-:S02]  /*13ad30*/  ISETP.EQ.AND P6, PT, R51, 0x2c, PT ;  /* 0x0000002c3300780c */ /* 0x000fc40003fc2270 */
[----:B------:R-:W-:Y:S01]  /*13ad40*/  ISETP.EQ.AND P3, PT, R53, 0x8, PT ;  /* 0x000000083500780c */ /* 0x000fe20003f62270 */
[--C-:B------:R-:W-:Y:S01]  /*13ad50*/  @P1 IMAD.MOV.U32 R154, RZ, RZ, R9.reuse ;  /* 0x000000ffff9a1224 */ /* 0x100fe200078e0009 */
[----:B------:R-:W-:Y:S01]  /*13ad60*/  ISETP.EQ.AND P1, PT, R51, 0x30, PT ;  /* 0x000000303300780c */ /* 0x000fe20003f22270 */
        /* <DEDUP_REMOVED lines=19> */
[----:B------:R-:W-:Y:S01]  /*13aea0*/  @P2 MOV R155, R2 ;  /* 0x00000002009b2202 */ /* 0x000fe20000000f00 */
[----:B------:R-:W-:Y:S01]  /*13aeb0*/  @P6 IMAD.MOV.U32 R155, RZ, RZ, R4 ;  /* 0x000000ffff9b6224 */ /* 0x000fe200078e0004 */
[----:B------:R-:W-:-:S02]  /*13aec0*/  ISETP.EQ.AND P2, PT, R53, 0x1c, PT ;  /* 0x0000001c3500780c */ /* 0x000fc40003f42270 */
[----:B------:R-:W-:Y:S01]  /*13aed0*/  ISETP.EQ.AND P6, PT, R53, 0x20, PT ;  /* 0x000000203500780c */ /* 0x000fe20003fc2270 */
[--C-:B------:R-:W-:Y:S01]  /*13aee0*/  @P1 IMAD.MOV.U32 R154, RZ, RZ, R12.reuse ;  /* 0x000000ffff9a1224 */ /* 0x100fe200078e000c */
[----:B------:R-:W-:Y:S01]  /*13aef0*/  ISETP.EQ.AND P0, PT, R51, 0x38, PT ;  /* 0x000000383300780c */ /* 0x000fe20003f02270 */
[----:B------:R-:W-:Y:S01]  /*13af00*/  @P5 IMAD.MOV.U32 R155, RZ, RZ, R5 ;  /* 0x000000ffff9b5224 */ /* 0x000fe200078e0005 */
[----:B------:R-:W-:Y:S01]  /*13af10*/  ISETP.EQ.AND P5, PT, R53, 0x24, PT ;  /* 0x000000243500780c */ /* 0x000fe20003fa2270 */
[----:B------:R-:W-:Y:S01]  /*13af20*/  @P3 IMAD.MOV.U32 R149, RZ, RZ, R12 ;  /* 0x000000ffff953224 */ /* 0x000fe200078e000c */
[----:B------:R-:W-:Y:S01]  /*13af30*/  ISETP.EQ.AND P3, PT, R51, 0x3c, PT ;  /* 0x0000003c3300780c */ /* 0x000fe20003f62270 */
[----:B------:R-:W-:Y:S01]  /*13af40*/  @P4 IMAD.MOV.U32 R155, RZ, RZ, R6 ;  /* 0x000000ffff9b4224 */ /* 0x000fe200078e0006 */
[C---:B------:R-:W-:Y:S02]  /*13af50*/  ISETP.EQ.AND P4, PT, R53.reuse, 0x28, PT ;  /* 0x000000283500780c */ /* 0x040fe40003f82270 */
        /* <DEDUP_REMOVED lines=17> */
[----:B------:R-:W0:Y:S01]  /*13b070*/  S2R R52, SR_CTAID.X ;  /* 0x0000000000347919 */ /* 0x000e220000002500 */
[----:B------:R-:W-:Y:S01]  /*13b080*/  @P6 MOV R155, R11 ;  /* 0x0000000b009b6202 */ /* 0x000fe20000000f00 */
[----:B------:R-:W-:Y:S01]  /*13b090*/  @P0 IMAD.MOV.U32 R154, RZ, RZ, R0 ;  /* 0x000000ffff9a0224 */ /* 0x000fe200078e0000 */
[C---:B------:R-:W-:Y:S01]  /*13b0a0*/  ISETP.EQ.AND P6, PT, R54.reuse, 0x8, PT ;  /* 0x000000083600780c */ /* 0x040fe20003fc2270 */
[----:B------:R-:W-:Y:S01]  /*13b0b0*/  @P5 IMAD.MOV.U32 R155, RZ, RZ, R12 ;  /* 0x000000ffff9b5224 */ /* 0x000fe200078e000c */
[C---:B------:R-:W-:Y:S01]  /*13b0c0*/  ISETP.EQ.AND P0, PT, R55.reuse, RZ, PT ;  /* 0x000000ff3700720c */ /* 0x040fe20003f02270 */
[----:B------:R-:W-:Y:S01]  /*13b0d0*/  @P3 IMAD.MOV.U32 R156, RZ, RZ, R123 ;  /* 0x000000ffff9c3224 */ /* 0x000fe200078e007b */
[----:B------:R-:W-:Y:S01]  /*13b0e0*/  ISETP.EQ.AND P5, PT, R55, 0x4, PT ;  /* 0x000000043700780c */ /* 0x000fe20003fa2270 */
[----:B------:R-:W-:Y:S01]  /*13b0f0*/  @P4 IMAD.MOV.U32 R155, RZ, RZ, R13 ;  /* 0x000000ffff9b4224 */ /* 0x000fe200078e000d */
[C---:B------:R-:W-:Y:S01]  /*13b100*/  ISETP.EQ.AND P3, PT, R54.reuse, 0x10, PT ;  /* 0x000000103600780c */ /* 0x040fe20003f62270 */
[--C-:B------:R-:W-:Y:S01]  /*13b110*/  @P1 IMAD.MOV.U32 R156, RZ, RZ, R0.reuse ;  /* 0x000000ffff9c1224 */ /* 0x100fe200078e0000 */
[----:B------:R-:W-:Y:S01]  /*13b120*/  I2FP.F32.S32 R51, R50 ;  /* 0x0000003200337245 */ /* 0x000fe20000201400 */
[----:B------:R-:W-:Y:S01]  /*13b130*/  @P2 IMAD.MOV.U32 R155, RZ, RZ, R0 ;  /* 0x000000ffff9b2224 */ /* 0x000fe200078e0000 */
[----:B------:R-:W-:-:S02]  /*13b140*/  ISETP.EQ.AND P2, PT, R54, 0xc, PT ;  /* 0x0000000c3600780c */ /* 0x000fc40003f42270 */
[C---:B------:R-:W-:Y:S01]  /*13b150*/  ISETP.EQ.AND P4, PT, R55.reuse, 0x8, PT ;  /* 0x000000083700780c */ /* 0x040fe20003f82270 */
[----:B------:R-:W-:Y:S01]  /*13b160*/  @P6 IMAD.MOV.U32 R156, RZ, RZ, R3 ;  /* 0x000000ffff9c6224 */ /* 0x000fe200078e0003 */
[----:B------:R-:W-:Y:S01]  /*13b170*/  ISETP.EQ.AND P6, PT, R54, 0x14, PT ;  /* 0x000000143600780c */ /* 0x000fe20003fc2270 */
[----:B------:R-:W-:Y:S01]  /*13b180*/  FADD R53, R48, R51 ;  /* 0x0000003330357221 */ /* 0x000fe20000000000 */
[----:B------:R-:W-:Y:S01]  /*13b190*/  @P0 IMAD.MOV.U32 R157, RZ, RZ, R123 ;  /* 0x000000ffff9d0224 */ /* 0x000fe200078e007b */
[----:B------:R-:W1:Y:S01]  /*13b1a0*/  LDS.128 R48, [UR4+0x1ea0] ;  /* 0x001ea004ff307984 */ /* 0x000e620008000c00 */
[----:B------:R-:W-:Y:S01]  /*13b1b0*/  @P5 IMAD.MOV.U32 R157, RZ, RZ, R0 ;  /* 0x000000ffff9d5224 */ /* 0x000fe200078e0000 */
[C---:B------:R-:W-:Y:S01]  /*13b1c0*/  ISETP.EQ.AND P5, PT, R54.reuse, 0x18, PT ;  /* 0x000000183600780c */ /* 0x040fe20003fa2270 */
[----:B------:R-:W-:Y:S01]  /*13b1d0*/  UMOV UR4, 0x400 ;  /* 0x0000040000047882 */ /* 0x000fe20000000000 */
[C---:B------:R-:W-:Y:S01]  /*13b1e0*/  ISETP.EQ.AND P1, PT, R55.reuse, 0xc, PT ;  /* 0x0000000c3700780c */ /* 0x040fe20003f22270 */
[----:B------:R-:W-:Y:S01]  /*13b1f0*/  ULEA UR4, UR5, UR4, 0x18 ;  /* 0x0000000405047291 */ /* 0x000fe2000f8ec0ff */
[----:B------:R-:W-:Y:S01]  /*13b200*/  @P2 IMAD.MOV.U32 R156, RZ, RZ, R2 ;  /* 0x000000ffff9c2224 */ /* 0x000fe200078e0002 */
[----:B------:R-:W-:Y:S01]  /*13b210*/  ISETP.EQ.AND P2, PT, R54, 0x1c, PT ;  /* 0x0000001c3600780c */ /* 0x000fe20003f42270 */
[----:B------:R-:W-:Y:S01]  /*13b220*/  @P3 IMAD.MOV.U32 R156, RZ, RZ, R4 ;  /* 0x000000ffff9c3224 */ /* 0x000fe200078e0004 */
[----:B------:R-:W-:Y:S01]  /*13b230*/  ISETP.EQ.AND P0, PT, R55, 0x10, PT ;  /* 0x000000103700780c */ /* 0x000fe20003f02270 */
[----:B------:R-:W-:Y:S01]  /*13b240*/  @P4 IMAD.MOV.U32 R157, RZ, RZ, R3 ;  /* 0x000000ffff9d4224 */ /* 0x000fe200078e0003 */
[----:B------:R-:W-:Y:S01]  /*13b250*/  @P6 MOV R156, R5 ;  /* 0x00000005009c6202 */ /* 0x000fe20000000f00 */
[----:B0-----:R-:W-:Y:S01]  /*13b260*/  IMAD R52, R52, 0x40, R101 ;  /* 0x0000004034347824 */ /* 0x001fe200078e0265 */
[----:B------:R-:W-:-:S02]  /*13b270*/  ISETP.EQ.AND P6, PT, R54, 0x20, PT ;  /* 0x000000203600780c */ /* 0x000fc40003fc2270 */
[----:B------:R-:W-:Y:S01]  /*13b280*/  @P5 IMAD.MOV.U32 R156, RZ, RZ, R6 ;  /* 0x000000ffff9c5224 */ /* 0x000fe200078e0006 */
[C---:B------:R-:W-:Y:S01]  /*13b290*/  ISETP.EQ.AND P4, PT, R55.reuse, 0x14, PT ;  /* 0x000000143700780c */ /* 0x040fe20003f82270 */
[----:B------:R-:W-:Y:S01]  /*13b2a0*/  @P1 IMAD.MOV.U32 R157, RZ, RZ, R2 ;  /* 0x000000ffff9d1224 */ /* 0x000fe200078e0002 */
[C---:B------:R-:W-:Y:S02]  /*13b2b0*/  ISETP.EQ.AND P5, PT, R54.reuse, 0x24, PT ;  /* 0x000000243600780c */ /* 0x040fe40003fa2270 */
[----:B------:R-:W-:Y:S01]  /*13b2c0*/  @P2 IMAD.MOV.U32 R156, RZ, RZ, R7 ;  /* 0x000000ffff9c2224 */ /* 0x000fe200078e0007 */
[----:B------:R-:W-:Y:S01]  /*13b2d0*/  ISETP.EQ.AND P2, PT, R54, 0x28, PT ;  /* 0x000000283600780c */ /* 0x000fe20003f42270 */
[----:B------:R-:W-:Y:S01]  /*13b2e0*/  @P0 IMAD.MOV.U32 R157, RZ, RZ, R4 ;  /* 0x000000ffff9d0224 */ /* 0x000fe200078e0004 */
[C---:B------:R-:W-:Y:S02]  /*13b2f0*/  ISETP.EQ.AND P3, PT, R55.reuse, 0x18, PT ;  /* 0x000000183700780c */ /* 0x040fe40003f62270 */
        /* <DEDUP_REMOVED lines=18> */
[----:B-1----:R-:W-:-:S02]  /*13b420*/  IMAD.SHL.U32 R100, R48, 0x4, RZ ;  /* 0x0000000430647824 */ /* 0x002fc400078e00ff */
[----:B------:R-:W-:Y:S01]  /*13b430*/  @P4 IMAD.MOV.U32 R157, RZ, RZ, R9 ;  /* 0x000000ffff9d4224 */ /* 0x000fe200078e0009 */
[C---:B------:R-:W-:Y:S01]  /*13b440*/  ISETP.EQ.AND P4, PT, R55.reuse, 0x34, PT ;  /* 0x000000343700780c */ /* 0x040fe20003f82270 */
[--C-:B------:R-:W-:Y:S01]  /*13b450*/  @P5 IMAD.MOV.U32 R156, RZ, RZ, R11.reuse ;  /* 0x000000ffff9c5224 */ /* 0x100fe200078e000b */
[----:B------:R-:W-:Y:S01]  /*13b460*/  ISETP.EQ.AND P5, PT, R54, 0x3c, PT ;  /* 0x0000003c3600780c */ /* 0x000fe20003fa2270 */
[----:B------:R-:W-:Y:S01]  /*13b470*/  @P2 IMAD.MOV.U32 R156, RZ, RZ, R12 ;  /* 0x000000ffff9c2224 */ /* 0x000fe200078e000c */
[C---:B------:R-:W-:Y:S01]  /*13b480*/  ISETP.EQ.AND P2, PT, R100.reuse, RZ, PT ;  /* 0x000000ff6400720c */ /* 0x040fe20003f42270 */
[----:B------:R-:W-:Y:S01]  /*13b490*/  @P3 IMAD.MOV.U32 R157, RZ, RZ, R32 ;  /* 0x000000ffff9d3224 */ /* 0x000fe200078e0020 */
[----:B------:R-:W-:Y:S01]  /*13b4a0*/  @P1 MOV R157, R10 ;  /* 0x0000000a009d1202 */ /* 0x000fe20000000f00 */
[----:B------:R-:W-:Y:S01]  /*13b4b0*/  @P0 IMAD.MOV.U32 R157, RZ, RZ, R11 ;  /* 0x000000ffff9d0224 */ /* 0x000fe200078e000b */
[C---:B------:R-:W-:Y:S01]  /*13b4c0*/  ISETP.EQ.AND P0, PT, R100.reuse, 0x4, PT ;  /* 0x000000046400780c */ /* 0x040fe20003f02270 */
[----:B------:R-:W-:Y:S01]  /*13b4d0*/  @P6 IMAD.MOV.U32 R156, RZ, RZ, R13 ;  /* 0x000000ffff9c6224 */ /* 0x000fe200078e000d */
[----:B------:R-:W-:Y:S01]  /*13b4e0*/  ISETP.EQ.AND P6, PT, R100, 0x8, PT ;  /* 0x000000086400780c */ /* 0x000fe20003fc2270 */
[----:B------:R-:W-:Y:S01]  /*13b4f0*/  IMAD.SHL.U32 R54, R98, 0x800, RZ ;  /* 0x0000080062367824 */ /* 0x000fe200078e00ff */
[----:B------:R-:W-:Y:S01]  /*13b500*/  ISETP.EQ.AND P3, PT, R55, 0x38, PT ;  /* 0x000000383700780c */ /* 0x000fe20003f62270 */
[----:B------:R-:W-:Y:S01]  /*13b510*/  @P4 IMAD.MOV.U32 R157, RZ, RZ, R12 ;  /* 0x000000ffff9d4224 */ /* 0x000fe200078e000c */
[C---:B------:R-:W-:Y:S01]  /*13b520*/  ISETP.EQ.AND P4, PT, R100.reuse, 0xc, PT ;  /* 0x0000000c6400780c */ /* 0x040fe20003f82270 */
[--C-:B------:R-:W-:Y:S01]  /*13b530*/  @P5 IMAD.MOV.U32 R156, RZ, RZ, R0.reuse ;  /* 0x000000ffff9c5224 */ /* 0x100fe200078e0000 */
[----:B------:R-:W-:Y:S01]  /*13b540*/  I2FP.F32.S32 R54, R54 ;  /* 0x0000003600367245 */ /* 0x000fe20000201400 */
[----:B------:R-:W-:Y:S01]  /*13b550*/  @P2 IMAD.MOV.U32 R160, RZ, RZ, R123 ;  /* 0x000000ffffa02224 */ /* 0x000fe200078e007b */
[C---:B------:R-:W-:Y:S01]  /*13b560*/  ISETP.EQ.AND P2, PT, R100.reuse, 0x10, PT ;  /* 0x000000106400780c */ /* 0x040fe20003f42270 */
[----:B------:R-:W-:Y:S01]  /*13b570*/  IMAD.SHL.U32 R48, R71, 0x10000000, RZ ;  /* 0x1000000047307824 */ /* 0x000fe200078e00ff */
[C---:B------:R-:W-:Y:S01]  /*13b580*/  ISETP.EQ.AND P5, PT, R100.reuse, 0x18, PT ;  /* 0x000000186400780c */ /* 0x040fe20003fa2270 */
[----:B------:R-:W-:Y:S01]  /*13b590*/  @P0 IMAD.MOV.U32 R160, RZ, RZ, R0 ;  /* 0x000000ffffa00224 */ /* 0x000fe200078e0000 */
[C---:B------:R-:W-:Y:S01]  /*13b5a0*/  ISETP.EQ.AND P0, PT, R100.reuse, 0x14, PT ;  /* 0x000000146400780c */ /* 0x040fe20003f02270 */
[----:B------:R-:W-:Y:S01]  /*13b5b0*/  @P6 IMAD.MOV.U32 R160, RZ, RZ, R3 ;  /* 0x000000ffffa06224 */ /* 0x000fe200078e0003 */
[----:B------:R-:W-:Y:S01]  /*13b5c0*/  ISETP.EQ.AND P6, PT, R100, 0x1c, PT ;  /* 0x0000001c6400780c */ /* 0x000fe20003fc2270 */
[----:B------:R-:W-:Y:S01]  /*13b5d0*/  FADD R53, R53, R54 ;  /* 0x0000003635357221 */ /* 0x000fe20000000000 */
[----:B------:R-:W-:Y:S01]  /*13b5e0*/  IMAD.SHL.U32 R54, R49, 0x4, RZ ;  /* 0x0000000431367824 */ /* 0x000fe200078e00ff */
[----:B------:R-:W-:Y:S01]  /*13b5f0*/  ISETP.EQ.AND P1, PT, R55, 0x3c, PT ;  /* 0x0000003c3700780c */ /* 0x000fe20003f22270 */
[----:B------:R-:W-:Y:S01]  /*13b600*/  @P4 IMAD.MOV.U32 R160, RZ, RZ, R2 ;  /* 0x000000ffffa04224 */ /* 0x000fe200078e0002 */
[----:B------:R-:W-:Y:S01]  /*13b610*/  I2FP.F32.S32 R48, R48 ;  /* 0x0000003000307245 */ /* 0x000fe20000201400 */
[----:B------:R-:W-:Y:S01]  /*13b620*/  @P3 IMAD.MOV.U32 R157, RZ, RZ, R13 ;  /* 0x000000ffff9d3224 */ /* 0x000fe200078e000d */
[----:B------:R-:W-:Y:S01]  /*13b630*/  ISETP.EQ.AND P4, PT, R54, RZ, PT ;  /* 0x000000ff3600720c */ /* 0x000fe20003f82270 */
[----:B------:R-:W-:Y:S01]  /*13b640*/  @P2 IMAD.MOV.U32 R160, RZ, RZ, R4 ;  /* 0x000000ffffa02224 */ /* 0x000fe200078e0004 */
[----:B------:R-:W-:Y:S01]  /*13b650*/  ISETP.EQ.AND P2, PT, R100, 0x20, PT ;  /* 0x000000206400780c */ /* 0x000fe20003f42270 */
[----:B------:R-:W-:Y:S01]  /*13b660*/  FADD R48, R67, R48 ;  /* 0x0000003043307221 */ /* 0x000fe20000000000 */
[----:B------:R-:W-:Y:S01]  /*13b670*/  ISETP.EQ.AND P3, PT, R54, 0x4, PT ;  /* 0x000000043600780c */ /* 0x000fe20003f62270 */
[----:B------:R-:W-:Y:S01]  /*13b680*/  IMAD.SHL.U32 R67, R50, 0x4, RZ ;  /* 0x0000000432437824 */ /* 0x000fe200078e00ff */
[----:B------:R-:W-:Y:S01]  /*13b690*/  @P0 MOV R160, R5 ;  /* 0x0000000500a00202 */ /* 0x000fe20000000f00 */
        /* <DEDUP_REMOVED lines=9> */
[----:B------:R-:W-:Y:S01]  /*13b730*/  ISETP.EQ.AND P4, PT, R54, 0x10, PT ;  /* 0x000000103600780c */ /* 0x000fe20003f82270 */
[----:B------:R-:W-:Y:S01]  /*13b740*/  @P3 IMAD.MOV.U32 R161, RZ, RZ, R0 ;  /* 0x000000ffffa13224 */ /* 0x000fe200078e0000 */
[----:B------:R-:W-:Y:S01]  /*13b750*/  ISETP.EQ.AND P2, PT, R100, 0x2c, PT ;  /* 0x0000002c6400780c */ /* 0x000fe20003f42270 */
[----:B------:R-:W-:Y:S01]  /*13b760*/  IMAD.SHL.U32 R55, R99, 0x1000, RZ ;  /* 0x0000100063377824 */ /* 0x000fe200078e00ff */
        /* <DEDUP_REMOVED lines=18> */
[----:B------:R-:W-:Y:S01]  /*13b890*/  ISETP.EQ.AND P6, PT, R67, RZ, PT ;  /* 0x000000ff4300720c */ /* 0x000fe20003fc2270 */
[----:B------:R-:W-:Y:S01]  /*13b8a0*/  IMAD.SHL.U32 R49, R69, 0x20000000, RZ ;  /* 0x2000000045317824 */ /* 0x000fe200078e00ff */
[----:B------:R-:W-:Y:S01]  /*13b8b0*/  @P0 MOV R160, R11 ;  /* 0x0000000b00a00202 */ /* 0x000fe20000000f00 */
        /* <DEDUP_REMOVED lines=11> */
[----:B------:R-:W-:Y:S01]  /*13b970*/  I2FP.F32.S32 R98, R55 ;  /* 0x0000003700627245 */ /* 0x000fe20000201400 */
[----:B------:R-:W-:Y:S01]  /*13b980*/  @P6 IMAD.MOV.U32 R164, RZ, RZ, R123 ;  /* 0x000000ffffa46224 */ /* 0x000fe200078e007b */
[C---:B------:R-:W-:Y:S01]  /*13b990*/  ISETP.EQ.AND P5, PT, R67.reuse, 0xc, PT ;  /* 0x0000000c4300780c */ /* 0x040fe20003fa2270 */
[----:B------:R-:W-:Y:S01]  /*13b9a0*/  @P0 IMAD.MOV.U32 R161, RZ, RZ, R32 ;  /* 0x000000ffffa10224 */ /* 0x000fe200078e0020 */
[----:B------:R-:W-:Y:S01]  /*13b9b0*/  ISETP.EQ.AND P6, PT, R67, 0x10, PT ;  /* 0x000000104300780c */ /* 0x000fe20003fc2270 */
[----:B------:R-:W-:Y:S01]  /*13b9c0*/  FADD R98, R53, R98 ;  /* 0x0000006235627221 */ /* 0x000fe20000000000 */
[----:B------:R-:W-:Y:S01]  /*13b9d0*/  IMAD.SHL.U32 R53, R97, 0x2000, RZ ;  /* 0x0000200061357824 */ /* 0x000fe200078e00ff */
[----:B------:R-:W-:Y:S01]  /*13b9e0*/  I2FP.F32.S32 R49, R49 ;  /* 0x0000003100317245 */ /* 0x000fe20000201400 */
[----:B------:R-:W-:Y:S01]  /*13b9f0*/  @P1 IMAD.MOV.U32 R161, RZ, RZ, R10 ;  /* 0x000000ffffa11224 */ /* 0x000fe200078e000a */
[C---:B------:R-:W-:Y:S01]  /*13ba00*/  ISETP.EQ.AND P0, PT, R54.reuse, 0x34, PT ;  /* 0x000000343600780c */ /* 0x040fe20003f02270 */
[----:B------:R-:W-:Y:S01]  /*13ba10*/  @P2 IMAD.MOV.U32 R164, RZ, RZ, R0 ;  /* 0x000000ffffa42224 */ /* 0x000fe200078e0000 */
[----:B------:R-:W-:Y:S01]  /*13ba20*/  I2FP.F32.S32 R55, R53 ;  /* 0x0000003500377245 */ /* 0x000fe20000201400 */
[----:B------:R-:W-:Y:S01]  /*13ba30*/  @P3 IMAD.MOV.U32 R161, RZ, RZ, R11 ;  /* 0x000000ffffa13224 */ /* 0x000fe200078e000b */
[----:B------:R-:W-:Y:S01]  /*13ba40*/  ISETP.EQ.AND P1, PT, R54, 0x38, PT ;  /* 0x000000383600780c */ /* 0x000fe20003f22270 */
[----:B------:R-:W-:Y:S01]  /*13ba50*/  FADD R53, R48, R49 ;  /* 0x0000003130357221 */ /* 0x000fe20000000000 */
[----:B------:R-:W-:Y:S01]  /*13ba60*/  ISETP.EQ.AND P2, PT, R54, 0x3c, PT ;  /* 0x0000003c3600780c */ /* 0x000fe20003f42270 */
[----:B------:R-:W-:Y:S01]  /*13ba70*/  @P4 IMAD.MOV.U32 R164, RZ, RZ, R3 ;  /* 0x000000ffffa44224 */ /* 0x000fe200078e0003 */
[C---:B------:R-:W-:Y:S01]  /*13ba80*/  ISETP.EQ.AND P3, PT, R67.reuse, 0x14, PT ;  /* 0x000000144300780c */ /* 0x040fe20003f62270 */
[----:B------:R-:W-:Y:S01]  /*13ba90*/  IMAD.SHL.U32 R48, R96, 0x4000, RZ ;  /* 0x0000400060307824 */ /* 0x000fe200078e00ff */
[C---:B------:R-:W-:Y:S01]  /*13baa0*/  ISETP.EQ.AND P4, PT, R67.reuse, 0x18, PT ;  /* 0x000000184300780c */ /* 0x040fe20003f82270 */
[----:B------:R-:W-:Y:S01]  /*13bab0*/  @P5 IMAD.MOV.U32 R164, RZ, RZ, R2 ;  /* 0x000000ffffa45224 */ /* 0x000fe200078e0002 */
[C---:B------:R-:W-:Y:S01]  /*13bac0*/  ISETP.EQ.AND P5, PT, R67.reuse, 0x1c, PT ;  /* 0x0000001c4300780c */ /* 0x040fe20003fa2270 */
[----:B------:R-:W-:Y:S01]  /*13bad0*/  FADD R55, R98, R55 ;  /* 0x0000003762377221 */ /* 0x000fe20000000000 */
[----:B------:R-:W-:Y:S01]  /*13bae0*/  @P6 MOV R164, R4 ;  /* 0x0000000400a46202 */ /* 0x000fe20000000f00 */
[----:B------:R-:W-:Y:S01]  /*13baf0*/  @P0 IMAD.MOV.U32 R161, RZ, RZ, R12 ;  /* 0x000000ffffa10224 */ /* 0x000fe200078e000c */
[----:B------:R-:W-:Y:S01]  /*13bb00*/  ISETP.EQ.AND P6, PT, R67, 0x20, PT ;  /* 0x000000204300780c */ /* 0x000fe20003fc2270 */
[----:B------:R-:W-:Y:S01]  /*13bb10*/  @P1 IMAD.MOV.U32 R161, RZ, RZ, R13 ;  /* 0x000000ffffa11224 */ /* 0x000fe200078e000d */
[----:B------:R-:W-:Y:S01]  /*13bb20*/  I2FP.F32.S32 R48, R48 ;  /* 0x0000003000307245 */ /* 0x000fe20000201400 */
[----:B------:R-:W-:Y:S01]  /*13bb30*/  @P2 IMAD.MOV.U32 R161, RZ, RZ, R0 ;  /* 0x000000ffffa12224 */ /* 0x000fe200078e0000 */
[C---:B------:R-:W-:Y:S01]  /*13bb40*/  ISETP.EQ.AND P0, PT, R69.reuse, RZ, PT ;  /* 0x000000ff4500720c */ /* 0x040fe20003f02270 */
[----:B------:R-:W-:Y:S01]  /*13bb50*/  @P3 IMAD.MOV.U32 R164, RZ, RZ, R5 ;  /* 0x000000ffffa43224 */ /* 0x000fe200078e0005 */
[----:B------:R-:W-:Y:S01]  /*13bb60*/  ISETP.EQ.AND P1, PT, R69, 0x4, PT ;  /* 0x000000044500780c */ /* 0x000fe20003f22270 */
[----:B------:R-:W-:Y:S01]  /*13bb70*/  FADD R55, R55, R48 ;  /* 0x0000003037377221 */ /* 0x000fe20000000000 */
[----:B------:R-:W-:Y:S01]  /*13bb80*/  ISETP.EQ.AND P2, PT, R69, 0x8, PT ;  /* 0x000000084500780c */ /* 0x000fe20003f42270 */
[----:B------:R-:W0:Y:S01]  /*13bb90*/  LDS.128 R48, [UR4+0x1eb0] ;  /* 0x001eb004ff307984 */ /* 0x000e220008000c00 */
        /* <DEDUP_REMOVED lines=25> */
[----:B------:R-:W-:Y:S01]  /*13bd30*/  IMAD.SHL.U32 R54, R65, 0x40000000, RZ ;  /* 0x4000000041367824 */ /* 0x000fe200078e00ff */
[----:B------:R-:W-:Y:S01]  /*13bd40*/  UMOV UR4, 0x400 ;  /* 0x0000040000047882 */ /* 0x000fe20000000000 */
[----:B------:R-:W-:Y:S01]  /*13bd50*/  @P3 MOV R165, R6 ;  /* 0x0000000600a53202 */ /* 0x000fe20000000f00 */
[----:B------:R-:W-:Y:S01]  /*13bd60*/  @P2 IMAD.MOV.U32 R164, RZ, RZ, R11 ;  /* 0x000000ffffa42224 */ /* 0x000fe200078e000b */
[C---:B------:R-:W-:Y:S01]  /*13bd70*/  ISETP.EQ.AND P3, PT, R69.reuse, 0x28, PT ;  /* 0x000000284500780c */ /* 0x040fe20003f62270 */
        /* <DEDUP_REMOVED lines=8> */
[----:B------:R-:W-:Y:S01]  /*13be00*/  @P0 IMAD.MOV.U32 R164, RZ, RZ, R12 ;  /* 0x000000ffffa40224 */ /* 0x000fe200078e000c */
[----:B------:R-:W-:Y:S01]  /*13be10*/  I2FP.F32.S32 R96, R65 ;  /* 0x0000004100607245 */ /* 0x000fe20000201400 */
[----:B0-----:R-:W-:Y:S01]  /*13be20*/  IMAD.SHL.U32 R65, R48, 0x4, RZ ;  /* 0x0000000430417824 */ /* 0x001fe200078e00ff */
        /* <DEDUP_REMOVED lines=8> */
[----:B------:R-:W-:Y:S01]  /*13beb0*/  FADD R55, R55, R96 ;  /* 0x0000006037377221 */ /* 0x000fe20000000000 */
[----:B------:R-:W-:Y:S01]  /*13bec0*/  @P6 IMAD.MOV.U32 R165, RZ, RZ, R12 ;  /* 0x000000ffffa56224 */ /* 0x000fe200078e000c */
[----:B------:R-:W-:Y:S01]  /*13bed0*/  ISETP.EQ.AND P6, PT, R65, 0x8, PT ;  /* 0x000000084100780c */ /* 0x000fe20003fc2270 */
[--C-:B------:R-:W-:Y:S01]  /*13bee0*/  @P1 IMAD.MOV.U32 R164, RZ, RZ, R13.reuse ;  /* 0x000000ffffa41224 */ /* 0x100fe200078e000d */
[C---:B------:R-:W-:Y:S01]  /*13bef0*/  ISETP.EQ.AND P1, PT, R67.reuse, RZ, PT ;  /* 0x000000ff4300720c */ /* 0x040fe20003f22270 */
[--C-:B------:R-:W-:Y:S01]  /*13bf00*/  @P5 IMAD.MOV.U32 R164, RZ, RZ, R0.reuse ;  /* 0x000000ffffa45224 */ /* 0x100fe200078e0000 */
[----:B------:R-:W-:Y:S01]  /*13bf10*/  ISETP.EQ.AND P5, PT, R67, 0x4, PT ;  /* 0x000000044300780c */ /* 0x000fe20003fa2270 */
[----:B------:R-:W-:Y:S01]  /*13bf20*/  @P0 IMAD.MOV.U32 R165, RZ, RZ, R13 ;  /* 0x000000ffffa50224 */ /* 0x000fe200078e000d */
[----:B------:R-:W-:Y:S01]  /*13bf30*/  ISETP.EQ.AND P0, PT, R65, 0xc, PT ;  /* 0x0000000c4100780c */ /* 0x000fe20003f02270 */
[--C-:B------:R-:W-:Y:S01]  /*13bf40*/  @P3 IMAD.MOV.U32 R165, RZ, RZ, R0.reuse ;  /* 0x000000ffffa53224 */ /* 0x100fe200078e0000 */
[----:B------:R-:W-:Y:S01]  /*13bf50*/  @P4 MOV R167, R123 ;  /* 0x0000007b00a74202 */ /* 0x000fe20000000f00 */
[--C-:B------:R-:W-:Y:S01]  /*13bf60*/  @P2 IMAD.MOV.U32 R167, RZ, RZ, R0.reuse ;  /* 0x000000ffffa72224 */ /* 0x100fe200078e0000 */
[----:B------:R-:W-:Y:S01]  /*13bf70*/  ISETP.EQ.AND P4, PT, R67, 0x8, PT ;  /* 0x000000084300780c */ /* 0x000fe20003f82270 */
[----:B------:R-:W-:Y:S01]  /*13bf80*/  IMAD.U32 R48, R94, 0x10000, RZ ;  /* 0x000100005e307824 */ /* 0x000fe200078e00ff */
        /* <DEDUP_REMOVED lines=9> */
[----:B------:R-:W-:Y:S01]  /*13c020*/  IMAD.SHL.U32 R49, R92, 0x20000, RZ ;  /* 0x000200005c317824 */ /* 0x000fe200078e00ff */
[----:B------:R-:W-:Y:S01]  /*13c030*/  ISETP.EQ.AND P0, PT, R67, 0x14, PT ;  /* 0x000000144300780c */ /* 0x000fe20003f02270 */
[----:B------:R-:W-:Y:S01]  /*13c040*/  @P4 IMAD.MOV.U32 R166, RZ, RZ, R3 ;  /* 0x000000ffffa64224 */ /* 0x000fe200078e0003 */
[----:B------:R-:W-:Y:S01]  /*13c050*/  ISETP.EQ.AND P4, PT, R65, 0x1c, PT ;  /* 0x0000001c4100780c */ /* 0x000fe20003f82270 */
[----:B------:R-:W-:Y:S01]  /*13c060*/  @P3 IMAD.MOV.U32 R167, RZ, RZ, R4 ;  /* 0x000000ffffa73224 */ /* 0x000fe200078e0004 */
[----:B------:R-:W-:Y:S01]  /*13c070*/  ISETP.EQ.AND P3, PT, R67, 0x18, PT ;  /* 0x000000184300780c */ /* 0x000fe20003f62270 */
[----:B------:R-:W-:Y:S01]  /*13c080*/  @P6 IMAD.MOV.U32 R166, RZ, RZ, R2 ;  /* 0x000000ffffa66224 */ /* 0x000fe200078e0002 */
        /* <DEDUP_REMOVED lines=8> */
[----:B------:R-:W-:Y:S01]  /*13c110*/  ISETP.EQ.AND P0, PT, R65, 0x2c, PT ;  /* 0x0000002c4100780c */ /* 0x000fe20003f02270 */
[--C-:B------:R-:W-:Y:S01]  /*13c120*/  @P4 IMAD.MOV.U32 R167, RZ, RZ, R7.reuse ;  /* 0x000000ffffa74224 */ /* 0x100fe200078e0007 */
[C---:B------:R-:W-:Y:S01]  /*13c130*/  ISETP.EQ.AND P4, PT, R67.reuse, 0x20, PT ;  /* 0x000000204300780c */ /* 0x040fe20003f82270 */
[----:B------:R-:W-:Y:S01]  /*13c140*/  @P3 IMAD.MOV.U32 R166, RZ, RZ, R6 ;  /* 0x000000ffffa63224 */ /* 0x000fe200078e0006 */
[C---:B------:R-:W-:Y:S01]  /*13c150*/  ISETP.EQ.AND P3, PT, R67.reuse, 0x28, PT ;  /* 0x000000284300780c */ /* 0x040fe20003f62270 */
[----:B------:R-:W-:Y:S01]  /*13c160*/  ULEA UR4, UR5, UR4, 0x18 ;  /* 0x0000000405047291 */ /* 0x000fe2000f8ec0ff */
        /* <DEDUP_REMOVED lines=10> */
[----:B------:R-:W-:-:S02]  /*13c210*/  ISETP.EQ.AND P4, PT, R65, 0x34, PT ;  /* 0x000000344100780c */ /* 0x000fc40003f82270 */
[C---:B------:R-:W-:Y:S02]  /*13c220*/  ISETP.EQ.AND P1, PT, R67.reuse, 0x30, PT ;  /* 0x000000304300780c */ /* 0x040fe40003f22270 */
[----:B------:R-:W-:Y:S01]  /*13c230*/  I2FP.F32.S32 R48, R48 ;  /* 0x0000003000307245 */ /* 0x000fe20000201400 */
[----:B------:R-:W-:Y:S01]  /*13c240*/  @P6 IMAD.MOV.U32 R166, RZ, RZ, R9 ;  /* 0x000000ffffa66224 */ /* 0x000fe200078e0009 */
[----:B------:R-:W-:Y:S01]  /*13c250*/  ISETP.EQ.AND P6, PT, R67, 0x34, PT ;  /* 0x000000344300780c */ /* 0x000fe20003fc2270 */
[----:B------:R-:W-:Y:S01]  /*13c260*/  @P3 IMAD.MOV.U32 R166, RZ, RZ, R32 ;  /* 0x000000ffffa63224 */ /* 0x000fe200078e0020 */
[----:B------:R-:W-:Y:S01]  /*13c270*/  ISETP.EQ.AND P3, PT, R65, 0x3c, PT ;  /* 0x0000003c4100780c */ /* 0x000fe20003f62270 */
[----:B------:R-:W-:Y:S01]  /*13c280*/  IMAD.SHL.U32 R65, R50, 0x4, RZ ;  /* 0x0000000432417824 */ /* 0x000fe200078e00ff */
[----:B------:R-:W-:Y:S01]  /*13c290*/  I2FP.F32.S32 R49, R49 ;  /* 0x0000003100317245 */ /* 0x000fe20000201400 */
[----:B------:R-:W-:Y:S02]  /*13c2a0*/  @P2 IMAD.MOV.U32 R166, RZ, RZ, R10 ;  /* 0x000000ffffa62224 */ /* 0x000fe400078e000a */
[----:B------:R-:W-:Y:S01]  /*13c2b0*/  FADD R48, R55, R48 ;  /* 0x0000003037307221 */ /* 0x000fe20000000000 */
[--C-:B------:R-:W-:Y:S01]  /*13c2c0*/  @P5 IMAD.MOV.U32 R167, RZ, RZ, R11.reuse ;  /* 0x000000ffffa75224 */ /* 0x100fe200078e000b */
[----:B------:R-:W-:Y:S01]  /*13c2d0*/  ISETP.EQ.AND P2, PT, R65, RZ, PT ;  /* 0x000000ff4100720c */ /* 0x000fe20003f42270 */
[----:B------:R-:W-:Y:S01]  /*13c2e0*/  @P4 IMAD.MOV.U32 R167, RZ, RZ, R12 ;  /* 0x000000ffffa74224 */ /* 0x000fe200078e000c */
[C---:B------:R-:W-:Y:S01]  /*13c2f0*/  ISETP.EQ.AND P5, PT, R67.reuse, 0x38, PT ;  /* 0x000000384300780c */ /* 0x040fe20003fa2270 */
[----:B------:R-:W-:Y:S01]  /*13c300*/  @P1 IMAD.MOV.U32 R166, RZ, RZ, R11 ;  /* 0x000000ffffa61224 */ /* 0x000fe200078e000b */
[----:B------:R-:W-:Y:S01]  /*13c310*/  ISETP.EQ.AND P4, PT, R67, 0x3c, PT ;  /* 0x0000003c4300780c */ /* 0x000fe20003f82270 */
[----:B------:R-:W-:Y:S01]  /*13c320*/  IMAD.SHL.U32 R67, R51, 0x4, RZ ;  /* 0x0000000433437824 */ /* 0x000fe200078e00ff */
[C---:B------:R-:W-:Y:S01]  /*13c330*/  ISETP.EQ.AND P1, PT, R65.reuse, 0x4, PT ;  /* 0x000000044100780c */ /* 0x040fe20003f22270 */
[----:B------:R-:W-:Y:S01]  /*13c340*/  @P0 IMAD.MOV.U32 R167, RZ, RZ, R13 ;  /* 0x000000ffffa70224 */ /* 0x000fe200078e000d */
[----:B------:R-:W-:Y:S01]  /*13c350*/  ISETP.EQ.AND P0, PT, R65, 0x8, PT ;  /* 0x000000084100780c */ /* 0x000fe20003f02270 */
[----:B------:R-:W-:-:S02]  /*13c360*/  @P3 IMAD.MOV.U32 R167, RZ, RZ, R0 ;  /* 0x000000ffffa73224 */ /* 0x000fc400078e0000 */
[----:B------:R-:W-:Y:S01]  /*13c370*/  FADD R48, R48, R49 ;  /* 0x0000003130307221 */ /* 0x000fe20000000000 */
[----:B------:R-:W-:Y:S01]  /*13c380*/  @P6 IMAD.MOV.U32 R166, RZ, RZ, R12 ;  /* 0x000000ffffa66224 */ /* 0x000fe200078e000c */
[----:B------:R-:W-:Y:S01]  /*13c390*/  ISETP.EQ.AND P3, PT, R65, 0xc, PT ;  /* 0x0000000c4100780c */ /* 0x000fe20003f62270 */
[----:B------:R-:W-:Y:S01]  /*13c3a0*/  @P2 IMAD.MOV.U32 R168, RZ, RZ, R123 ;  /* 0x000000ffffa82224 */ /* 0x000fe200078e007b */
[----:B------:R-:W-:Y:S01]  /*13c3b0*/  ISETP.EQ.AND P2, PT, R67, RZ, PT ;  /* 0x000000ff4300720c */ /* 0x000fe20003f42270 */
[----:B------:R-:W-:Y:S01]  /*13c3c0*/  IMAD.SHL.U32 R49, R93, 0x40000, RZ ;  /* 0x000400005d317824 */ /* 0x000fe200078e00ff */
[----:B------:R-:W-:Y:S01]  /*13c3d0*/  @P5 MOV R166, R13 ;  /* 0x0000000d00a65202 */ /* 0x000fe20000000f00 */
[--C-:B------:R-:W-:Y:S01]  /*13c3e0*/  @P4 IMAD.MOV.U32 R166, RZ, RZ, R0.reuse ;  /* 0x000000ffffa64224 */ /* 0x100fe200078e0000 */
[----:B------:R-:W-:Y:S01]  /*13c3f0*/  ISETP.EQ.AND P6, PT, R65, 0x10, PT ;  /* 0x000000104100780c */ /* 0x000fe20003fc2270 */
[----:B------:R-:W-:Y:S01]  /*13c400*/  @P1 IMAD.MOV.U32 R168, RZ, RZ, R0 ;  /* 0x000000ffffa81224 */ /* 0x000fe200078e0000 */
[C---:B------:R-:W-:Y:S01]  /*13c410*/  ISETP.EQ.AND P5, PT, R67.reuse, 0x4, PT ;  /* 0x000000044300780c */ /* 0x040fe20003fa2270 */
[----:B------:R-:W-:Y:S01]  /*13c420*/  @P0 IMAD.MOV.U32 R168, RZ, RZ, R3 ;  /* 0x000000ffffa80224 */ /* 0x000fe200078e0003 */
[----:B------:R-:W-:Y:S01]  /*13c430*/  ISETP.EQ.AND P4, PT, R67, 0x8, PT ;  /* 0x000000084300780c */ /* 0x000fe20003f82270 */
[----:B------:R-:W-:Y:S01]  /*13c440*/  IMAD.SHL.U32 R55, R85, 0x80000, RZ ;  /* 0x0008000055377824 */ /* 0x000fe200078e00ff */
[----:B------:R-:W-:Y:S01]  /*13c450*/  I2FP.F32.S32 R54, R54 ;  /* 0x0000003600367245 */ /* 0x000fe20000201400 */
[----:B------:R-:W-:Y:S01]  /*13c460*/  @P3 IMAD.MOV.U32 R168, RZ, RZ, R2 ;  /* 0x000000ffffa83224 */ /* 0x000fe200078e0002 */
[----:B------:R-:W-:Y:S01]  /*13c470*/  I2FP.F32.S32 R49, R49 ;  /* 0x0000003100317245 */ /* 0x000fe20000201400 */
[----:B------:R-:W-:Y:S01]  /*13c480*/  @P2 IMAD.MOV.U32 R169, RZ, RZ, R123 ;  /* 0x000000ffffa92224 */ /* 0x000fe200078e007b */
[----:B------:R-:W-:Y:S01]  /*13c490*/  ISETP.EQ.AND P1, PT, R65, 0x14, PT ;  /* 0x000000144100780c */ /* 0x000fe20003f22270 */
[----:B------:R-:W-:Y:S01]  /*13c4a0*/  FADD R53, R53, R54 ;  /* 0x0000003635357221 */ /* 0x000fe20000000000 */
[C---:B------:R-:W-:Y:S01]  /*13c4b0*/  ISETP.EQ.AND P0, PT, R65.reuse, 0x18, PT ;  /* 0x000000184100780c */ /* 0x040fe20003f02270 */
[----:B------:R-:W-:Y:S01]  /*13c4c0*/  FADD R54, R48, R49 ;  /* 0x0000003130367221 */ /* 0x000fe20000000000 */
[----:B------:R-:W-:Y:S01]  /*13c4d0*/  @P6 IMAD.MOV.U32 R168, RZ, RZ, R4 ;  /* 0x000000ffffa86224 */ /* 0x000fe200078e0004 */
[----:B------:R-:W0:Y:S01]  /*13c4e0*/  LDS.128 R48, [UR4+0x1ec0] ;  /* 0x001ec004ff307984 */ /* 0x000e220008000c00 */
[C---:B------:R-:W-:Y:S01]  /*13c4f0*/  ISETP.EQ.AND P6, PT, R65.reuse, 0x1c, PT ;  /* 0x0000001c4100780c */ /* 0x040fe20003fc2270 */
[----:B------:R-:W-:Y:S01]  /*13c500*/  @P5 IMAD.MOV.U32 R169, RZ, RZ, R0 ;  /* 0x000000ffffa95224 */ /* 0x000fe200078e0000 */
[----:B------:R-:W-:Y:S01]  /*13c510*/  ISETP.EQ.AND P5, PT, R65, 0x20, PT ;  /* 0x000000204100780c */ /* 0x000fe20003fa2270 */
[----:B------:R-:W-:Y:S01]  /*13c520*/  @P4 IMAD.MOV.U32 R169, RZ, RZ, R3 ;  /* 0x000000ffffa94224 */ /* 0x000fe200078e0003 */
[----:B------:R-:W-:Y:S01]  /*13c530*/  ISETP.EQ.AND P3, PT, R67, 0xc, PT ;  /* 0x0000000c4300780c */ /* 0x000fe20003f62270 */
[----:B------:R-:W-:Y:S01]  /*13c540*/  UMOV UR4, 0x400 ;  /* 0x0000040000047882 */ /* 0x000fe20000000000 */
[----:B------:R-:W-:Y:S01]  /*13c550*/  ISETP.EQ.AND P4, PT, R65, 0x24, PT ;  /* 0x000000244100780c */ /* 0x000fe20003f82270 */
[----:B------:R-:W-:Y:S01]  /*13c560*/  @P1 IMAD.MOV.U32 R168, RZ, RZ, R5 ;  /* 0x000000ffffa81224 */ /* 0x000fe200078e0005 */
[C---:B------:R-:W-:Y:S01]  /*13c570*/  ISETP.EQ.AND P2, PT, R67.reuse, 0x10, PT ;  /* 0x000000104300780c */ /* 0x040fe20003f42270 */
[----:B------:R-:W-:Y:S01]  /*13c580*/  @P0 IMAD.MOV.U32 R168, RZ, RZ, R6 ;  /* 0x000000ffffa80224 */ /* 0x000fe200078e0006 */
[----:B------:R-:W-:Y:S01]  /*13c590*/  ISETP.EQ.AND P1, PT, R67, 0x14, PT ;  /* 0x000000144300780c */ /* 0x000fe20003f22270 */
[----:B------:R-:W-:Y:S01]  /*13c5a0*/  ULEA UR4, UR5, UR4, 0x18 ;  /* 0x0000000405047291 */ /* 0x000fe2000f8ec0ff */
[----:B------:R-:W-:Y:S01]  /*13c5b0*/  ISETP.EQ.AND P0, PT, R65, 0x28, PT ;  /* 0x000000284100780c */ /* 0x000fe20003f02270 */
[----:B------:R-:W-:Y:S01]  /*13c5c0*/  @P6 IMAD.MOV.U32 R168, RZ, RZ, R7 ;  /* 0x000000ffffa86224 */ /* 0x000fe200078e0007 */
[----:B------:R-:W-:-:S02]  /*13c5d0*/  ISETP.EQ.AND P6, PT, R67, 0x18, PT ;  /* 0x000000184300780c */ /* 0x000fc40003fc2270 */
[----:B------:R-:W-:Y:S01]  /*13c5e0*/  @P5 MOV R168, R8 ;  /* 0x0000000800a85202 */ /* 0x000fe20000000f00 */
[----:B------:R-:W-:Y:S01]  /*13c5f0*/  @P3 IMAD.MOV.U32 R169, RZ, RZ, R2 ;  /* 0x000000ffffa93224 */ /* 0x000fe200078e0002 */
[----:B------:R-:W-:Y:S01]  /*13c600*/  ISETP.EQ.AND P5, PT, R67, 0x1c, PT ;  /* 0x0000001c4300780c */ /* 0x000fe20003fa2270 */
        /* <DEDUP_REMOVED lines=18> */
[----:B------:R-:W-:Y:S01]  /*13c730*/  IMAD.SHL.U32 R55, R84, 0x100000, RZ ;  /* 0x0010000054377824 */ /* 0x000fe200078e00ff */
[----:B------:R-:W-:Y:S01]  /*13c740*/  ISETP.EQ.AND P3, PT, R65, 0x3c, PT ;  /* 0x0000003c4100780c */ /* 0x000fe20003f62270 */
[----:B0-----:R-:W-:-:S02]  /*13c750*/  IMAD.SHL.U32 R65, R48, 0x4, RZ ;  /* 0x0000000430417824 */ /* 0x001fc400078e00ff */
[----:B------:R-:W-:Y:S01]  /*13c760*/  @P2 IMAD.MOV.U32 R169, RZ, RZ, R8 ;  /* 0x000000ffffa92224 */ /* 0x000fe200078e0008 */
[----:B------:R-:W-:Y:S01]  /*13c770*/  I2FP.F32.S32 R55, R55 ;  /* 0x0000003700377245 */ /* 0x000fe20000201400 */
[----:B------:R-:W-:Y:S01]  /*13c780*/  @P1 IMAD.MOV.U32 R169, RZ, RZ, R9 ;  /* 0x000000ffffa91224 */ /* 0x000fe200078e0009 */
[C---:B------:R-:W-:Y:S01]  /*13c790*/  ISETP.EQ.AND P2, PT, R67.reuse, 0x30, PT ;  /* 0x000000304300780c */ /* 0x040fe20003f42270 */
[----:B------:R-:W-:Y:S01]  /*13c7a0*/  @P6 IMAD.MOV.U32 R168, RZ, RZ, R12 ;  /* 0x000000ffffa86224 */ /* 0x000fe200078e000c */
[----:B------:R-:W-:Y:S01]  /*13c7b0*/  ISETP.EQ.AND P1, PT, R67, 0x34, PT ;  /* 0x000000344300780c */ /* 0x000fe20003f22270 */
[----:B------:R-:W-:Y:S01]  /*13c7c0*/  @P5 IMAD.MOV.U32 R168, RZ, RZ, R13 ;  /* 0x000000ffffa85224 */ /* 0x000fe200078e000d */
[----:B------:R-:W-:Y:S01]  /*13c7d0*/  ISETP.EQ.AND P6, PT, R65, RZ, PT ;  /* 0x000000ff4100720c */ /* 0x000fe20003fc2270 */
[----:B------:R-:W-:Y:S01]  /*13c7e0*/  IMAD.SHL.U32 R48, R91, 0x200000, RZ ;  /* 0x002000005b307824 */ /* 0x000fe200078e00ff */
[----:B------:R-:W-:Y:S01]  /*13c7f0*/  ISETP.EQ.AND P5, PT, R65, 0x4, PT ;  /* 0x000000044100780c */ /* 0x000fe20003fa2270 */
[----:B------:R-:W-:Y:S01]  /*13c800*/  @P0 IMAD.MOV.U32 R169, RZ, RZ, R32 ;  /* 0x000000ffffa90224 */ /* 0x000fe200078e0020 */
[C---:B------:R-:W-:Y:S01]  /*13c810*/  ISETP.EQ.AND P0, PT, R67.reuse, 0x38, PT ;  /* 0x000000384300780c */ /* 0x040fe20003f02270 */
[----:B------:R-:W-:Y:S01]  /*13c820*/  @P4 IMAD.MOV.U32 R169, RZ, RZ, R10 ;  /* 0x000000ffffa94224 */ /* 0x000fe200078e000a */
[----:B------:R-:W-:Y:S01]  /*13c830*/  ISETP.EQ.AND P4, PT, R67, 0x3c, PT ;  /* 0x0000003c4300780c */ /* 0x000fe20003f82270 */
[----:B------:R-:W-:Y:S01]  /*13c840*/  FADD R54, R54, R55 ;  /* 0x0000003736367221 */ /* 0x000fe20000000000 */
[----:B------:R-:W-:Y:S01]  /*13c850*/  I2FP.F32.S32 R55, R48 ;  /* 0x0000003000377245 */ /* 0x000fe20000201400 */
[----:B------:R-:W-:Y:S01]  /*13c860*/  @P2 IMAD.MOV.U32 R169, RZ, RZ, R11 ;  /* 0x000000ffffa92224 */ /* 0x000fe200078e000b */
[----:B------:R-:W-:Y:S01]  /*13c870*/  @P3 MOV R168, R0 ;  /* 0x0000000000a83202 */ /* 0x000fe20000000f00 */
[----:B------:R-:W-:Y:S01]  /*13c880*/  @P1 IMAD.MOV.U32 R169, RZ, RZ, R12 ;  /* 0x000000ffffa91224 */ /* 0x000fe200078e000c */
[----:B------:R-:W-:Y:S01]  /*13c890*/  ISETP.EQ.AND P3, PT, R65, 0x8, PT ;  /* 0x000000084100780c */ /* 0x000fe20003f62270 */
[----:B------:R-:W-:Y:S01]  /*13c8a0*/  FADD R54, R54, R55 ;  /* 0x0000003736367221 */ /* 0x000fe20000000000 */
[----:B------:R-:W-:Y:S01]  /*13c8b0*/  IMAD.SHL.U32 R55, R49, 0x4, RZ ;  /* 0x0000000431377824 */ /* 0x000fe200078e00ff */
[C---:B------:R-:W-:Y:S01]  /*13c8c0*/  ISETP.EQ.AND P2, PT, R65.reuse, 0xc, PT ;  /* 0x0000000c4100780c */ /* 0x040fe20003f42270 */
[----:B------:R-:W-:Y:S01]  /*13c8d0*/  @P6 IMAD.MOV.U32 R170, RZ, RZ, R123 ;  /* 0x000000ffffaa6224 */ /* 0x000fe200078e007b */
[C---:B------:R-:W-:Y:S01]  /*13c8e0*/  ISETP.EQ.AND P1, PT, R65.reuse, 0x10, PT ;  /* 0x000000104100780c */ /* 0x040fe20003f22270 */
[--C-:B------:R-:W-:Y:S01]  /*13c8f0*/  @P5 IMAD.MOV.U32 R170, RZ, RZ, R0.reuse ;  /* 0x000000ffffaa5224 */ /* 0x100fe200078e0000 */
[----:B------:R-:W-:Y:S01]  /*13c900*/  ISETP.EQ.AND P5, PT, R65, 0x14, PT ;  /* 0x000000144100780c */ /* 0x000fe20003fa2270 */
[----:B------:R-:W-:Y:S01]  /*13c910*/  @P0 IMAD.MOV.U32 R169, RZ, RZ, R13 ;  /* 0x000000ffffa90224 */ /* 0x000fe200078e000d */
[C---:B------:R-:W-:Y:S01]  /*13c920*/  ISETP.EQ.AND P0, PT, R55.reuse, RZ, PT ;  /* 0x000000ff3700720c */ /* 0x040fe20003f02270 */
[----:B------:R-:W-:Y:S01]  /*13c930*/  @P4 IMAD.MOV.U32 R169, RZ, RZ, R0 ;  /* 0x000000ffffa94224 */ /* 0x000fe200078e0000 */
[C---:B------:R-:W-:Y:S01]  /*13c940*/  ISETP.EQ.AND P4, PT, R55.reuse, 0x4, PT ;  /* 0x000000043700780c */ /* 0x040fe20003f82270 */
[----:B------:R-:W-:Y:S01]  /*13c950*/  IMAD.SHL.U32 R48, R90, 0x400000, RZ ;  /* 0x004000005a307824 */ /* 0x000fe200078e00ff */
        /* <DEDUP_REMOVED lines=17> */
[----:B------:R-:W-:Y:S01]  /*13ca70*/  IMAD.SHL.U32 R67, R50, 0x4, RZ ;  /* 0x0000000432437824 */ /* 0x000fe200078e00ff */
[----:B------:R-:W-:Y:S01]  /*13ca80*/  @P2 MOV R170, R7 ;  /* 0x0000000700aa2202 */ /* 0x000fe20000000f00 */
        /* <DEDUP_REMOVED lines=23> */
[----:B------:R-:W-:Y:S01]  /*13cc00*/  I2FP.F32.S32 R49, R48 ;  /* 0x0000003000317245 */ /* 0x000fe20000201400 */
[----:B------:R-:W-:Y:S01]  /*13cc10*/  @P3 IMAD.MOV.U32 R171, RZ, RZ, R9 ;  /* 0x000000ffffab3224 */ /* 0x000fe200078e0009 */
[C---:B------:R-:W-:Y:S01]  /*13cc20*/  ISETP.EQ.AND P0, PT, R55.reuse, 0x30, PT ;  /* 0x000000303700780c */ /* 0x040fe20003f02270 */
[----:B------:R-:W-:Y:S01]  /*13cc30*/  @P6 IMAD.MOV.U32 R170, RZ, RZ, R12 ;  /* 0x000000ffffaa6224 */ /* 0x000fe200078e000c */
[C---:B------:R-:W-:Y:S01]  /*13cc40*/  ISETP.EQ.AND P3, PT, R55.reuse, 0x34, PT ;  /* 0x000000343700780c */ /* 0x040fe20003f62270 */
[----:B------:R-:W-:Y:S01]  /*13cc50*/  FADD R54, R54, R49 ;  /* 0x0000003136367221 */ /* 0x000fe20000000000 */
[----:B------:R-:W-:Y:S01]  /*13cc60*/  @P2 IMAD.MOV.U32 R170, RZ, RZ, R13 ;  /* 0x000000ffffaa2224 */ /* 0x000fe200078e000d */
[----:B------:R-:W-:Y:S01]  /*13cc70*/  @P5 MOV R171, R32 ;  /* 0x0000002000ab5202 */ /* 0x000fe20000000f00 */
[----:B------:R-:W0:Y:S01]  /*13cc80*/  LDS.128 R48, [UR4+0x1ed0] ;  /* 0x001ed004ff307984 */ /* 0x000e220008000c00 */
[----:B------:R-:W-:Y:S01]  /*13cc90*/  ISETP.EQ.AND P6, PT, R55, 0x38, PT ;  /* 0x000000383700780c */ /* 0x000fe20003fc2270 */
[----:B------:R-:W-:Y:S01]  /*13cca0*/  @P1 IMAD.MOV.U32 R170, RZ, RZ, R0 ;  /* 0x000000ffffaa1224 */ /* 0x000fe200078e0000 */
[----:B------:R-:W-:Y:S01]  /*13ccb0*/  ISETP.EQ.AND P5, PT, R67, RZ, PT ;  /* 0x000000ff4300720c */ /* 0x000fe20003fa2270 */
[----:B------:R-:W-:Y:S01]  /*13ccc0*/  @P4 IMAD.MOV.U32 R171, RZ, RZ, R10 ;  /* 0x000000ffffab4224 */ /* 0x000fe200078e000a */
[----:B------:R-:W-:Y:S01]  /*13ccd0*/  ISETP.EQ.AND P2, PT, R55, 0x3c, PT ;  /* 0x0000003c3700780c */ /* 0x000fe20003f42270 */
[----:B------:R-:W-:Y:S01]  /*13cce0*/  IMAD.SHL.U32 R55, R89, 0x800000, RZ ;  /* 0x0080000059377824 */ /* 0x000fe200078e00ff */
[C---:B------:R-:W-:Y:S01]  /*13ccf0*/  ISETP.EQ.AND P1, PT, R67.reuse, 0x4, PT ;  /* 0x000000044300780c */ /* 0x040fe20003f22270 */
[----:B------:R-:W-:Y:S01]  /*13cd00*/  @P0 IMAD.MOV.U32 R171, RZ, RZ, R11 ;  /* 0x000000ffffab0224 */ /* 0x000fe200078e000b */
[----:B------:R-:W-:Y:S01]  /*13cd10*/  ISETP.EQ.AND P4, PT, R67, 0x8, PT ;  /* 0x000000084300780c */ /* 0x000fe20003f82270 */
[----:B------:R-:W-:Y:S01]  /*13cd20*/  @P3 IMAD.MOV.U32 R171, RZ, RZ, R12 ;  /* 0x000000ffffab3224 */ /* 0x000fe200078e000c */
[----:B------:R-:W-:-:S02]  /*13cd30*/  ISETP.EQ.AND P0, PT, R69, RZ, PT ;  /* 0x000000ff4500720c */ /* 0x000fc40003f02270 */
[----:B------:R-:W-:Y:S01]  /*13cd40*/  ISETP.EQ.AND P3, PT, R69, 0x4, PT ;  /* 0x000000044500780c */ /* 0x000fe20003f62270 */
[----:B------:R-:W-:Y:S01]  /*13cd50*/  @P6 IMAD.MOV.U32 R171, RZ, RZ, R13 ;  /* 0x000000ffffab6224 */ /* 0x000fe200078e000d */
[C---:B------:R-:W-:Y:S01]  /*13cd60*/  ISETP.EQ.AND P6, PT, R67.reuse, 0xc, PT ;  /* 0x0000000c4300780c */ /* 0x040fe20003fc2270 */
[----:B------:R-:W-:Y:S01]  /*13cd70*/  @P5 IMAD.MOV.U32 R173, RZ, RZ, R123 ;  /* 0x000000ffffad5224 */ /* 0x000fe200078e007b */
[----:B------:R-:W-:Y:S01]  /*13cd80*/  ISETP.EQ.AND P5, PT, R67, 0x10, PT ;  /* 0x000000104300780c */ /* 0x000fe20003fa2270 */
[--C-:B------:R-:W-:Y:S01]  /*13cd90*/  @P2 IMAD.MOV.U32 R171, RZ, RZ, R0.reuse ;  /* 0x000000ffffab2224 */ /* 0x100fe200078e0000 */
[----:B------:R-:W-:Y:S01]  /*13cda0*/  ISETP.EQ.AND P2, PT, R69, 0x8, PT ;  /* 0x000000084500780c */ /* 0x000fe20003f42270 */
[--C-:B------:R-:W-:Y:S01]  /*13cdb0*/  @P1 IMAD.MOV.U32 R173, RZ, RZ, R0.reuse ;  /* 0x000000ffffad1224 */ /* 0x100fe200078e0000 */
        /* <DEDUP_REMOVED lines=18> */
[----:B0-----:R-:W-:Y:S01]  /*13cee0*/  IMAD.SHL.U32 R65, R48, 0x4, RZ ;  /* 0x0000000430417824 */ /* 0x001fe200078e00ff */
        /* <DEDUP_REMOVED lines=11> */
[--C-:B------:R-:W-:Y:S01]  /*13cfa0*/  @P4 IMAD.MOV.U32 R173, RZ, RZ, R8.reuse ;  /* 0x000000ffffad4224 */ /* 0x100fe200078e0008 */
[C---:B------:R-:W-:Y:S01]  /*13cfb0*/  ISETP.EQ.AND P4, PT, R65.reuse, RZ, PT ;  /* 0x000000ff4100720c */ /* 0x040fe20003f82270 */
[----:B------:R-:W-:Y:S01]  /*13cfc0*/  @P0 IMAD.MOV.U32 R172, RZ, RZ, R8 ;  /* 0x000000ffffac0224 */ /* 0x000fe200078e0008 */
[C---:B------:R-:W-:Y:S01]  /*13cfd0*/  ISETP.EQ.AND P0, PT, R65.reuse, 0x8, PT ;  /* 0x000000084100780c */ /* 0x040fe20003f02270 */
[--C-:B------:R-:W-:Y:S01]  /*13cfe0*/  @P6 IMAD.MOV.U32 R173, RZ, RZ, R9.reuse ;  /* 0x000000ffffad6224 */ /* 0x100fe200078e0009 */
[----:B------:R-:W-:Y:S01]  /*13cff0*/  ISETP.EQ.AND P6, PT, R65, 0x4, PT ;  /* 0x000000044100780c */ /* 0x000fe20003fc2270 */
[--C-:B------:R-:W-:Y:S01]  /*13d000*/  @P3 IMAD.MOV.U32 R173, RZ, RZ, R32.reuse ;  /* 0x000000ffffad3224 */ /* 0x100fe200078e0020 */
[----:B------:R-:W-:Y:S01]  /*13d010*/  ISETP.EQ.AND P3, PT, R69, 0x2c, PT ;  /* 0x0000002c4500780c */ /* 0x000fe20003f62270 */
[----:B------:R-:W-:Y:S01]  /*13d020*/  @P5 IMAD.MOV.U32 R172, RZ, RZ, R9 ;  /* 0x000000ffffac5224 */ /* 0x000fe200078e0009 */
[----:B------:R-:W-:Y:S01]  /*13d030*/  ISETP.EQ.AND P5, PT, R65, 0xc, PT ;  /* 0x0000000c4100780c */ /* 0x000fe20003fa2270 */
[----:B------:R-:W-:Y:S01]  /*13d040*/  @P2 IMAD.MOV.U32 R172, RZ, RZ, R32 ;  /* 0x000000ffffac2224 */ /* 0x000fe200078e0020 */
[----:B------:R-:W-:Y:S01]  /*13d050*/  I2FP.F32.S32 R55, R55 ;  /* 0x0000003700377245 */ /* 0x000fe20000201400 */
[----:B------:R-:W-:Y:S01]  /*13d060*/  IMAD.SHL.U32 R48, R77, 0x2000000, RZ ;  /* 0x020000004d307824 */ /* 0x000fe200078e00ff */
[----:B------:R-:W-:Y:S01]  /*13d070*/  ISETP.EQ.AND P2, PT, R67, 0x30, PT ;  /* 0x000000304300780c */ /* 0x000fe20003f42270 */
[----:B------:R-:W-:Y:S01]  /*13d080*/  @P4 IMAD.MOV.U32 R175, RZ, RZ, R123 ;  /* 0x000000ffffaf4224 */ /* 0x000fe200078e007b */
[C---:B------:R-:W-:Y:S01]  /*13d090*/  ISETP.EQ.AND P4, PT, R65.reuse, 0x10, PT ;  /* 0x000000104100780c */ /* 0x040fe20003f82270 */
[----:B------:R-:W-:Y:S01]  /*13d0a0*/  FADD R54, R54, R55 ;  /* 0x0000003736367221 */ /* 0x000fe20000000000 */
[----:B------:R-:W-:Y:S01]  /*13d0b0*/  IMAD.SHL.U32 R55, R74, 0x1000000, RZ ;  /* 0x010000004a377824 */ /* 0x000fe200078e00ff */
        /* <DEDUP_REMOVED lines=8> */
[----:B------:R-:W-:Y:S01]  /*13d140*/  I2FP.F32.S32 R55, R55 ;  /* 0x0000003700377245 */ /* 0x000fe20000201400 */
[----:B------:R-:W-:Y:S01]  /*13d150*/  @P2 IMAD.MOV.U32 R173, RZ, RZ, R11 ;  /* 0x000000ffffad2224 */ /* 0x000fe200078e000b */
[----:B------:R-:W-:Y:S01]  /*13d160*/  ISETP.EQ.AND P0, PT, R69, 0x30, PT ;  /* 0x000000304500780c */ /* 0x000fe20003f02270 */
[----:B------:R-:W-:Y:S01]  /*13d170*/  @P4 IMAD.MOV.U32 R175, RZ, RZ, R4 ;  /* 0x000000ffffaf4224 */ /* 0x000fe200078e0004 */
[----:B------:R-:W-:Y:S01]  /*13d180*/  ISETP.EQ.AND P4, PT, R65, 0x20, PT ;  /* 0x000000204100780c */ /* 0x000fe20003f82270 */
[----:B------:R-:W-:Y:S01]  /*13d190*/  FADD R54, R54, R55 ;  /* 0x0000003736367221 */ /* 0x000fe20000000000 */
[----:B------:R-:W-:Y:S01]  /*13d1a0*/  ISETP.EQ.AND P2, PT, R69, 0x34, PT ;  /* 0x000000344500780c */ /* 0x000fe20003f42270 */
[----:B------:R-:W-:Y:S01]  /*13d1b0*/  @P6 IMAD.MOV.U32 R175, RZ, RZ, R5 ;  /* 0x000000ffffaf6224 */ /* 0x000fe200078e0005 */
[C---:B------:R-:W-:Y:S01]  /*13d1c0*/  ISETP.EQ.AND P6, PT, R65.reuse, 0x24, PT ;  /* 0x000000244100780c */ /* 0x040fe20003fc2270 */
[----:B------:R-:W-:Y:S01]  /*13d1d0*/  @P3 IMAD.MOV.U32 R175, RZ, RZ, R6 ;  /* 0x000000ffffaf3224 */ /* 0x000fe200078e0006 */
[----:B------:R-:W-:Y:S01]  /*13d1e0*/  ISETP.EQ.AND P3, PT, R65, 0x28, PT ;  /* 0x000000284100780c */ /* 0x000fe20003f62270 */
[----:B------:R-:W-:Y:S01]  /*13d1f0*/  @P5 IMAD.MOV.U32 R175, RZ, RZ, R7 ;  /* 0x000000ffffaf5224 */ /* 0x000fe200078e0007 */
[----:B------:R-:W-:-:S02]  /*13d200*/  ISETP.EQ.AND P1, PT, R67, 0x34, PT ;  /* 0x000000344300780c */ /* 0x000fc40003f22270 */
[C---:B------:R-:W-:Y:S01]  /*13d210*/  ISETP.EQ.AND P5, PT, R65.reuse, 0x2c, PT ;  /* 0x0000002c4100780c */ /* 0x040fe20003fa2270 */
[----:B------:R-:W-:Y:S01]  /*13d220*/  @P0 IMAD.MOV.U32 R172, RZ, RZ, R11 ;  /* 0x000000ffffac0224 */ /* 0x000fe200078e000b */
[----:B------:R-:W-:Y:S01]  /*13d230*/  I2FP.F32.S32 R55, R48 ;  /* 0x0000003000377245 */ /* 0x000fe20000201400 */
[----:B------:R-:W-:Y:S01]  /*13d240*/  @P4 IMAD.MOV.U32 R175, RZ, RZ, R8 ;  /* 0x000000ffffaf4224 */ /* 0x000fe200078e0008 */
[----:B------:R-:W-:Y:S01]  /*13d250*/  ISETP.EQ.AND P4, PT, R65, 0x30, PT ;  /* 0x000000304100780c */ /* 0x000fe20003f82270 */
[----:B------:R-:W-:Y:S01]  /*13d260*/  IMAD.U32 R48, R57, -0x80000000, RZ ;  /* 0x8000000039307824 */ /* 0x000fe200078e00ff */
[----:B------:R-:W-:Y:S01]  /*13d270*/  ISETP.EQ.AND P0, PT, R67, 0x38, PT ;  /* 0x000000384300780c */ /* 0x000fe20003f02270 */
[----:B------:R-:W-:Y:S01]  /*13d280*/  FADD R54, R54, R55 ;  /* 0x0000003736367221 */ /* 0x000fe20000000000 */
[----:B------:R-:W-:Y:S02]  /*13d290*/  IMAD.SHL.U32 R55, R75, 0x4000000, RZ ;  /* 0x040000004b377824 */ /* 0x000fe400078e00ff */
[----:B------:R-:W-:Y:S01]  /*13d2a0*/  I2FP.F32.S32 R48, R48 ;  /* 0x0000003000307245 */ /* 0x000fe20000201400 */
[----:B------:R-:W-:Y:S01]  /*13d2b0*/  @P6 IMAD.MOV.U32 R175, RZ, RZ, R9 ;  /* 0x000000ffffaf6224 */ /* 0x000fe200078e0009 */
[----:B------:R-:W-:Y:S01]  /*13d2c0*/  @P3 MOV R175, R32 ;  /* 0x0000002000af3202 */ /* 0x000fe20000000f00 */
[--C-:B------:R-:W-:Y:S01]  /*13d2d0*/  @P2 IMAD.MOV.U32 R172, RZ, RZ, R12.reuse ;  /* 0x000000ffffac2224 */ /* 0x100fe200078e000c */
        /* <DEDUP_REMOVED lines=9> */
[----:B------:R-:W-:Y:S01]  /*13d370*/  IMAD.SHL.U32 R48, R76, 0x8000000, RZ ;  /* 0x080000004c307824 */ /* 0x000fe200078e00ff */
[----:B------:R-:W-:Y:S01]  /*13d380*/  ISETP.EQ.AND P4, PT, R65, 0x3c, PT ;  /* 0x0000003c4100780c */ /* 0x000fe20003f82270 */
[----:B------:R-:W-:Y:S01]  /*13d390*/  FADD R54, R54, R55 ;  /* 0x0000003736367221 */ /* 0x000fe20000000000 */
[----:B------:R-:W-:Y:S01]  /*13d3a0*/  ISETP.EQ.AND P3, PT, R69, 0x3c, PT ;  /* 0x0000003c4500780c */ /* 0x000fe20003f62270 */
[----:B------:R-:W-:Y:S01]  /*13d3b0*/  IMAD.SHL.U32 R55, R78, 0x10000000, RZ ;  /* 0x100000004e377824 */ /* 0x000fe200078e00ff */
[----:B------:R-:W-:Y:S01]  /*13d3c0*/  I2FP.F32.S32 R53, R48 ;  /* 0x0000003000357245 */ /* 0x000fe20000201400 */
[----:B------:R-:W-:-:S02]  /*13d3d0*/  IMAD.SHL.U32 R65, R49, 0x4, RZ ;  /* 0x0000000431417824 */ /* 0x000fc400078e00ff */
[----:B------:R-:W-:Y:S01]  /*13d3e0*/  @P0 IMAD.MOV.U32 R173, RZ, RZ, R13 ;  /* 0x000000ffffad0224 */ /* 0x000fe200078e000d */
[----:B------:R-:W-:Y:S01]  /*13d3f0*/  I2FP.F32.S32 R48, R55 ;  /* 0x0000003700307245 */ /* 0x000fe20000201400 */
[----:B------:R-:W-:Y:S01]  /*13d400*/  FADD R53, R54, R53 ;  /* 0x0000003536357221 */ /* 0x000fe20000000000 */
[----:B------:R-:W-:Y:S01]  /*13d410*/  @P6 IMAD.MOV.U32 R175, RZ, RZ, R12 ;  /* 0x000000ffffaf6224 */ /* 0x000fe200078e000c */
[C---:B------:R-:W-:Y:S01]  /*13d420*/  ISETP.EQ.AND P0, PT, R65.reuse, RZ, PT ;  /* 0x000000ff4100720c */ /* 0x040fe20003f02270 */
[--C-:B------:R-:W-:Y:S01]  /*13d430*/  @P2 IMAD.MOV.U32 R172, RZ, RZ, R13.reuse ;  /* 0x000000ffffac2224 */ /* 0x100fe200078e000d */
[----:B------:R-:W-:Y:S01]  /*13d440*/  ISETP.EQ.AND P2, PT, R65, 0x4, PT ;  /* 0x000000044100780c */ /* 0x000fe20003f42270 */
[----:B------:R-:W-:Y:S02]  /*13d450*/  IMAD.SHL.U32 R67, R50, 0x4, RZ ;  /* 0x0000000432437824 */ /* 0x000fe400078e00ff */
[----:B------:R-:W-:Y:S01]  /*13d460*/  FADD R53, R53, R48 ;  /* 0x0000003035357221 */ /* 0x000fe20000000000 */
[----:B------:R-:W-:Y:S01]  /*13d470*/  @P5 IMAD.MOV.U32 R175, RZ, RZ, R13 ;  /* 0x000000ffffaf5224 */ /* 0x000fe200078e000d */
[C---:B------:R-:W-:Y:S01]  /*13d480*/  ISETP.EQ.AND P5, PT, R65.reuse, 0x14, PT ;  /* 0x000000144100780c */ /* 0x040fe20003fa2270 */
[--C-:B------:R-:W-:Y:S01]  /*13d490*/  @P1 IMAD.MOV.U32 R173, RZ, RZ, R0.reuse ;  /* 0x000000ffffad1224 */ /* 0x100fe200078e0000 */
[C---:B------:R-:W-:Y:S01]  /*13d4a0*/  ISETP.EQ.AND P1, PT, R65.reuse, 0x8, PT ;  /* 0x000000084100780c */ /* 0x040fe20003f22270 */
[--C-:B------:R-:W-:Y:S01]  /*13d4b0*/  @P4 IMAD.MOV.U32 R175, RZ, RZ, R0.reuse ;  /* 0x000000ffffaf4224 */ /* 0x100fe200078e0000 */
[C---:B------:R-:W-:Y:S01]  /*13d4c0*/  ISETP.EQ.AND P4, PT, R65.reuse, 0xc, PT ;  /* 0x0000000c4100780c */ /* 0x040fe20003f82270 */
[----:B------:R-:W-:Y:S01]  /*13d4d0*/  @P3 IMAD.MOV.U32 R172, RZ, RZ, R0 ;  /* 0x000000ffffac3224 */ /* 0x000fe200078e0000 */
[----:B------:R-:W-:Y:S01]  /*13d4e0*/  ISETP.EQ.AND P3, PT, R65, 0x10, PT ;  /* 0x000000104100780c */ /* 0x000fe20003f62270 */
[----:B------:R-:W-:Y:S01]  /*13d4f0*/  IMAD.SHL.U32 R48, R86, 0x2, RZ ;  /* 0x0000000256307824 */ /* 0x000fe200078e00ff */
[----:B------:R-:W-:Y:S01]  /*13d500*/  ISETP.EQ.AND P6, PT, R67, RZ, PT ;  /* 0x000000ff4300720c */ /* 0x000fe20003fc2270 */
[----:B------:R-:W-:-:S02]  /*13d510*/  IMAD.SHL.U32 R49, R88, 0x4, RZ ;  /* 0x0000000458317824 */ /* 0x000fc400078e00ff */
[--C-:B------:R-:W-:Y:S01]  /*13d520*/  @P0 IMAD.MOV.U32 R177, RZ, RZ, R123.reuse ;  /* 0x000000ffffb10224 */ /* 0x100fe200078e007b */
[----:B------:R-:W-:Y:S01]  /*13d530*/  I2FP.F32.S32 R48, R48 ;  /* 0x0000003000307245 */ /* 0x000fe20000201400 */
[----:B------:R-:W-:Y:S01]  /*13d540*/  @P2 IMAD.MOV.U32 R177, RZ, RZ, R0 ;  /* 0x000000ffffb12224 */ /* 0x000fe200078e0000 */
[----:B------:R-:W-:Y:S02]  /*13d550*/  I2FP.F32.S32 R49, R49 ;  /* 0x0000003100317245 */ /* 0x000fe40000201400 */
[----:B------:R-:W-:Y:S01]  /*13d560*/  @P1 MOV R177, R3 ;  /* 0x0000000300b11202 */ /* 0x000fe20000000f00 */
[----:B------:R-:W-:Y:S01]  /*13d570*/  FADD R48, R48, +QNAN ;  /* 0x7fc0000030307421 */ /* 0x000fe20000000000 */
[----:B------:R-:W-:Y:S01]  /*13d580*/  @P4 IMAD.MOV.U32 R177, RZ, RZ, R2 ;  /* 0x000000ffffb14224 */ /* 0x000fe200078e0002 */
[----:B------:R-:W-:Y:S01]  /*13d590*/  ISETP.EQ.AND P0, PT, R65, 0x18, PT ;  /* 0x000000184100780c */ /* 0x000fe20003f02270 */
[----:B------:R-:W-:Y:S01]  /*13d5a0*/  @P3 IMAD.MOV.U32 R177, RZ, RZ, R4 ;  /* 0x000000ffffb13224 */ /* 0x000fe200078e0004 */
[----:B------:R-:W-:Y:S01]  /*13d5b0*/  ISETP.EQ.AND P2, PT, R67, 0x4, PT ;  /* 0x000000044300780c */ /* 0x000fe20003f42270 */
[----:B------:R-:W-:Y:S01]  /*13d5c0*/  @P6 IMAD.MOV.U32 R176, RZ, RZ, R123 ;  /* 0x000000ffffb06224 */ /* 0x000fe200078e007b */
[----:B------:R-:W-:Y:S01]  /*13d5d0*/  ISETP.EQ.AND P1, PT, R65, 0x1c, PT ;  /* 0x0000001c4100780c */ /* 0x000fe20003f22270 */
[----:B------:R-:W-:Y:S01]  /*13d5e0*/  FADD R48, R48, R49 ;  /* 0x0000003130307221 */ /* 0x000fe20000000000 */
[----:B------:R-:W-:-:S02]  /*13d5f0*/  ISETP.EQ.AND P4, PT, R67, 0x8, PT ;  /* 0x000000084300780c */ /* 0x000fc40003f82270 */
[C---:B------:R-:W-:Y:S02]  /*13d600*/  ISETP.EQ.AND P3, PT, R67.reuse, 0xc, PT ;  /* 0x0000000c4300780c */ /* 0x040fe40003f62270 */
[C---:B------:R-:W-:Y:S01]  /*13d610*/  ISETP.EQ.AND P6, PT, R67.reuse, 0x10, PT ;  /* 0x000000104300780c */ /* 0x040fe20003fc2270 */
[----:B------:R-:W-:Y:S01]  /*13d620*/  @P5 IMAD.MOV.U32 R177, RZ, RZ, R5 ;  /* 0x000000ffffb15224 */ /* 0x000fe200078e0005 */
[----:B------:R-:W-:Y:S01]  /*13d630*/  ISETP.EQ.AND P5, PT, R67, 0x14, PT ;  /* 0x000000144300780c */ /* 0x000fe20003fa2270 */
[----:B------:R-:W0:Y:S02]  /*13d640*/  S2UR UR5, SR_CgaCtaId ;  /* 0x00000000000579c3 */ /* 0x000e240000008800 */
        /* <DEDUP_REMOVED lines=16> */
[----:B------:R-:W-:Y:S01]  /*13d750*/  @P4 IMAD.MOV.U32 R176, RZ, RZ, R6 ;  /* 0x000000ffffb04224 */ /* 0x000fe200078e0006 */
[----:B------:R-:W-:Y:S01]  /*13d760*/  ISETP.EQ.AND P4, PT, R67, 0x28, PT ;  /* 0x000000284300780c */ /* 0x000fe20003f82270 */
[----:B------:R-:W-:Y:S01]  /*13d770*/  IMAD.SHL.U32 R49, R87, 0x8, RZ ;  /* 0x0000000857317824 */ /* 0x000fe200078e00ff */
[----:B------:R-:W1:Y:S01]  /*13d780*/  LDC R182, c[0x0][0x384] ;  /* 0x0000e100ffb67b82 */ /* 0x000e620000000800 */
[----:B------:R-:W-:Y:S01]  /*13d790*/  @P1 MOV R176, R7 ;  /* 0x0000000700b01202 */ /* 0x000fe20000000f00 */
[--C-:B------:R-:W-:Y:S01]  /*13d7a0*/  @P2 IMAD.MOV.U32 R177, RZ, RZ, R8.reuse ;  /* 0x000000ffffb12224 */ /* 0x100fe200078e0008 */
[----:B------:R-:W-:Y:S01]  /*13d7b0*/  ISETP.EQ.AND P1, PT, R69, RZ, PT ;  /* 0x000000ff4500720c */ /* 0x000fe20003f22270 */
[--C-:B------:R-:W-:Y:S01]  /*13d7c0*/  @P0 IMAD.MOV.U32 R177, RZ, RZ, R9.reuse ;  /* 0x000000ffffb10224 */ /* 0x100fe200078e0009 */
[----:B0-----:R-:W-:Y:S01]  /*13d7d0*/  ULEA UR4, UR5, UR4, 0x18 ;  /* 0x0000000405047291 */ /* 0x001fe2000f8ec0ff */
[----:B------:R-:W-:Y:S01]  /*13d7e0*/  @P6 IMAD.MOV.U32 R176, RZ, RZ, R8 ;  /* 0x000000ffffb06224 */ /* 0x000fe200078e0008 */
[----:B------:R-:W-:Y:S01]  /*13d7f0*/  ISETP.EQ.AND P0, PT, R67, 0x2c, PT ;  /* 0x0000002c4300780c */ /* 0x000fe20003f02270 */
[----:B------:R-:W-:Y:S01]  /*13d800*/  @P5 IMAD.MOV.U32 R176, RZ, RZ, R9 ;  /* 0x000000ffffb05224 */ /* 0x000fe200078e0009 */
[C---:B------:R-:W-:Y:S01]  /*13d810*/  ISETP.EQ.AND P6, PT, R69.reuse, 0x4, PT ;  /* 0x000000044500780c */ /* 0x040fe20003fc2270 */
[--C-:B------:R-:W-:Y:S01]  /*13d820*/  @P3 IMAD.MOV.U32 R177, RZ, RZ, R32.reuse ;  /* 0x000000ffffb13224 */ /* 0x100fe200078e0020 */
[----:B------:R-:W-:Y:S01]  /*13d830*/  ISETP.EQ.AND P5, PT, R69, 0x8, PT ;  /* 0x000000084500780c */ /* 0x000fe20003fa2270 */
[----:B------:R-:W-:Y:S01]  /*13d840*/  @P4 IMAD.MOV.U32 R176, RZ, RZ, R32 ;  /* 0x000000ffffb04224 */ /* 0x000fe200078e0020 */
[----:B------:R-:W-:Y:S01]  /*13d850*/  I2FP.F32.S32 R49, R49 ;  /* 0x0000003100317245 */ /* 0x000fe20000201400 */
[----:B------:R-:W-:Y:S01]  /*13d860*/  IMAD.SHL.U32 R54, R68, 0x20000000, RZ ;  /* 0x2000000044367824 */ /* 0x000fe200078e00ff */
[C---:B------:R-:W-:Y:S01]  /*13d870*/  ISETP.EQ.AND P2, PT, R65.reuse, 0x2c, PT ;  /* 0x0000002c4100780c */ /* 0x040fe20003f42270 */
[----:B------:R-:W-:Y:S01]  /*13d880*/  @P1 IMAD.MOV.U32 R178, RZ, RZ, R123 ;  /* 0x000000ffffb21224 */ /* 0x000fe200078e007b */
[----:B------:R-:W-:Y:S01]  /*13d890*/  ISETP.EQ.AND P3, PT, R65, 0x30, PT ;  /* 0x000000304100780c */ /* 0x000fe20003f62270 */
[----:B------:R-:W-:Y:S01]  /*13d8a0*/  FADD R55, R48, R49 ;  /* 0x0000003130377221 */ /* 0x000fe20000000000 */
[C---:B------:R-:W-:Y:S01]  /*13d8b0*/  ISETP.EQ.AND P4, PT, R69.reuse, 0xc, PT ;  /* 0x0000000c4500780c */ /* 0x040fe20003f82270 */
[----:B------:R-:W0:Y:S01]  /*13d8c0*/  LDS.128 R48, [UR4+0x1ee0] ;  /* 0x001ee004ff307984 */ /* 0x000e220008000c00 */
        /* <DEDUP_REMOVED lines=13> */
[----:B------:R-:W-:Y:S01]  /*13d9a0*/  @P1 IMAD.MOV.U32 R178, RZ, RZ, R4 ;  /* 0x000000ffffb21224 */ /* 0x000fe200078e0004 */
[----:B------:R-:W-:Y:S01]  /*13d9b0*/  ISETP.EQ.AND P1, PT, R69, 0x20, PT ;  /* 0x000000204500780c */ /* 0x000fe20003f22270 */
[----:B------:R-:W-:Y:S01]  /*13d9c0*/  @P0 IMAD.MOV.U32 R176, RZ, RZ, R11 ;  /* 0x000000ffffb00224 */ /* 0x000fe200078e000b */
[----:B------:R-:W-:Y:S01]  /*13d9d0*/  ISETP.EQ.AND P0, PT, R65, 0x38, PT ;  /* 0x000000384100780c */ /* 0x000fe20003f02270 */
[----:B------:R-:W-:Y:S01]  /*13d9e0*/  IMAD.SHL.U32 R57, R79, 0x10, RZ ;  /* 0x000000104f397824 */ /* 0x000fe200078e00ff */
[----:B------:R-:W-:Y:S01]  /*13d9f0*/  @P6 MOV R178, R5 ;  /* 0x0000000500b26202 */ /* 0x000fe20000000f00 */
[----:B------:R-:W-:Y:S01]  /*13da00*/  @P5 IMAD.MOV.U32 R178, RZ, RZ, R6 ;  /* 0x000000ffffb25224 */ /* 0x000fe200078e0006 */
[C---:B------:R-:W-:Y:S01]  /*13da10*/  ISETP.EQ.AND P6, PT, R69.reuse, 0x24, PT ;  /* 0x000000244500780c */ /* 0x040fe20003fc2270 */
[--C-:B------:R-:W-:Y:S01]  /*13da20*/  @P2 IMAD.MOV.U32 R177, RZ, RZ, R12.reuse ;  /* 0x000000ffffb12224 */ /* 0x100fe200078e000c */
        /* <DEDUP_REMOVED lines=8> */
[----:B------:R-:W-:Y:S01]  /*13dab0*/  ISETP.EQ.AND P2, PT, R65, 0x3c, PT ;  /* 0x0000003c4100780c */ /* 0x000fe20003f42270 */
[----:B------:R-:W-:Y:S01]  /*13dac0*/  IMAD.SHL.U32 R54, R70, 0x40000000, RZ ;  /* 0x4000000046367824 */ /* 0x000fe200078e00ff */
[C---:B------:R-:W-:Y:S01]  /*13dad0*/  ISETP.EQ.AND P4, PT, R67.reuse, 0x38, PT ;  /* 0x000000384300780c */ /* 0x040fe20003f82270 */
[----:B------:R-:W-:Y:S01]  /*13dae0*/  @P0 IMAD.MOV.U32 R177, RZ, RZ, R13 ;  /* 0x000000ffffb10224 */ /* 0x000fe200078e000d */
[----:B------:R-:W-:Y:S01]  /*13daf0*/  ISETP.EQ.AND P0, PT, R67, 0x3c, PT ;  /* 0x0000003c4300780c */ /* 0x000fe20003f02270 */
[----:B------:R-:W-:Y:S01]  /*13db00*/  @P6 IMAD.MOV.U32 R178, RZ, RZ, R9 ;  /* 0x000000ffffb26224 */ /* 0x000fe200078e0009 */
[C---:B------:R-:W-:Y:S01]  /*13db10*/  ISETP.EQ.AND P6, PT, R69.reuse, 0x34, PT ;  /* 0x000000344500780c */ /* 0x040fe20003fc2270 */
[----:B------:R-:W-:Y:S01]  /*13db20*/  @P5 IMAD.MOV.U32 R178, RZ, RZ, R32 ;  /* 0x000000ffffb25224 */ /* 0x000fe200078e0020 */
[C---:B------:R-:W-:Y:S01]  /*13db30*/  ISETP.EQ.AND P5, PT, R69.reuse, 0x38, PT ;  /* 0x000000384500780c */ /* 0x040fe20003fa2270 */
[----:B0-----:R-:W-:Y:S01]  /*13db40*/  IMAD.SHL.U32 R65, R48, 0x4, RZ ;  /* 0x0000000430417824 */ /* 0x001fe200078e00ff */
[----:B------:R-:W-:Y:S01]  /*13db50*/  I2FP.F32.S32 R54, R54 ;  /* 0x0000003600367245 */ /* 0x000fe20000201400 */
[----:B------:R-:W-:Y:S01]  /*13db60*/  @P3 IMAD.MOV.U32 R178, RZ, RZ, R10 ;  /* 0x000000ffffb23224 */ /* 0x000fe200078e000a */
[----:B------:R-:W-:Y:S01]  /*13db70*/  ISETP.EQ.AND P3, PT, R69, 0x3c, PT ;  /* 0x0000003c4500780c */ /* 0x000fe20003f62270 */
[----:B------:R-:W-:Y:S01]  /*13db80*/  @P1 IMAD.MOV.U32 R178, RZ, RZ, R11 ;  /* 0x000000ffffb21224 */ /* 0x000fe200078e000b */
[----:B------:R-:W-:Y:S01]  /*13db90*/  ISETP.EQ.AND P1, PT, R65, RZ, PT ;  /* 0x000000ff4100720c */ /* 0x000fe20003f22270 */
[----:B------:R-:W-:Y:S01]  /*13dba0*/  FADD R179, R53, R54 ;  /* 0x0000003635b37221 */ /* 0x000fe20000000000 */
[----:B------:R-:W-:Y:S01]  /*13dbb0*/  IMAD.SHL.U32 R53, R49, 0x4, RZ ;  /* 0x0000000431357824 */ /* 0x000fe200078e00ff */
[----:B------:R-:W-:Y:S01]  /*13dbc0*/  I2FP.F32.S32 R68, R57 ;  /* 0x0000003900447245 */ /* 0x000fe20000201400 */
[----:B------:R-:W-:Y:S01]  /*13dbd0*/  @P2 IMAD.MOV.U32 R177, RZ, RZ, R0 ;  /* 0x000000ffffb12224 */ /* 0x000fe200078e0000 */
[C---:B------:R-:W-:Y:S01]  /*13dbe0*/  ISETP.EQ.AND P2, PT, R65.reuse, 0x4, PT ;  /* 0x000000044100780c */ /* 0x040fe20003f42270 */
[----:B------:R-:W-:Y:S01]  /*13dbf0*/  @P4 IMAD.MOV.U32 R176, RZ, RZ, R13 ;  /* 0x000000ffffb04224 */ /* 0x000fe200078e000d */
[----:B------:R-:W-:Y:S01]  /*13dc00*/  ISETP.EQ.AND P4, PT, R65, 0x8, PT ;  /* 0x000000084100780c */ /* 0x000fe20003f82270 */
[----:B------:R-:W-:Y:S01]  /*13dc10*/  @P6 IMAD.MOV.U32 R178, RZ, RZ, R12 ;  /* 0x000000ffffb26224 */ /* 0x000fe200078e000c */
[----:B------:R-:W-:Y:S01]  /*13dc20*/  @P5 MOV R178, R13 ;  /* 0x0000000d00b25202 */ /* 0x000fe20000000f00 */
[--C-:B------:R-:W-:Y:S01]  /*13dc30*/  @P0 IMAD.MOV.U32 R176, RZ, RZ, R0.reuse ;  /* 0x000000ffffb00224 */ /* 0x100fe200078e0000 */
[----:B------:R-:W-:Y:S01]  /*13dc40*/  ISETP.EQ.AND P0, PT, R53, RZ, PT ;  /* 0x000000ff3500720c */ /* 0x000fe20003f02270 */
[--C-:B------:R-:W-:Y:S01]  /*13dc50*/  @P3 IMAD.MOV.U32 R178, RZ, RZ, R0.reuse ;  /* 0x000000ffffb23224 */ /* 0x100fe200078e0000 */
[----:B------:R-:W-:Y:S01]  /*13dc60*/  ISETP.EQ.AND P6, PT, R65, 0xc, PT ;  /* 0x0000000c4100780c */ /* 0x000fe20003fc2270 */
[----:B------:R-:W-:Y:S01]  /*13dc70*/  @P1 IMAD.MOV.U32 R181, RZ, RZ, R123 ;  /* 0x000000ffffb51224 */ /* 0x000fe200078e007b */
[----:B------:R-:W-:Y:S01]  /*13dc80*/  ISETP.EQ.AND P5, PT, R53, 0x4, PT ;  /* 0x000000043500780c */ /* 0x000fe20003fa2270 */
[----:B------:R-:W-:Y:S01]  /*13dc90*/  IMAD.SHL.U32 R57, R82, 0x20, RZ ;  /* 0x0000002052397824 */ /* 0x000fe200078e00ff */
[C---:B------:R-:W-:Y:S01]  /*13dca0*/  ISETP.EQ.AND P1, PT, R65.reuse, 0x10, PT ;  /* 0x000000104100780c */ /* 0x040fe20003f22270 */
[----:B------:R-:W-:Y:S01]  /*13dcb0*/  @P2 IMAD.MOV.U32 R181, RZ, RZ, R0 ;  /* 0x000000ffffb52224 */ /* 0x000fe200078e0000 */
[----:B------:R-:W-:Y:S01]  /*13dcc0*/  ISETP.EQ.AND P2, PT, R65, 0x14, PT ;  /* 0x000000144100780c */ /* 0x000fe20003f42270 */
[----:B------:R-:W-:Y:S01]  /*13dcd0*/  @P4 IMAD.MOV.U32 R181, RZ, RZ, R3 ;  /* 0x000000ffffb54224 */ /* 0x000fe200078e0003 */
[C---:B------:R-:W-:Y:S01]  /*13dce0*/  ISETP.EQ.AND P3, PT, R53.reuse, 0x8, PT ;  /* 0x000000083500780c */ /* 0x040fe20003f62270 */
        /* <DEDUP_REMOVED lines=17> */
[----:B------:R-:W-:Y:S01]  /*13de00*/  I2FP.F32.S32 R49, R49 ;  /* 0x0000003100317245 */ /* 0x000fe20000201400 */
[----:B------:R-:W-:Y:S01]  /*13de10*/  @P6 IMAD.MOV.U32 R181, RZ, RZ, R6 ;  /* 0x000000ffffb56224 */ /* 0x000fe200078e0006 */
[C---:B------:R-:W-:Y:S01]  /*13de20*/  ISETP.EQ.AND P6, PT, R53.reuse, 0x18, PT ;  /* 0x000000183500780c */ /* 0x040fe20003fc2270 */
[----:B------:R-:W-:Y:S01]  /*13de30*/  @P5 IMAD.MOV.U32 R181, RZ, RZ, R7 ;  /* 0x000000ffffb55224 */ /* 0x000fe200078e0007 */
[----:B------:R-:W-:Y:S01]  /*13de40*/  ISETP.EQ.AND P5, PT, R53, 0x1c, PT ;  /* 0x0000001c3500780c */ /* 0x000fe20003fa2270 */
[----:B------:R-:W-:Y:S01]  /*13de50*/  FADD R48, R55, R48 ;  /* 0x0000003037307221 */ /* 0x000fe20000000000 */
[----:B------:R-:W-:Y:S01]  /*13de60*/  @P0 MOV R180, R4 ;  /* 0x0000000400b40202 */ /* 0x000fe20000000f00 */
[----:B------:R-:W-:Y:S01]  /*13de70*/  @P1 IMAD.MOV.U32 R181, RZ, RZ, R8 ;  /* 0x000000ffffb51224 */ /* 0x000fe200078e0008 */
[----:B------:R-:W-:Y:S01]  /*13de80*/  ISETP.EQ.AND P0, PT, R53, 0x20, PT ;  /* 0x000000203500780c */ /* 0x000fe20003f02270 */
[----:B------:R-:W-:Y:S01]  /*13de90*/  FADD R48, R48, R49 ;  /* 0x0000003130307221 */ /* 0x000fe20000000000 */
[----:B------:R-:W-:Y:S01]  /*13dea0*/  IMAD.SHL.U32 R49, R81, 0x80, RZ ;  /* 0x0000008051317824 */ /* 0x000fe200078e00ff */
[----:B------:R-:W-:Y:S01]  /*13deb0*/  ISETP.EQ.AND P4, PT, R65, 0x28, PT ;  /* 0x000000284100780c */ /* 0x000fe20003f82270 */
        /* <DEDUP_REMOVED lines=10> */
[----:B------:R-:W-:Y:S01]  /*13df60*/  UMOV UR4, 0x400 ;  /* 0x0000040000047882 */ /* 0x000fe20000000000 */
[----:B------:R-:W-:Y:S01]  /*13df70*/  ISETP.EQ.AND P5, PT, R53, 0x2c, PT ;  /* 0x0000002c3500780c */ /* 0x000fe20003fa2270 */
[----:B------:R-:W-:Y:S01]  /*13df80*/  IMAD.SHL.U32 R49, R83, 0x100, RZ ;  /* 0x0000010053317824 */ /* 0x000fe200078e00ff */
[----:B------:R-:W-:Y:S01]  /*13df90*/  ULEA UR4, UR5, UR4, 0x18 ;  /* 0x0000000405047291 */ /* 0x000fe2000f8ec0ff */
[----:B------:R-:W-:Y:S01]  /*13dfa0*/  @P0 IMAD.MOV.U32 R180, RZ, RZ, R8 ;  /* 0x000000ffffb40224 */ /* 0x000fe200078e0008 */
[----:B------:R-:W0:Y:S01]  /*13dfb0*/  LDC.64 R150, c[0x0][0x3a0] ;  /* 0x0000e800ff967b82 */ /* 0x000e220000000a00 */
[----:B------:R-:W-:Y:S01]  /*13dfc0*/  @P4 IMAD.MOV.U32 R181, RZ, RZ, R32 ;  /* 0x000000ffffb54224 */ /* 0x000fe200078e0020 */
[----:B------:R-:W-:Y:S01]  /*13dfd0*/  I2FP.F32.S32 R49, R49 ;  /* 0x0000003100317245 */ /* 0x000fe20000201400 */
        /* <DEDUP_REMOVED lines=11> */
[----:B------:R-:W-:Y:S01]  /*13e090*/  FADD R53, R48, R49 ;  /* 0x0000003130357221 */ /* 0x000fe20000000000 */
[----:B------:R-:W-:Y:S01]  /*13e0a0*/  IMAD.SHL.U32 R57, R51, 0x4, RZ ;  /* 0x0000000433397824 */ /* 0x000fe200078e00ff */
[----:B------:R-:W-:Y:S01]  /*13e0b0*/  ISETP.EQ.AND P0, PT, R65, 0x38, PT ;  /* 0x000000384100780c */ /* 0x000fe20003f02270 */
[----:B------:R-:W2:Y:S01]  /*13e0c0*/  LDS.128 R48, [UR4+0x1ef0] ;  /* 0x001ef004ff307984 */ /* 0x000ea20008000c00 */
[----:B------:R-:W1:Y:S01]  /*13e0d0*/  S2UR UR4, SR_CTAID.Y ;  /* 0x00000000000479c3 */ /* 0x000e620000002600 */
[----:B------:R-:W-:Y:S01]  /*13e0e0*/  IMAD.SHL.U32 R54, R73, 0x200, RZ ;  /* 0x0000020049367824 */ /* 0x000fe200078e00ff */
[----:B------:R-:W-:Y:S01]  /*13e0f0*/  @P1 MOV R180, R11 ;  /* 0x0000000b00b41202 */ /* 0x000fe20000000f00 */
[--C-:B------:R-:W-:Y:S01]  /*13e100*/  @P4 IMAD.MOV.U32 R181, RZ, RZ, R12.reuse ;  /* 0x000000ffffb54224 */ /* 0x100fe200078e000c */
[C---:B------:R-:W-:Y:S01]  /*13e110*/  ISETP.EQ.AND P4, PT, R55.reuse, RZ, PT ;  /* 0x000000ff3700720c */ /* 0x040fe20003f82270 */
[----:B------:R-:W-:Y:S01]  /*13e120*/  @P6 IMAD.MOV.U32 R180, RZ, RZ, R12 ;  /* 0x000000ffffb46224 */ /* 0x000fe200078e000c */
[----:B------:R-:W-:Y:S01]  /*13e130*/  I2FP.F32.S32 R54, R54 ;  /* 0x0000003600367245 */ /* 0x000fe20000201400 */
[--C-:B------:R-:W-:Y:S01]  /*13e140*/  @P2 IMAD.MOV.U32 R180, RZ, RZ, R13.reuse ;  /* 0x000000ffffb42224 */ /* 0x100fe200078e000d */
[C---:B------:R-:W-:Y:S01]  /*13e150*/  ISETP.EQ.AND P1, PT, R55.reuse, 0x4, PT ;  /* 0x000000043700780c */ /* 0x040fe20003f22270 */
[----:B------:R-:W-:Y:S01]  /*13e160*/  @P5 IMAD.MOV.U32 R180, RZ, RZ, R0 ;  /* 0x000000ffffb45224 */ /* 0x000fe200078e0000 */
[----:B------:R-:W-:Y:S01]  /*13e170*/  ISETP.EQ.AND P2, PT, R55, 0xc, PT ;  /* 0x0000000c3700780c */ /* 0x000fe20003f42270 */
[----:B------:R-:W-:Y:S01]  /*13e180*/  FADD R53, R53, R54 ;  /* 0x0000003635357221 */ /* 0x000fe20000000000 */
[----:B------:R-:W-:Y:S01]  /*13e190*/  IMAD.SHL.U32 R54, R72, 0x400, RZ ;  /* 0x0000040048367824 */ /* 0x000fe200078e00ff */
[----:B------:R-:W-:Y:S01]  /*13e1a0*/  ISETP.EQ.AND P3, PT, R65, 0x3c, PT ;  /* 0x0000003c4100780c */ /* 0x000fe20003f62270 */
[----:B------:R-:W-:Y:S01]  /*13e1b0*/  @P0 IMAD.MOV.U32 R181, RZ, RZ, R13 ;  /* 0x000000ffffb50224 */ /* 0x000fe200078e000d */
[----:B------:R-:W-:-:S02]  /*13e1c0*/  ISETP.EQ.AND P0, PT, R55, 0x8, PT ;  /* 0x000000083700780c */ /* 0x000fc40003f02270 */
[----:B------:R-:W-:Y:S01]  /*13e1d0*/  I2FP.F32.S32 R54, R54 ;  /* 0x0000003600367245 */ /* 0x000fe20000201400 */
[----:B------:R-:W-:Y:S01]  /*13e1e0*/  @P4 IMAD.MOV.U32 R184, RZ, RZ, R123 ;  /* 0x000000ffffb84224 */ /* 0x000fe200078e007b */
[----:B------:R-:W-:Y:S02]  /*13e1f0*/  ISETP.EQ.AND P4, PT, R55, 0x10, PT ;  /* 0x000000103700780c */ /* 0x000fe40003f82270 */
[----:B------:R-:W-:Y:S02]  /*13e200*/  @P1 IMAD.MOV.U32 R184, RZ, RZ, R0 ;  /* 0x000000ffffb81224 */ /* 0x000fe400078e0000 */
[----:B------:R-:W-:Y:S01]  /*13e210*/  FADD R54, R53, R54 ;  /* 0x0000003635367221 */ /* 0x000fe20000000000 */
[----:B------:R-:W-:Y:S01]  /*13e220*/  ISETP.EQ.AND P1, PT, R57, RZ, PT ;  /* 0x000000ff3900720c */ /* 0x000fe20003f22270 */
[----:B-1----:R-:W-:Y:S01]  /*13e230*/  IMAD R159, R182, UR4, RZ ;  /* 0x00000004b69f7c24 */ /* 0x002fe2000f8e02ff */
[----:B------:R-:W-:Y:S01]  /*13e240*/  ISETP.EQ.AND P5, PT, R55, 0x14, PT ;  /* 0x000000143700780c */ /* 0x000fe20003fa2270 */
[----:B------:R-:W-:Y:S01]  /*13e250*/  @P3 IMAD.MOV.U32 R181, RZ, RZ, R0 ;  /* 0x000000ffffb53224 */ /* 0x000fe200078e0000 */
[----:B------:R-:W-:Y:S01]  /*13e260*/  ISETP.EQ.AND P6, PT, R57, 0x4, PT ;  /* 0x000000043900780c */ /* 0x000fe20003fc2270 */
[----:B------:R-:W-:Y:S01]  /*13e270*/  IMAD R159, R159, 0x40, R52 ;  /* 0x000000409f9f7824 */ /* 0x000fe200078e0234 */
[----:B------:R-:W-:Y:S01]  /*13e280*/  ISETP.EQ.AND P3, PT, R57, 0x8, PT ;  /* 0x000000083900780c */ /* 0x000fe20003f62270 */
[----:B------:R-:W-:Y:S01]  /*13e290*/  @P0 IMAD.MOV.U32 R184, RZ, RZ, R3 ;  /* 0x000000ffffb80224 */ /* 0x000fe200078e0003 */
[----:B------:R-:W-:Y:S01]  /*13e2a0*/  ISETP.EQ.AND P0, PT, R55, 0x18, PT ;  /* 0x000000183700780c */ /* 0x000fe20003f02270 */
[----:B0-----:R-:W-:-:S04]  /*13e2b0*/  IMAD.WIDE.U32 R152, R159, 0x4, R150 ;  /* 0x000000049f987825 */ /* 0x001fc800078e0096 */
[----:B------:R-:W-:Y:S01]  /*13e2c0*/  IMAD.IADD R163, R159, 0x1, R182 ;  /* 0x000000019fa37824 */ /* 0x000fe200078e02b6 */
[----:B------:R-:W3:Y:S01]  /*13e2d0*/  LDG.E R53, desc[UR6][R152.64] ;  /* 0x0000000698357981 */ /* 0x000ee2000c1e1900 */
[----:B------:R-:W-:Y:S01]  /*13e2e0*/  @P2 IMAD.MOV.U32 R184, RZ, RZ, R2 ;  /* 0x000000ffffb82224 */ /* 0x000fe200078e0002 */
[----:B------:R-:W-:Y:S01]  /*13e2f0*/  ISETP.EQ.AND P2, PT, R55, 0x1c, PT ;  /* 0x0000001c3700780c */ /* 0x000fe20003f42270 */
[----:B------:R-:W-:-:S04]  /*13e300*/  IMAD.WIDE.U32 R158, R163, 0x4, R150 ;  /* 0x00000004a39e7825 */ /* 0x000fc800078e0096 */
[----:B------:R-:W-:Y:S02]  /*13e310*/  IMAD.IADD R197, R163, 0x1, R182 ;  /* 0x00000001a3c57824 */ /* 0x000fe400078e02b6 */
[----:B------:R-:W-:Y:S01]  /*13e320*/  @P4 IMAD.MOV.U32 R184, RZ, RZ, R4 ;  /* 0x000000ffffb84224 */ /* 0x000fe200078e0004 */
[C---:B------:R-:W-:Y:S01]  /*13e330*/  ISETP.EQ.AND P4, PT, R57.reuse, 0xc, PT ;  /* 0x0000000c3900780c */ /* 0x040fe20003f82270 */
[----:B------:R-:W-:Y:S01]  /*13e340*/  @P1 IMAD.MOV.U32 R183, RZ, RZ, R123 ;  /* 0x000000ffffb71224 */ /* 0x000fe200078e007b */
[----:B------:R-:W-:Y:S01]  /*13e350*/  ISETP.EQ.AND P1, PT, R57, 0x10, PT ;  /* 0x000000103900780c */ /* 0x000fe20003f22270 */
[----:B---3--:R-:W-:Y:S01]  /*13e360*/  FADD R193, R56, R53 ;  /* 0x0000003538c17221 */ /* 0x008fe20000000000 */
[----:B------:R-:W-:-:S04]  /*13e370*/  IMAD.WIDE.U32 R162, R197, 0x4, R150 ;  /* 0x00000004c5a27825 */ /* 0x000fc800078e0096 */
[----:B------:R0:W-:Y:S01]  /*13e380*/  STG.E desc[UR6][R152.64], R193 ;  /* 0x000000c198007986 */ /* 0x0001e2000c101906 */
[----:B------:R-:W-:Y:S01]  /*13e390*/  @P5 IMAD.MOV.U32 R184, RZ, RZ, R5 ;  /* 0x000000ffffb85224 */ /* 0x000fe200078e0005 */
[----:B------:R-:W-:Y:S01]  /*13e3a0*/  ISETP.EQ.AND P5, PT, R55, 0x20, PT ;  /* 0x000000203700780c */ /* 0x000fe20003fa2270 */
[----:B------:R-:W-:Y:S01]  /*13e3b0*/  IMAD.IADD R197, R197, 0x1, R182 ;  /* 0x00000001c5c57824 */ /* 0x000fe200078e02b6 */
[----:B------:R-:W3:Y:S01]  /*13e3c0*/  LDG.E R195, desc[UR6][R158.64] ;  /* 0x000000069ec37981 */ /* 0x000ee2000c1e1900 */
[----:B------:R-:W-:Y:S01]  /*13e3d0*/  @P6 IMAD.MOV.U32 R183, RZ, RZ, R0 ;  /* 0x000000ffffb76224 */ /* 0x000fe200078e0000 */
[----:B------:R-:W-:Y:S01]  /*13e3e0*/  ISETP.EQ.AND P6, PT, R55, 0x24, PT ;  /* 0x000000243700780c */ /* 0x000fe20003fc2270 */
[----:B------:R-:W-:Y:S01]  /*13e3f0*/  @P0 IMAD.MOV.U32 R184, RZ, RZ, R6 ;  /* 0x000000ffffb80224 */ /* 0x000fe200078e0006 */
[----:B------:R-:W-:Y:S01]  /*13e400*/  ISETP.EQ.AND P0, PT, R57, 0x14, PT ;  /* 0x000000143900780c */ /* 0x000fe20003f02270 */
[----:B------:R-:W-:Y:S01]  /*13e410*/  @P2 IMAD.MOV.U32 R184, RZ, RZ, R7 ;  /* 0x000000ffffb82224 */ /* 0x000fe200078e0007 */
[----:B------:R-:W-:Y:S01]  /*13e420*/  @P3 MOV R183, R3 ;  /* 0x0000000300b73202 */ /* 0x000fe20000000f00 */
[----:B------:R-:W-:Y:S01]  /*13e430*/  @P4 IMAD.MOV.U32 R183, RZ, RZ, R2 ;  /* 0x000000ffffb74224 */ /* 0x000fe200078e0002 */
[----:B------:R-:W-:Y:S01]  /*13e440*/  ISETP.EQ.AND P2, PT, R55, 0x28, PT ;  /* 0x000000283700780c */ /* 0x000fe20003f42270 */
[----:B------:R-:W-:Y:S01]  /*13e450*/  @P1 IMAD.MOV.U32 R183, RZ, RZ, R4 ;  /* 0x000000ffffb71224 */ /* 0x000fe200078e0004 */
[----:B------:R-:W-:Y:S01]  /*13e460*/  ISETP.EQ.AND P3, PT, R57, 0x18, PT ;  /* 0x000000183900780c */ /* 0x000fe20003f62270 */
[----:B------:R-:W-:Y:S01]  /*13e470*/  @P5 IMAD.MOV.U32 R184, RZ, RZ, R8 ;  /* 0x000000ffffb85224 */ /* 0x000fe200078e0008 */
[----:B------:R-:W-:-:S02]  /*13e480*/  ISETP.EQ.AND P4, PT, R55, 0x2c, PT ;  /* 0x0000002c3700780c */ /* 0x000fc40003f82270 */
[----:B------:R-:W-:Y:S01]  /*13e490*/  ISETP.EQ.AND P5, PT, R57, 0x1c, PT ;  /* 0x0000001c3900780c */ /* 0x000fe20003fa2270 */
[----:B------:R-:W-:Y:S01]  /*13e4a0*/  @P6 IMAD.MOV.U32 R184, RZ, RZ, R9 ;  /* 0x000000ffffb86224 */ /* 0x000fe200078e0009 */
[----:B------:R-:W-:Y:S01]  /*13e4b0*/  ISETP.EQ.AND P6, PT, R55, 0x30, PT ;  /* 0x000000303700780c */ /* 0x000fe20003fc2270 */
[----:B------:R-:W-:Y:S01]  /*13e4c0*/  @P0 IMAD.MOV.U32 R183, RZ, RZ, R5 ;  /* 0x000000ffffb70224 */ /* 0x000fe200078e0005 */
[----:B------:R-:W-:Y:S02]  /*13e4d0*/  ISETP.EQ.AND P0, PT, R57, 0x20, PT ;  /* 0x000000203900780c */ /* 0x000fe40003f02270 */
        /* <DEDUP_REMOVED lines=11> */
[----:B--2---:R-:W-:-:S02]  /*13e590*/  IMAD.SHL.U32 R55, R48, 0x4, RZ ;  /* 0x0000000430377824 */ /* 0x004fc400078e00ff */
        /* <DEDUP_REMOVED lines=17> */
[----:B------:R-:W-:Y:S01]  /*13e6b0*/  ISETP.EQ.AND P1, PT, R57, RZ, PT ;  /* 0x000000ff3900720c */ /* 0x000fe20003f22270 */
[----:B------:R-:W-:Y:S01]  /*13e6c0*/  @P2 IMAD.MOV.U32 R183, RZ, RZ, R13 ;  /* 0x000000ffffb72224 */ /* 0x000fe200078e000d */
[----:B------:R-:W-:-:S02]  /*13e6d0*/  ISETP.EQ.AND P5, PT, R55, 0xc, PT ;  /* 0x0000000c3700780c */ /* 0x000fc40003fa2270 */
[----:B------:R-:W-:Y:S01]  /*13e6e0*/  ISETP.EQ.AND P2, PT, R57, 0x4, PT ;  /* 0x000000043900780c */ /* 0x000fe20003f42270 */
[----:B------:R-:W-:Y:S01]  /*13e6f0*/  @P3 IMAD.MOV.U32 R186, RZ, RZ, R123 ;  /* 0x000000ffffba3224 */ /* 0x000fe200078e007b */
[----:B------:R-:W-:Y:S01]  /*13e700*/  ISETP.EQ.AND P3, PT, R55, 0x10, PT ;  /* 0x000000103700780c */ /* 0x000fe20003f62270 */
[--C-:B------:R-:W-:Y:S01]  /*13e710*/  @P4 IMAD.MOV.U32 R183, RZ, RZ, R0.reuse ;  /* 0x000000ffffb74224 */ /* 0x100fe200078e0000 */
        /* <DEDUP_REMOVED lines=12> */
[----:B------:R-:W-:-:S02]  /*13e7e0*/  ISETP.EQ.AND P3, PT, R57, 0x14, PT ;  /* 0x000000143900780c */ /* 0x000fc40003f62270 */
        /* <DEDUP_REMOVED lines=13> */
[----:B------:R-:W-:Y:S01]  /*13e8c0*/  ISETP.EQ.AND P2, PT, R55, 0x2c, PT ;  /* 0x0000002c3700780c */ /* 0x000fe20003f42270 */
[----:B---3--:R-:W-:-:S05]  /*13e8d0*/  FADD R195, R14, R195 ;  /* 0x000000c30ec37221 */ /* 0x008fca0000000000 */
[----:B------:R1:W-:Y:S04]  /*13e8e0*/  STG.E desc[UR6][R158.64], R195 ;  /* 0x000000c39e007986 */ /* 0x0003e8000c101906 */
[----:B------:R-:W2:Y:S02]  /*13e8f0*/  LDG.E R14, desc[UR6][R162.64] ;  /* 0x00000006a20e7981 */ /* 0x000ea4000c1e1900 */
[----:B--2---:R-:W-:Y:S01]  /*13e900*/  FADD R199, R15, R14 ;  /* 0x0000000e0fc77221 */ /* 0x004fe20000000000 */
[----:B------:R-:W-:-:S04]  /*13e910*/  IMAD.WIDE.U32 R14, R197, 0x4, R150 ;  /* 0x00000004c50e7825 */ /* 0x000fc800078e0096 */
[----:B------:R2:W-:Y:S04]  /*13e920*/  STG.E desc[UR6][R162.64], R199 ;  /* 0x000000c7a2007986 */ /* 0x0005e8000c101906 */
[----:B0-----:R-:W3:Y:S01]  /*13e930*/  LDG.E R153, desc[UR6][R14.64] ;  /* 0x000000060e997981 */ /* 0x001ee2000c1e1900 */
[----:B------:R-:W-:Y:S02]  /*13e940*/  IMAD.IADD R197, R197, 0x1, R182 ;  /* 0x00000001c5c57824 */ /* 0x000fe400078e02b6 */
[----:B---3--:R-:W-:Y:S02]  /*13e950*/  FADD R193, R16, R153 ;  /* 0x0000009910c17221 */ /* 0x008fe40000000000 */
[----:B------:R-:W-:-:S03]  /*13e960*/  IMAD.WIDE.U32 R152, R197, 0x4, R150 ;  /* 0x00000004c5987825 */ /* 0x000fc600078e0096 */
[----:B------:R0:W-:Y:S04]  /*13e970*/  STG.E desc[UR6][R14.64], R193 ;  /* 0x000000c10e007986 */ /* 0x0001e8000c101906 */
[----:B------:R-:W1:Y:S01]  /*13e980*/  LDG.E R16, desc[UR6][R152.64] ;  /* 0x0000000698107981 */ /* 0x000e62000c1e1900 */
[----:B------:R-:W-:Y:S02]  /*13e990*/  IMAD.IADD R197, R197, 0x1, R182 ;  /* 0x00000001c5c57824 */ /* 0x000fe400078e02b6 */
[----:B-1----:R-:W-:Y:S02]  /*13e9a0*/  FADD R159, R17, R16 ;  /* 0x00000010119f7221 */ /* 0x002fe40000000000 */
[----:B------:R-:W-:-:S03]  /*13e9b0*/  IMAD.WIDE.U32 R16, R197, 0x4, R150 ;  /* 0x00000004c5107825 */ /* 0x000fc600078e0096 */
[----:B------:R1:W-:Y:S04]  /*13e9c0*/  STG.E desc[UR6][R152.64], R159 ;  /* 0x0000009f98007986 */ /* 0x0003e8000c101906 */
[----:B--2---:R-:W2:Y:S01]  /*13e9d0*/  LDG.E R163, desc[UR6][R16.64] ;  /* 0x0000000610a37981 */ /* 0x004ea2000c1e1900 */
[----:B------:R-:W-:-:S04]  /*13e9e0*/  IMAD.IADD R197, R197, 0x1, R182 ;  /* 0x00000001c5c57824 */ /* 0x000fc800078e02b6 */
[----:B0-----:R-:W-:-:S04]  /*13e9f0*/  IMAD.WIDE.U32 R14, R197, 0x4, R150 ;  /* 0x00000004c50e7825 */ /* 0x001fc800078e0096 */
[----:B--2---:R-:W-:-:S05]  /*13ea00*/  FADD R163, R18, R163 ;  /* 0x000000a312a37221 */ /* 0x004fca0000000000 */
[----:B------:R0:W-:Y:S04]  /*13ea10*/  STG.E desc[UR6][R16.64], R163 ;  /* 0x000000a310007986 */ /* 0x0001e8000c101906 */
[----:B------:R-:W2:Y:S01]  /*13ea20*/  LDG.E R18, desc[UR6][R14.64] ;  /* 0x000000060e127981 */ /* 0x000ea2000c1e1900 */
[----:B------:R-:W-:Y:S02]  /*13ea30*/  IMAD.IADD R197, R197, 0x1, R182 ;  /* 0x00000001c5c57824 */ /* 0x000fe400078e02b6 */
[----:B--2---:R-:W-:Y:S02]  /*13ea40*/  FADD R193, R19, R18 ;  /* 0x0000001213c17221 */ /* 0x004fe40000000000 */
[----:B------:R-:W-:-:S03]  /*13ea50*/  IMAD.WIDE.U32 R18, R197, 0x4, R150 ;  /* 0x00000004c5127825 */ /* 0x000fc600078e0096 */
[----:B------:R2:W-:Y:S04]  /*13ea60*/  STG.E desc[UR6][R14.64], R193 ;  /* 0x000000c10e007986 */ /* 0x0005e8000c101906 */
[----:B-1----:R-:W3:Y:S01]  /*13ea70*/  LDG.E R153, desc[UR6][R18.64] ;  /* 0x0000000612997981 */ /* 0x002ee2000c1e1900 */
[----:B------:R-:W-:-:S04]  /*13ea80*/  IMAD.IADD R197, R197, 0x1, R182 ;  /* 0x00000001c5c57824 */ /* 0x000fc800078e02b6 */
[----:B0-----:R-:W-:-:S04]  /*13ea90*/  IMAD.WIDE.U32 R16, R197, 0x4, R150 ;  /* 0x00000004c5107825 */ /* 0x001fc800078e0096 */
[----:B---3--:R-:W-:-:S05]  /*13eaa0*/  FADD R153, R20, R153 ;  /* 0x0000009914997221 */ /* 0x008fca0000000000 */
[----:B------:R0:W-:Y:S04]  /*13eab0*/  STG.E desc[UR6][R18.64], R153 ;  /* 0x0000009912007986 */ /* 0x0001e8000c101906 */
[----:B------:R-:W3:Y:S01]  /*13eac0*/  LDG.E R20, desc[UR6][R16.64] ;  /* 0x0000000610147981 */ /* 0x000ee2000c1e1900 */
[----:B------:R-:W-:-:S05]  /*13ead0*/  IADD3 R197, PT, PT, R197, R182, RZ ;  /* 0x000000b6c5c57210 */ /* 0x000fca0007ffe0ff */
[----:B--2---:R-:W-:-:S04]  /*13eae0*/  IMAD.WIDE.U32 R14, R197, 0x4, R150 ;  /* 0x00000004c50e7825 */ /* 0x004fc800078e0096 */
[----:B---3--:R-:W-:-:S05]  /*13eaf0*/  FADD R21, R21, R20 ;  /* 0x0000001415157221 */ /* 0x008fca0000000000 */
[----:B------:R1:W-:Y:S04]  /*13eb00*/  STG.E desc[UR6][R16.64], R21 ;  /* 0x0000001510007986 */ /* 0x0003e8000c101906 */
[----:B------:R-:W2:Y:S01]  /*13eb10*/  LDG.E R159, desc[UR6][R14.64] ;  /* 0x000000060e9f7981 */ /* 0x000ea2000c1e1900 */
[----:B------:R-:W-:-:S04]  /*13eb20*/  IMAD.IADD R197, R197, 0x1, R182 ;  /* 0x00000001c5c57824 */ /* 0x000fc800078e02b6 */
[----:B0-----:R-:W-:-:S04]  /*13eb30*/  IMAD.WIDE.U32 R18, R197, 0x4, R150 ;  /* 0x00000004c5127825 */ /* 0x001fc800078e0096 */
[----:B--2---:R-:W-:-:S05]  /*13eb40*/  FADD R159, R22, R159 ;  /* 0x0000009f169f7221 */ /* 0x004fca0000000000 */
[----:B------:R0:W-:Y:S04]  /*13eb50*/  STG.E desc[UR6][R14.64], R159 ;  /* 0x0000009f0e007986 */ /* 0x0001e8000c101906 */
[----:B------:R-:W2:Y:S01]  /*13eb60*/  LDG.E R20, desc[UR6][R18.64] ;  /* 0x0000000612147981 */ /* 0x000ea2000c1e1900 */
[----:B------:R-:W-:-:S04]  /*13eb70*/  IMAD.IADD R197, R197, 0x1, R182 ;  /* 0x00000001c5c57824 */ /* 0x000fc800078e02b6 */
[----:B-1----:R-:W-:-:S04]  /*13eb80*/  IMAD.WIDE.U32 R16, R197, 0x4, R150 ;  /* 0x00000004c5107825 */ /* 0x002fc800078e0096 */
[----:B--2---:R-:W-:-:S05]  /*13eb90*/  FADD R23, R23, R20 ;  /* 0x0000001417177221 */ /* 0x004fca0000000000 */
        /* <DEDUP_REMOVED lines=22> */
[----:B------:R-:W-:Y:S02]  /*13ed00*/  IMAD.IADD R197, R197, 0x1, R182 ;  /* 0x00000001c5c57824 */ /* 0x000fe400078e02b6 */
[----:B--2---:R-:W-:Y:S02]  /*13ed10*/  FADD R25, R28, R21 ;  /* 0x000000151c197221 */ /* 0x004fe40000000000 */
[----:B------:R-:W-:-:S03]  /*13ed20*/  IMAD.WIDE.U32 R20, R197, 0x4, R150 ;  /* 0x00000004c5147825 */ /* 0x000fc600078e0096 */
[----:B------:R2:W-:Y:S04]  /*13ed30*/  STG.E desc[UR6][R14.64], R25 ;  /* 0x000000190e007986 */ /* 0x0005e8000c101906 */
[----:B0-----:R-:W3:Y:S01]  /*13ed40*/  LDG.E R18, desc[UR6][R20.64] ;  /* 0x0000000614127981 */ /* 0x001ee2000c1e1900 */
[----:B------:R-:W-:Y:S02]  /*13ed50*/  IMAD.IADD R197, R197, 0x1, R182 ;  /* 0x00000001c5c57824 */ /* 0x000fe400078e02b6 */
[----:B---3--:R-:W-:Y:S02]  /*13ed60*/  FADD R29, R29, R18 ;  /* 0x000000121d1d7221 */ /* 0x008fe40000000000 */
[----:B------:R-:W-:-:S03]  /*13ed70*/  IMAD.WIDE.U32 R18, R197, 0x4, R150 ;  /* 0x00000004c5127825 */ /* 0x000fc600078e0096 */
[----:B------:R0:W-:Y:S04]  /*13ed80*/  STG.E desc[UR6][R20.64], R29 ;  /* 0x0000001d14007986 */ /* 0x0001e8000c101906 */
[----:B-1----:R-:W3:Y:S01]  /*13ed90*/  LDG.E R17, desc[UR6][R18.64] ;  /* 0x0000000612117981 */ /* 0x002ee2000c1e1900 */
[----:B------:R-:W-:Y:S02]  /*13eda0*/  IMAD.IADD R197, R197, 0x1, R182 ;  /* 0x00000001c5c57824 */ /* 0x000fe400078e02b6 */
[----:B---3--:R-:W-:Y:S02]  /*13edb0*/  FADD R23, R30, R17 ;  /* 0x000000111e177221 */ /* 0x008fe40000000000 */
[----:B------:R-:W-:-:S03]  /*13edc0*/  IMAD.WIDE.U32 R16, R197, 0x4, R150 ;  /* 0x00000004c5107825 */ /* 0x000fc600078e0096 */
[----:B------:R1:W-:Y:S04]  /*13edd0*/  STG.E desc[UR6][R18.64], R23 ;  /* 0x0000001712007986 */ /* 0x0003e8000c101906 */
[----:B--2---:R-:W2:Y:S01]  /*13ede0*/  LDG.E R14, desc[UR6][R16.64] ;  /* 0x00000006100e7981 */ /* 0x004ea2000c1e1900 */
        /* <DEDUP_REMOVED lines=35> */
[----:B------:R-:W-:Y:S01]  /*13f020*/  IADD3 R197, PT, PT, R197, R182, RZ ;  /* 0x000000b6c5c57210 */ /* 0x000fe20007ffe0ff */
[----:B---3--:R-:W-:-:S04]  /*13f030*/  FADD R39, R39, R16 ;  /* 0x0000001027277221 */ /* 0x008fc80000000000 */
[C---:B------:R-:W-:Y:S01]  /*13f040*/  IMAD.WIDE.U32 R16, R197.reuse, 0x4, R150 ;  /* 0x00000004c5107825 */ /* 0x040fe200078e0096 */
        /* <DEDUP_REMOVED lines=82> */
[----:B------:R-:W-:Y:S01]  /*13f570*/  IADD3 R197, PT, PT, R197, R182, RZ ;  /* 0x000000b6c5c57210 */ /* 0x000fe20007ffe0ff */
[----:B--2---:R-:W-:-:S04]  /*13f580*/  FADD R25, R116, R15 ;  /* 0x0000000f74197221 */ /* 0x004fc80000000000 */
[C---:B------:R-:W-:Y:S01]  /*13f590*/  IMAD.WIDE.U32 R14, R197.reuse, 0x4, R150 ;  /* 0x00000004c50e7825 */ /* 0x040fe200078e0096 */
        /* <DEDUP_REMOVED lines=55> */
[----:B------:R-:W-:Y:S04]  /*13f910*/  STG.E desc[UR6][R18.64], R25 ;  /* 0x0000001912007986 */ /* 0x000fe8000c101906 */
[----:B--2---:R-:W2:Y:S01]  /*13f920*/  LDG.E R14, desc[UR6][R16.64] ;  /* 0x00000006100e7981 */ /* 0x004ea2000c1e1900 */
[----:B------:R-:W-:-:S04]  /*13f930*/  IMAD.IADD R197, R197, 0x1, R182 ;  /* 0x00000001c5c57824 */ /* 0x000fc800078e02b6 */
[----:B------:R-:W-:-:S04]  /*13f940*/  IMAD.WIDE.U32 R22, R197, 0x4, R150 ;  /* 0x00000004c5167825 */ /* 0x000fc800078e0096 */
[----:B--2---:R-:W-:-:S05]  /*13f950*/  FADD R129, R129, R14 ;  /* 0x0000000e81817221 */ /* 0x004fca0000000000 */
[----:B------:R-:W-:Y:S04]  /*13f960*/  STG.E desc[UR6][R16.64], R129 ;  /* 0x0000008110007986 */ /* 0x000fe8000c101906 */
[----:B------:R-:W0:Y:S01]  /*13f970*/  LDG.E R15, desc[UR6][R22.64] ;  /* 0x00000006160f7981 */ /* 0x000e22000c1e1900 */
[----:B------:R-:W-:Y:S02]  /*13f980*/  IMAD.IADD R31, R197, 0x1, R182 ;  /* 0x00000001c51f7824 */ /* 0x000fe400078e02b6 */
        /* <DEDUP_REMOVED lines=13> */
[----:B------:R-:W-:Y:S01]  /*13fa60*/  ISETP.EQ.AND P2, PT, R55, 0x38, PT ;  /* 0x000000383700780c */ /* 0x000fe20003f42270 */
[----:B------:R-:W-:-:S02]  /*13fa70*/  @P6 IMAD.MOV.U32 R185, RZ, RZ, R9 ;  /* 0x000000ffffb96224 */ /* 0x000fc400078e0009 */
[----:B------:R-:W-:Y:S01]  /*13fa80*/  @P4 IMAD.MOV.U32 R185, RZ, RZ, R32 ;  /* 0x000000ffffb94224 */ /* 0x000fe200078e0020 */
[----:B------:R-:W-:Y:S01]  /*13fa90*/  ISETP.EQ.AND P4, PT, R55, 0x3c, PT ;  /* 0x0000003c3700780c */ /* 0x000fe20003f82270 */
[----:B------:R-:W-:Y:S01]  /*13faa0*/  IMAD.SHL.U32 R65, R50, 0x4, RZ ;  /* 0x0000000432417824 */ /* 0x000fe200078e00ff */
[C---:B------:R-:W-:Y:S01]  /*13fab0*/  ISETP.EQ.AND P6, PT, R57.reuse, 0x34, PT ;  /* 0x000000343900780c */ /* 0x040fe20003fc2270 */
[----:B------:R-:W-:Y:S01]  /*13fac0*/  @P0 IMAD.MOV.U32 R185, RZ, RZ, R10 ;  /* 0x000000ffffb90224 */ /* 0x000fe200078e000a */
[----:B------:R-:W-:Y:S01]  /*13fad0*/  @P5 MOV R186, R11 ;  /* 0x0000000b00ba5202 */ /* 0x000fe20000000f00 */
[----:B------:R-:W-:Y:S01]  /*13fae0*/  @P3 IMAD.MOV.U32 R186, RZ, RZ, R12 ;  /* 0x000000ffffba3224 */ /* 0x000fe200078e000c */
[----:B------:R-:W-:Y:S01]  /*13faf0*/  ISETP.EQ.AND P5, PT, R57, 0x38, PT ;  /* 0x000000383900780c */ /* 0x000fe20003fa2270 */
[----:B------:R-:W-:Y:S01]  /*13fb00*/  @P1 IMAD.MOV.U32 R185, RZ, RZ, R11 ;  /* 0x000000ffffb91224 */ /* 0x000fe200078e000b */
[C---:B------:R-:W-:Y:S01]  /*13fb10*/  ISETP.EQ.AND P0, PT, R65.reuse, RZ, PT ;  /* 0x000000ff4100720c */ /* 0x040fe20003f02270 */
[----:B------:R-:W-:Y:S01]  /*13fb20*/  @P2 IMAD.MOV.U32 R186, RZ, RZ, R13 ;  /* 0x000000ffffba2224 */ /* 0x000fe200078e000d */
[----:B------:R-:W-:-:S02]  /*13fb30*/  ISETP.EQ.AND P1, PT, R65, 0x4, PT ;  /* 0x000000044100780c */ /* 0x000fc40003f22270 */
[----:B------:R-:W-:Y:S01]  /*13fb40*/  ISETP.EQ.AND P3, PT, R57, 0x3c, PT ;  /* 0x0000003c3900780c */ /* 0x000fe20003f62270 */
[----:B------:R-:W-:Y:S01]  /*13fb50*/  @P4 IMAD.MOV.U32 R186, RZ, RZ, R0 ;  /* 0x000000ffffba4224 */ /* 0x000fe200078e0000 */
[C---:B------:R-:W-:Y:S02]  /*13fb60*/  ISETP.EQ.AND P2, PT, R65.reuse, 0x8, PT ;  /* 0x000000084100780c */ /* 0x040fe40003f42270 */
[----:B------:R-:W-:Y:S01]  /*13fb70*/  ISETP.EQ.AND P4, PT, R65, 0xc, PT ;  /* 0x0000000c4100780c */ /* 0x000fe20003f82270 */
[----:B------:R-:W-:Y:S02]  /*13fb80*/  IMAD.SHL.U32 R57, R51, 0x4, RZ ;  /* 0x0000000433397824 */ /* 0x000fe400078e00ff */
[----:B------:R-:W-:Y:S01]  /*13fb90*/  @P6 IMAD.MOV.U32 R185, RZ, RZ, R12 ;  /* 0x000000ffffb96224 */ /* 0x000fe200078e000c */
[----:B------:R-:W-:Y:S01]  /*13fba0*/  UMOV UR4, 0x400 ;  /* 0x0000040000047882 */ /* 0x000fe20000000000 */
[----:B------:R-:W-:Y:S01]  /*13fbb0*/  @P5 IMAD.MOV.U32 R185, RZ, RZ, R13 ;  /* 0x000000ffffb95224 */ /* 0x000fe200078e000d */
[----:B------:R-:W-:Y:S01]  /*13fbc0*/  ISETP.EQ.AND P5, PT, R65, 0x10, PT ;  /* 0x000000104100780c */ /* 0x000fe20003fa2270 */
[----:B------:R-:W-:Y:S01]  /*13fbd0*/  @P0 IMAD.MOV.U32 R187, RZ, RZ, R123 ;  /* 0x000000ffffbb0224 */ /* 0x000fe200078e007b */
[C---:B------:R-:W-:Y:S01]  /*13fbe0*/  ISETP.EQ.AND P0, PT, R57.reuse, RZ, PT ;  /* 0x000000ff3900720c */ /* 0x040fe20003f02270 */
[----:B------:R-:W-:Y:S01]  /*13fbf0*/  IMAD.SHL.U32 R48, R66, 0x800, RZ ;  /* 0x0000080042307824 */ /* 0x000fe200078e00ff */
[----:B------:R-:W-:Y:S01]  /*13fc00*/  ISETP.EQ.AND P6, PT, R57, 0x4, PT ;  /* 0x000000043900780c */ /* 0x000fe20003fc2270 */
[--C-:B------:R-:W-:Y:S01]  /*13fc10*/  @P1 IMAD.MOV.U32 R187, RZ, RZ, R0.reuse ;  /* 0x000000ffffbb1224 */ /* 0x100fe200078e0000 */
[----:B------:R-:W-:Y:S01]  /*13fc20*/  ULEA UR4, UR5, UR4, 0x18 ;  /* 0x0000000405047291 */ /* 0x000fe2000f8ec0ff */
        /* <DEDUP_REMOVED lines=8> */
[----:B------:R-:W-:-:S03]  /*13fcb0*/  ISETP.EQ.AND P2, PT, R65, 0x18, PT ;  /* 0x000000184100780c */ /* 0x000fc60003f42270 */
[----:B------:R-:W-:Y:S02]  /*13fcc0*/  FADD R54, R54, R49 ;  /* 0x0000003136367221 */ /* 0x000fe40000000000 */
[----:B------:R-:W1:Y:S01]  /*13fcd0*/  LDS.128 R48, [UR4+0x1f00] ;  /* 0x001f0004ff307984 */ /* 0x000e620008000c00 */
        /* <DEDUP_REMOVED lines=11> */
[C---:B------:R-:W-:Y:S02]  /*13fd90*/  ISETP.EQ.AND P2, PT, R65.reuse, 0x24, PT ;  /* 0x000000244100780c */ /* 0x040fe40003f42270 */
[C---:B------:R-:W-:Y:S01]  /*13fda0*/  ISETP.EQ.AND P3, PT, R65.reuse, 0x28, PT ;  /* 0x000000284100780c */ /* 0x040fe20003f62270 */
[----:B------:R-:W-:Y:S01]  /*13fdb0*/  @P5 IMAD.MOV.U32 R187, RZ, RZ, R7 ;  /* 0x000000ffffbb5224 */ /* 0x000fe200078e0007 */
[----:B------:R-:W-:Y:S01]  /*13fdc0*/  ISETP.EQ.AND P5, PT, R65, 0x2c, PT ;  /* 0x0000002c4100780c */ /* 0x000fe20003fa2270 */
[----:B------:R-:W-:Y:S02]  /*13fdd0*/  @P0 IMAD.MOV.U32 R188, RZ, RZ, R4 ;  /* 0x000000ffffbc0224 */ /* 0x000fe400078e0004 */
        /* <DEDUP_REMOVED lines=12> */
[----:B------:R-:W-:-:S02]  /*13fea0*/  @P5 IMAD.MOV.U32 R187, RZ, RZ, R10 ;  /* 0x000000ffffbb5224 */ /* 0x000fc400078e000a */
[----:B0-----:R-:W-:Y:S01]  /*13feb0*/  FADD R21, R130, R15 ;  /* 0x0000000f82157221 */ /* 0x001fe20000000000 */
[----:B------:R-:W-:-:S04]  /*13fec0*/  IMAD.WIDE.U32 R14, R31, 0x4, R150 ;  /* 0x000000041f0e7825 */ /* 0x000fc800078e0096 */
[----:B------:R0:W-:Y:S04]  /*13fed0*/  STG.E desc[UR6][R22.64], R21 ;  /* 0x0000001516007986 */ /* 0x0001e8000c101906 */
[----:B------:R-:W2:Y:S01]  /*13fee0*/  LDG.E R24, desc[UR6][R14.64] ;  /* 0x000000060e187981 */ /* 0x000ea2000c1e1900 */
[----:B------:R-:W-:Y:S01]  /*13fef0*/  @P6 IMAD.MOV.U32 R188, RZ, RZ, R7 ;  /* 0x000000ffffbc6224 */ /* 0x000fe200078e0007 */
[----:B------:R-:W-:Y:S02]  /*13ff00*/  ISETP.EQ.AND P5, PT, R65, 0x38, PT ;  /* 0x000000384100780c */ /* 0x000fe40003fa2270 */
[----:B------:R-:W-:Y:S02]  /*13ff10*/  ISETP.EQ.AND P6, PT, R57, 0x2c, PT ;  /* 0x0000002c3900780c */ /* 0x000fe40003fc2270 */
[----:B------:R-:W-:Y:S01]  /*13ff20*/  @P1 MOV R187, R11 ;  /* 0x0000000b00bb1202 */ /* 0x000fe20000000f00 */
[----:B------:R-:W-:Y:S01]  /*13ff30*/  @P4 IMAD.MOV.U32 R187, RZ, RZ, R12 ;  /* 0x000000ffffbb4224 */ /* 0x000fe200078e000c */
[----:B------:R-:W-:Y:S01]  /*13ff40*/  I2FP.F32.S32 R55, R52 ;  /* 0x0000003400377245 */ /* 0x000fe20000201400 */
[----:B------:R-:W-:Y:S01]  /*13ff50*/  IMAD.SHL.U32 R52, R59, 0x2000, RZ ;  /* 0x000020003b347824 */ /* 0x000fe200078e00ff */
[----:B------:R-:W-:-:S02]  /*13ff60*/  ISETP.EQ.AND P1, PT, R57, 0x30, PT ;  /* 0x000000303900780c */ /* 0x000fc40003f22270 */
[----:B------:R-:W-:Y:S01]  /*13ff70*/  ISETP.EQ.AND P4, PT, R57, 0x34, PT ;  /* 0x000000343900780c */ /* 0x000fe20003f82270 */
[----:B------:R-:W-:Y:S01]  /*13ff80*/  FADD R54, R54, R55 ;  /* 0x0000003736367221 */ /* 0x000fe20000000000 */
[----:B------:R-:W-:Y:S01]  /*13ff90*/  I2FP.F32.S32 R55, R52 ;  /* 0x0000003400377245 */ /* 0x000fe20000201400 */
[----:B-1----:R-:W-:Y:S02]  /*13ffa0*/  IMAD.SHL.U32 R52, R49, 0x4, RZ ;  /* 0x0000000431347824 */ /* 0x002fe400078e00ff */
[----:B------:R-:W-:Y:S01]  /*13ffb0*/  @P0 IMAD.MOV.U32 R188, RZ, RZ, R8 ;  /* 0x000000ffffbc0224 */ /* 0x000fe200078e0008 */
[----:B------:R-:W-:Y:S01]  /*13ffc0*/  ISETP.EQ.AND P0, PT, R65, 0x3c, PT ;  /* 0x0000003c4100780c */ /* 0x000fe20003f02270 */
[----:B------:R-:W-:Y:S02]  /*13ffd0*/  @P2 IMAD.MOV.U32 R188, RZ, RZ, R9 ;  /* 0x000000ffffbc2224 */ /* 0x000fe400078e0009 */
[----:B------:R-:W-:Y:S02]  /*13ffe0*/  @P3 IMAD.MOV.U32 R188, RZ, RZ, R32 ;  /* 0x000000ffffbc3224 */ /* 0x000fe400078e0020 */
[----:B------:R-:W-:Y:S01]  /*13fff0*/  @P5 IMAD.MOV.U32 R187, RZ, RZ, R13 ;  /* 0x000000ffffbb5224 */ /* 0x000fe200078e000d */
[C---:B------:R-:W-:Y:S01]  /*140000*/  ISETP.EQ.AND P5, PT, R52.reuse, RZ, PT ;  /* 0x000000ff3400720c */ /* 0x040fe20003fa2270 */
[----:B------:R-:W-:Y:S01]  /*140010*/  @P6 IMAD.MOV.U32 R188, RZ, RZ, R10 ;  /* 0x000000ffffbc6224 */ /* 0x000fe200078e000a */
[----:B------:R-:W-:Y:S01]  /*140020*/  ISETP.EQ.AND P2, PT, R57, 0x38, PT ;  /* 0x000000383900780c */ /* 0x000fe20003f42270 */
[----:B------:R-:W-:Y:S01]  /*140030*/  @P1 IMAD.MOV.U32 R188, RZ, RZ, R11 ;  /* 0x000000ffffbc1224 */ /* 0x000fe200078e000b */
[C---:B------:R-:W-:Y:S01]  /*140040*/  ISETP.EQ.AND P6, PT, R52.reuse, 0x4, PT ;  /* 0x000000043400780c */ /* 0x040fe20003fc2270 */
[----:B------:R-:W-:Y:S01]  /*140050*/  @P4 IMAD.MOV.U32 R188, RZ, RZ, R12 ;  /* 0x000000ffffbc4224 */ /* 0x000fe200078e000c */
[----:B------:R-:W-:-:S02]  /*140060*/  ISETP.EQ.AND P1, PT, R52, 0x8, PT ;  /* 0x000000083400780c */ /* 0x000fc40003f22270 */
[----:B------:R-:W-:Y:S01]  /*140070*/  ISETP.EQ.AND P4, PT, R52, 0xc, PT ;  /* 0x0000000c3400780c */ /* 0x000fe20003f82270 */
[----:B------:R-:W-:Y:S01]  /*140080*/  FADD R54, R54, R55 ;  /* 0x0000003736367221 */ /* 0x000fe20000000000 */
[----:B------:R-:W-:Y:S01]  /*140090*/  IMAD.SHL.U32 R55, R50, 0x4, RZ ;  /* 0x0000000432377824 */ /* 0x000fe200078e00ff */
[----:B------:R-:W-:Y:S01]  /*1400a0*/  ISETP.EQ.AND P3, PT, R57, 0x3c, PT ;  /* 0x0000003c3900780c */ /* 0x000fe20003f62270 */
[--C-:B------:R-:W-:Y:S02]  /*1400b0*/  @P0 IMAD.MOV.U32 R187, RZ, RZ, R0.reuse ;  /* 0x000000ffffbb0224 */ /* 0x100fe400078e0000 */
        /* <DEDUP_REMOVED lines=12> */
[----:B------:R-:W-:Y:S02]  /*140180*/  @P0 MOV R189, R123 ;  /* 0x0000007b00bd0202 */ /* 0x000fe40000000f00 */
        /* <DEDUP_REMOVED lines=8> */
[----:B------:R-:W-:-:S02]  /*140210*/  ISETP.EQ.AND P6, PT, R52, 0x20, PT ;  /* 0x000000203400780c */ /* 0x000fc40003fc2270 */
[----:B------:R-:W-:Y:S01]  /*140220*/  ISETP.EQ.AND P4, PT, R52, 0x24, PT ;  /* 0x000000243400780c */ /* 0x000fe20003f82270 */
[----:B------:R-:W-:Y:S02]  /*140230*/  IMAD.SHL.U32 R48, R63, 0x4000, RZ ;  /* 0x000040003f307824 */ /* 0x000fe400078e00ff */
[----:B------:R-:W-:Y:S01]  /*140240*/  @P3 IMAD.MOV.U32 R190, RZ, RZ, R5 ;  /* 0x000000ffffbe3224 */ /* 0x000fe200078e0005 */
[C---:B------:R-:W-:Y:S01]  /*140250*/  ISETP.EQ.AND P3, PT, R55.reuse, 0x18, PT ;  /* 0x000000183700780c */ /* 0x040fe20003f62270 */
[----:B------:R-:W-:Y:S01]  /*140260*/  @P1 IMAD.MOV.U32 R190, RZ, RZ, R6 ;  /* 0x000000ffffbe1224 */ /* 0x000fe200078e0006 */
[----:B------:R-:W-:Y:S01]  /*140270*/  I2FP.F32.S32 R49, R48 ;  /* 0x0000003000317245 */ /* 0x000fe20000201400 */
[----:B------:R-:W-:Y:S01]  /*140280*/  @P5 IMAD.MOV.U32 R189, RZ, RZ, R4 ;  /* 0x000000ffffbd5224 */ /* 0x000fe200078e0004 */
[C---:B------:R-:W-:Y:S01]  /*140290*/  ISETP.EQ.AND P1, PT, R55.reuse, 0x1c, PT ;  /* 0x0000001c3700780c */ /* 0x040fe20003f22270 */
[----:B------:R-:W-:Y:S02]  /*1402a0*/  @P0 IMAD.MOV.U32 R190, RZ, RZ, R7 ;  /* 0x000000ffffbe0224 */ /* 0x000fe400078e0007 */
[----:B------:R-:W-:Y:S01]  /*1402b0*/  @P2 IMAD.MOV.U32 R189, RZ, RZ, R5 ;  /* 0x000000ffffbd2224 */ /* 0x000fe200078e0005 */
[C---:B------:R-:W-:Y:S01]  /*1402c0*/  ISETP.EQ.AND P2, PT, R55.reuse, 0x20, PT ;  /* 0x000000203700780c */ /* 0x040fe20003f42270 */
        /* <DEDUP_REMOVED lines=9> */
[----:B------:R-:W-:Y:S01]  /*140360*/  ISETP.EQ.AND P0, PT, R52, 0x2c, PT ;  /* 0x0000002c3400780c */ /* 0x000fe20003f02270 */
[----:B------:R-:W-:-:S02]  /*140370*/  @P1 IMAD.MOV.U32 R189, RZ, RZ, R7 ;  /* 0x000000ffffbd1224 */ /* 0x000fc400078e0007 */
[----:B------:R-:W-:Y:S01]  /*140380*/  FADD R48, R49, R48 ;  /* 0x0000003031307221 */ /* 0x000fe20000000000 */
[----:B------:R-:W-:Y:S01]  /*140390*/  IMAD.U32 R49, R62, 0x10000, RZ ;  /* 0x000100003e317824 */ /* 0x000fe200078e00ff */
[C---:B------:R-:W-:Y:S01]  /*1403a0*/  ISETP.EQ.AND P3, PT, R52.reuse, 0x30, PT ;  /* 0x000000303400780c */ /* 0x040fe20003f62270 */
[----:B------:R-:W-:Y:S01]  /*1403b0*/  @P2 IMAD.MOV.U32 R189, RZ, RZ, R8 ;  /* 0x000000ffffbd2224 */ /* 0x000fe200078e0008 */
[----:B------:R-:W-:Y:S01]  /*1403c0*/  @P5 MOV R190, R32 ;  /* 0x0000002000be5202 */ /* 0x000fe20000000f00 */
[----:B------:R-:W-:Y:S01]  /*1403d0*/  @P6 IMAD.MOV.U32 R189, RZ, RZ, R9 ;  /* 0x000000ffffbd6224 */ /* 0x000fe200078e0009 */
[----:B------:R-:W-:Y:S01]  /*1403e0*/  ISETP.EQ.AND P1, PT, R52, 0x34, PT ;  /* 0x000000343400780c */ /* 0x000fe20003f22270 */
[----:B------:R-:W-:Y:S01]  /*1403f0*/  @P4 IMAD.MOV.U32 R189, RZ, RZ, R32 ;  /* 0x000000ffffbd4224 */ /* 0x000fe200078e0020 */
[----:B------:R-:W-:Y:S02]  /*140400*/  ISETP.EQ.AND P5, PT, R55, 0x2c, PT ;  /* 0x0000002c3700780c */ /* 0x000fe40003fa2270 */
[----:B------:R-:W-:-:S02]  /*140410*/  I2FP.F32.S32 R49, R49 ;  /* 0x0000003100317245 */ /* 0x000fc40000201400 */
[----:B------:R-:W-:Y:S02]  /*140420*/  ISETP.EQ.AND P2, PT, R55, 0x30, PT ;  /* 0x000000303700780c */ /* 0x000fe40003f42270 */
[----:B------:R-:W-:Y:S01]  /*140430*/  ISETP.EQ.AND P4, PT, R52, 0x38, PT ;  /* 0x000000383400780c */ /* 0x000fe20003f82270 */
[----:B------:R-:W-:Y:S01]  /*140440*/  FADD R48, R48, R49 ;  /* 0x0000003130307221 */ /* 0x000fe20000000000 */
[----:B------:R-:W-:Y:S02]  /*140450*/  IMAD.SHL.U32 R49, R61, 0x20000, RZ ;  /* 0x000200003d317824 */ /* 0x000fe400078e00ff */
[----:B------:R-:W-:Y:S02]  /*140460*/  @P0 IMAD.MOV.U32 R190, RZ, RZ, R10 ;  /* 0x000000ffffbe0224 */ /* 0x000fe400078e000a */
[----:B------:R-:W-:Y:S01]  /*140470*/  IMAD.SHL.U32 R50, R64, 0x40000, RZ ;  /* 0x0004000040327824 */ /* 0x000fe200078e00ff */
[----:B------:R-:W-:Y:S01]  /*140480*/  I2FP.F32.S32 R49, R49 ;  /* 0x0000003100317245 */ /* 0x000fe20000201400 */
[----:B------:R-:W-:-:S02]  /*140490*/  @P3 IMAD.MOV.U32 R190, RZ, RZ, R11 ;  /* 0x000000ffffbe3224 */ /* 0x000fc400078e000b */
[----:B------:R-:W-:Y:S02]  /*1404a0*/  @P5 IMAD.MOV.U32 R189, RZ, RZ, R10 ;  /* 0x000000ffffbd5224 */ /* 0x000fe400078e000a */
[----:B------:R-:W-:Y:S02]  /*1404b0*/  @P1 IMAD.MOV.U32 R190, RZ, RZ, R12 ;  /* 0x000000ffffbe1224 */ /* 0x000fe400078e000c */
[----:B------:R-:W-:Y:S01]  /*1404c0*/  IMAD.SHL.U32 R16, R134, 0x80000, RZ ;  /* 0x0008000086107824 */ /* 0x000fe200078e00ff */
[C---:B------:R-:W-:Y:S01]  /*1404d0*/  ISETP.EQ.AND P0, PT, R55.reuse, 0x34, PT ;  /* 0x000000343700780c */ /* 0x040fe20003f02270 */
[----:B------:R-:W-:Y:S01]  /*1404e0*/  @P2 IMAD.MOV.U32 R189, RZ, RZ, R11 ;  /* 0x000000ffffbd2224 */ /* 0x000fe200078e000b */
[C---:B------:R-:W-:Y:S01]  /*1404f0*/  ISETP.EQ.AND P2, PT, R55.reuse, 0x38, PT ;  /* 0x000000383700780c */ /* 0x040fe20003f42270 */
[----:B------:R-:W-:Y:S01]  /*140500*/  @P4 IMAD.MOV.U32 R190, RZ, RZ, R13 ;  /* 0x000000ffffbe4224 */ /* 0x000fe200078e000d */
[----:B------:R-:W-:Y:S01]  /*140510*/  ISETP.EQ.AND P4, PT, R55, 0x3c, PT ;  /* 0x0000003c3700780c */ /* 0x000fe20003f82270 */
[----:B------:R-:W-:Y:S01]  /*140520*/  FADD R192, R48, R49 ;  /* 0x0000003130c07221 */ /* 0x000fe20000000000 */
[----:B------:R-:W-:-:S02]  /*140530*/  I2FP.F32.S32 R55, R50 ;  /* 0x0000003200377245 */ /* 0x000fc40000201400 */
[----:B------:R-:W-:Y:S01]  /*140540*/  I2FP.F32.S32 R17, R16 ;  /* 0x0000001000117245 */ /* 0x000fe20000201400 */
[----:B------:R-:W-:Y:S01]  /*140550*/  IMAD.U32 R16, R133, -0x80000000, RZ ;  /* 0x8000000085107824 */ /* 0x000fe200078e00ff */
[----:B0-----:R-:W-:Y:S01]  /*140560*/  SHF.L.U32 R21, R135, 0x14, RZ ;  /* 0x0000001487157819 */ /* 0x001fe200000006ff */
[----:B------:R-:W-:Y:S01]  /*140570*/  FADD R192, R192, R55 ;  /* 0x00000037c0c07221 */ /* 0x000fe20000000000 */
[----:B------:R-:W-:Y:S02]  /*140580*/  IMAD.IADD R31, R31, 0x1, R182 ;  /* 0x000000011f1f7824 */ /* 0x000fe400078e02b6 */
[----:B------:R-:W-:Y:S01]  /*140590*/  I2FP.F32.S32 R16, R16 ;  /* 0x0000001000107245 */ /* 0x000fe20000201400 */
[----:B------:R-:W-:Y:S01]  /*1405a0*/  FADD R17, R192, R17 ;  /* 0x00000011c0117221 */ /* 0x000fe20000000000 */
[----:B------:R-:W-:-:S03]  /*1405b0*/  I2FP.F32.S32 R22, R21 ;  /* 0x0000001500167245 */ /* 0x000fc60000201400 */
[----:B------:R-:W-:Y:S02]  /*1405c0*/  FADD R179, R179, R16 ;  /* 0x00000010b3b37221 */ /* 0x000fe40000000000 */
[----:B------:R-:W-:Y:S01]  /*1405d0*/  FADD R23, R17, R22 ;  /* 0x0000001611177221 */ /* 0x000fe20000000000 */
[----:B------:R-:W-:Y:S01]  /*1405e0*/  IMAD.WIDE.U32 R16, R31, 0x4, R150 ;  /* 0x000000041f107825 */ /* 0x000fe200078e0096 */
[----:B------:R-:W-:Y:S02]  /*1405f0*/  UMOV UR4, 0x400 ;  /* 0x0000040000047882 */ /* 0x000fe40000000000 */
[----:B------:R-:W-:Y:S01]  /*140600*/  ULEA UR4, UR5, UR4, 0x18 ;  /* 0x0000000405047291 */ /* 0x000fe2000f8ec0ff */
[----:B------:R-:W-:-:S05]  /*140610*/  IMAD.SHL.U32 R54, R51, 0x4, RZ ;  /* 0x0000000433367824 */ /* 0x000fca00078e00ff */
[----:B------:R-:W-:-:S03]  /*140620*/  ISETP.EQ.AND P6, PT, R54, RZ, PT ;  /* 0x000000ff3600720c */ /* 0x000fc60003fc2270 */
[----:B------:R-:W0:Y:S01]  /*140630*/  LDS.128 R48, [UR4+0x1f10] ;  /* 0x001f1004ff307984 */ /* 0x000e220008000c00 */
[C---:B------:R-:W-:Y:S02]  /*140640*/  ISETP.EQ.AND P3, PT, R54.reuse, 0x4, PT ;  /* 0x000000043600780c */ /* 0x040fe40003f62270 */
        /* <DEDUP_REMOVED lines=8> */
[C---:B------:R-:W-:Y:S02]  /*1406d0*/  ISETP.EQ.AND P5, PT, R54.reuse, 0x18, PT ;  /* 0x000000183600780c */ /* 0x040fe40003fa2270 */
[----:B------:R-:W-:Y:S01]  /*1406e0*/  @P0 MOV R191, R2 ;  /* 0x0000000200bf0202 */ /* 0x000fe20000000f00 */
[----:B------:R-:W-:Y:S01]  /*1406f0*/  @P2 IMAD.MOV.U32 R189, RZ, RZ, R13 ;  /* 0x000000ffffbd2224 */ /* 0x000fe200078e000d */
[----:B------:R-:W-:-:S03]  /*140700*/  ISETP.EQ.AND P0, PT, R54, 0x1c, PT ;  /* 0x0000001c3600780c */ /* 0x000fc60003f02270 */
[----:B------:R-:W-:Y:S01]  /*140710*/  @P6 IMAD.MOV.U32 R191, RZ, RZ, R4 ;  /* 0x000000ffffbf6224 */ /* 0x000fe200078e0004 */
[----:B------:R-:W-:-:S03]  /*140720*/  ISETP.EQ.AND P2, PT, R54, 0x20, PT ;  /* 0x000000203600780c */ /* 0x000fc60003f42270 */
[----:B------:R-:W-:Y:S02]  /*140730*/  @P3 IMAD.MOV.U32 R191, RZ, RZ, R5 ;  /* 0x000000ffffbf3224 */ /* 0x000fe400078e0005 */
[----:B------:R-:W-:Y:S01]  /*140740*/  @P5 IMAD.MOV.U32 R191, RZ, RZ, R6 ;  /* 0x000000ffffbf5224 */ /* 0x000fe200078e0006 */
[C---:B------:R-:W-:Y:S01]  /*140750*/  ISETP.EQ.AND P5, PT, R54.reuse, 0x24, PT ;  /* 0x000000243600780c */ /* 0x040fe20003fa2270 */
[----:B------:R-:W-:Y:S01]  /*140760*/  @P4 IMAD.MOV.U32 R189, RZ, RZ, R0 ;  /* 0x000000ffffbd4224 */ /* 0x000fe200078e0000 */
[C---:B------:R-:W-:Y:S02]  /*140770*/  ISETP.EQ.AND P3, PT, R54.reuse, 0x28, PT ;  /* 0x000000283600780c */ /* 0x040fe40003f62270 */
[----:B------:R-:W-:Y:S02]  /*140780*/  ISETP.EQ.AND P4, PT, R54, 0x2c, PT ;  /* 0x0000002c3600780c */ /* 0x000fe40003f82270 */
[----:B------:R-:W-:Y:S01]  /*140790*/  ISETP.EQ.AND P1, PT, R52, 0x3c, PT ;  /* 0x0000003c3400780c */ /* 0x000fe20003f22270 */
[----:B------:R-:W-:-:S02]  /*1407a0*/  @P0 IMAD.MOV.U32 R191, RZ, RZ, R7 ;  /* 0x000000ffffbf0224 */ /* 0x000fc400078e0007 */
[----:B0-----:R-:W-:Y:S01]  /*1407b0*/  IMAD.SHL.U32 R52, R48, 0x4, RZ ;  /* 0x0000000430347824 */ /* 0x001fe200078e00ff */
[----:B------:R-:W-:Y:S01]  /*1407c0*/  ISETP.EQ.AND P6, PT, R54, 0x30, PT ;  /* 0x000000303600780c */ /* 0x000fe20003fc2270 */
[----:B------:R-:W-:Y:S02]  /*1407d0*/  @P2 IMAD.MOV.U32 R191, RZ, RZ, R8 ;  /* 0x000000ffffbf2224 */ /* 0x000fe400078e0008 */
[----:B------:R-:W-:Y:S01]  /*1407e0*/  @P5 IMAD.MOV.U32 R191, RZ, RZ, R9 ;  /* 0x000000ffffbf5224 */ /* 0x000fe200078e0009 */
[C---:B------:R-:W-:Y:S01]  /*1407f0*/  ISETP.EQ.AND P5, PT, R52.reuse, RZ, PT ;  /* 0x000000ff3400720c */ /* 0x040fe20003fa2270 */
        /* <DEDUP_REMOVED lines=14> */
[C---:B------:R-:W-:Y:S02]  /*1408e0*/  ISETP.EQ.AND P3, PT, R52.reuse, 0x14, PT ;  /* 0x000000143400780c */ /* 0x040fe40003f62270 */
[----:B------:R-:W-:Y:S01]  /*1408f0*/  ISETP.EQ.AND P4, PT, R52, 0x18, PT ;  /* 0x000000183400780c */ /* 0x000fe20003f82270 */
[----:B--2---:R-:W-:-:S05]  /*140900*/  FADD R131, R131, R24 ;  /* 0x0000001883837221 */ /* 0x004fca0000000000 */
[----:B------:R0:W-:Y:S04]  /*140910*/  STG.E desc[UR6][R14.64], R131 ;  /* 0x000000830e007986 */ /* 0x0001e8000c101906 */
[----:B------:R-:W2:Y:S01]  /*140920*/  LDG.E R33, desc[UR6][R16.64] ;  /* 0x0000000610217981 */ /* 0x000ea2000c1e1900 */
[----:B------:R-:W-:Y:S01]  /*140930*/  @P6 MOV R48, R2 ;  /* 0x0000000200306202 */ /* 0x000fe20000000f00 */
[----:B------:R-:W-:Y:S01]  /*140940*/  @P1 IMAD.MOV.U32 R191, RZ, RZ, R12 ;  /* 0x000000ffffbf1224 */ /* 0x000fe200078e000c */
[C---:B------:R-:W-:Y:S01]  /*140950*/  ISETP.EQ.AND P1, PT, R52.reuse, 0x1c, PT ;  /* 0x0000001c3400780c */ /* 0x040fe20003f22270 */
[----:B------:R-:W-:Y:S02]  /*140960*/  @P5 IMAD.MOV.U32 R48, RZ, RZ, R4 ;  /* 0x000000ffff305224 */ /* 0x000fe400078e0004 */
[----:B------:R-:W-:Y:S01]  /*140970*/  @P0 IMAD.MOV.U32 R191, RZ, RZ, R13 ;  /* 0x000000ffffbf0224 */ /* 0x000fe200078e000d */
[----:B------:R-:W-:Y:S01]  /*140980*/  ISETP.EQ.AND P0, PT, R52, 0x20, PT ;  /* 0x000000203400780c */ /* 0x000fe20003f02270 */
[----:B------:R-:W-:-:S02]  /*140990*/  @P3 IMAD.MOV.U32 R48, RZ, RZ, R5 ;  /* 0x000000ffff303224 */ /* 0x000fc400078e0005 */
[----:B------:R-:W-:Y:S01]  /*1409a0*/  @P2 IMAD.MOV.U32 R191, RZ, RZ, R0 ;  /* 0x000000ffffbf2224 */ /* 0x000fe200078e0000 */
[C---:B------:R-:W-:Y:S01]  /*1409b0*/  ISETP.EQ.AND P2, PT, R52.reuse, 0x24, PT ;  /* 0x000000243400780c */ /* 0x040fe20003f42270 */
[----:B------:R-:W-:Y:S01]  /*1409c0*/  @P4 IMAD.MOV.U32 R48, RZ, RZ, R6 ;  /* 0x000000ffff304224 */ /* 0x000fe200078e0006 */
[C---:B------:R-:W-:Y:S02]  /*1409d0*/  ISETP.EQ.AND P4, PT, R52.reuse, 0x28, PT ;  /* 0x000000283400780c */ /* 0x040fe40003f82270 */
[C---:B------:R-:W-:Y:S01]  /*1409e0*/  ISETP.EQ.AND P5, PT, R52.reuse, 0x2c, PT ;  /* 0x0000002c3400780c */ /* 0x040fe20003fa2270 */
[----:B------:R-:W-:Y:S01]  /*1409f0*/  @P1 IMAD.MOV.U32 R48, RZ, RZ, R7 ;  /* 0x000000ffff301224 */ /* 0x000fe200078e0007 */
[C---:B------:R-:W-:Y:S02]  /*140a00*/  ISETP.EQ.AND P6, PT, R52.reuse, 0x30, PT ;  /* 0x000000303400780c */ /* 0x040fe40003fc2270 */
[----:B------:R-:W-:Y:S01]  /*140a10*/  SHF.L.U32 R49, R49, 0x2, RZ ;  /* 0x0000000231317819 */ /* 0x000fe200000006ff */
[----:B------:R-:W-:Y:S01]  /*140a20*/  @P0 IMAD.MOV.U32 R48, RZ, RZ, R8 ;  /* 0x000000ffff300224 */ /* 0x000fe200078e0008 */
[----:B------:R-:W-:-:S02]  /*140a30*/  ISETP.EQ.AND P3, PT, R52, 0x34, PT ;  /* 0x000000343400780c */ /* 0x000fc40003f62270 */
[C---:B------:R-:W-:Y:S01]  /*140a40*/  ISETP.EQ.AND P1, PT, R52.reuse, 0x38, PT ;  /* 0x000000383400780c */ /* 0x040fe20003f22270 */
[----:B------:R-:W-:Y:S01]  /*140a50*/  @P2 IMAD.MOV.U32 R48, RZ, RZ, R9 ;  /* 0x000000ffff302224 */ /* 0x000fe200078e0009 */
[----:B------:R-:W-:Y:S01]  /*140a60*/  ISETP.EQ.AND P0, PT, R52, 0x3c, PT ;  /* 0x0000003c3400780c */ /* 0x000fe20003f02270 */
[----:B------:R-:W-:Y:S01]  /*140a70*/  @P4 IMAD.MOV.U32 R48, RZ, RZ, R32 ;  /* 0x000000ffff304224 */ /* 0x000fe200078e0020 */
[C---:B------:R-:W-:Y:S02]  /*140a80*/  ISETP.EQ.AND P2, PT, R49.reuse, RZ, PT ;  /* 0x000000ff3100720c */ /* 0x040fe40003f42270 */
[----:B------:R-:W-:Y:S01]  /*140a90*/  ISETP.EQ.AND P4, PT, R49, 0x4, PT ;  /* 0x000000043100780c */ /* 0x000fe20003f82270 */
[----:B------:R-:W-:Y:S02]  /*140aa0*/  IMAD.SHL.U32 R50, R50, 0x4, RZ ;  /* 0x0000000432327824 */ /* 0x000fe400078e00ff */
[----:B------:R-:W-:Y:S02]  /*140ab0*/  @P5 IMAD.MOV.U32 R48, RZ, RZ, R10 ;  /* 0x000000ffff305224 */ /* 0x000fe400078e000a */
[----:B------:R-:W-:-:S02]  /*140ac0*/  @P6 IMAD.MOV.U32 R48, RZ, RZ, R11 ;  /* 0x000000ffff306224 */ /* 0x000fc400078e000b */
[----:B------:R-:W-:Y:S01]  /*140ad0*/  @P3 IMAD.MOV.U32 R48, RZ, RZ, R12 ;  /* 0x000000ffff303224 */ /* 0x000fe200078e000c */
[C---:B------:R-:W-:Y:S01]  /*140ae0*/  ISETP.EQ.AND P3, PT, R50.reuse, RZ, PT ;  /* 0x000000ff3200720c */ /* 0x040fe20003f62270 */
[----:B------:R-:W-:Y:S01]  /*140af0*/  @P1 IMAD.MOV.U32 R48, RZ, RZ, R13 ;  /* 0x000000ffff301224 */ /* 0x000fe200078e000d */
[C---:B------:R-:W-:Y:S01]  /*140b00*/  ISETP.EQ.AND P6, PT, R50.reuse, 0x4, PT ;  /* 0x000000043200780c */ /* 0x040fe20003fc2270 */
[--C-:B------:R-:W-:Y:S01]  /*140b10*/  @P0 IMAD.MOV.U32 R48, RZ, RZ, R0.reuse ;  /* 0x000000ffff300224 */ /* 0x100fe200078e0000 */
[C---:B------:R-:W-:Y:S01]  /*140b20*/  ISETP.EQ.AND P1, PT, R49.reuse, 0x8, PT ;  /* 0x000000083100780c */ /* 0x040fe20003f22270 */
[----:B------:R-:W-:Y:S01]  /*140b30*/  @P2 IMAD.MOV.U32 R18, RZ, RZ, R123 ;  /* 0x000000ffff122224 */ /* 0x000fe200078e007b */
[C---:B------:R-:W-:Y:S01]  /*140b40*/  ISETP.EQ.AND P0, PT, R49.reuse, 0xc, PT ;  /* 0x0000000c3100780c */ /* 0x040fe20003f02270 */
[----:B------:R-:W-:Y:S01]  /*140b50*/  @P4 IMAD.MOV.U32 R18, RZ, RZ, R0 ;  /* 0x000000ffff124224 */ /* 0x000fe200078e0000 */
[----:B------:R-:W-:Y:S02]  /*140b60*/  ISETP.EQ.AND P5, PT, R50, 0x8, PT ;  /* 0x000000083200780c */ /* 0x000fe40003fa2270 */
[----:B------:R-:W-:-:S03]  /*140b70*/  ISETP.EQ.AND P4, PT, R49, 0x10, PT ;  /* 0x000000103100780c */ /* 0x000fc60003f82270 */
        /* <DEDUP_REMOVED lines=8> */
[----:B------:R-:W-:Y:S01]  /*140c00*/  @P5 IMAD.MOV.U32 R20, RZ, RZ, R3 ;  /* 0x000000ffff145224 */ /* 0x000fe200078e0003 */
[C---:B------:R-:W-:Y:S01]  /*140c10*/  ISETP.EQ.AND P5, PT, R49.reuse, 0x18, PT ;  /* 0x000000183100780c */ /* 0x040fe20003fa2270 */
[----:B------:R-:W-:Y:S01]  /*140c20*/  @P4 IMAD.MOV.U32 R18, RZ, RZ, R4 ;  /* 0x000000ffff124224 */ /* 0x000fe200078e0004 */
[----:B------:R-:W-:-:S02]  /*140c30*/  ISETP.EQ.AND P4, PT, R49, 0x1c, PT ;  /* 0x0000001c3100780c */ /* 0x000fc40003f82270 */
[C---:B------:R-:W-:Y:S01]  /*140c40*/  ISETP.EQ.AND P0, PT, R50.reuse, 0x18, PT ;  /* 0x000000183200780c */ /* 0x040fe20003f02270 */
        /* <DEDUP_REMOVED lines=12> */
[----:B------:R-:W-:Y:S02]  /*140d10*/  IMAD.SHL.U32 R51, R51, 0x4, RZ ;  /* 0x0000000433337824 */ /* 0x000fe400078e00ff */
[----:B------:R-:W-:Y:S01]  /*140d20*/  @P0 IMAD.MOV.U32 R20, RZ, RZ, R6 ;  /* 0x000000ffff140224 */ /* 0x000fe200078e0006 */
[C---:B------:R-:W-:Y:S01]  /*140d30*/  ISETP.EQ.AND P0, PT, R50.reuse, 0x28, PT ;  /* 0x000000283200780c */ /* 0x040fe20003f02270 */
[----:B------:R-:W-:Y:S01]  /*140d40*/  @P2 IMAD.MOV.U32 R20, RZ, RZ, R7 ;  /* 0x000000ffff142224 */ /* 0x000fe200078e0007 */
[C---:B------:R-:W-:Y:S01]  /*140d50*/  ISETP.EQ.AND P2, PT, R50.reuse, 0x2c, PT ;  /* 0x0000002c3200780c */ /* 0x040fe20003f42270 */
[--C-:B------:R-:W-:Y:S01]  /*140d60*/  @P6 IMAD.MOV.U32 R18, RZ, RZ, R8.reuse ;  /* 0x000000ffff126224 */ /* 0x100fe200078e0008 */
[----:B------:R-:W-:Y:S01]  /*140d70*/  ISETP.EQ.AND P6, PT, R49, 0x2c, PT ;  /* 0x0000002c3100780c */ /* 0x000fe20003fc2270 */
[----:B------:R-:W-:Y:S01]  /*140d80*/  @P3 IMAD.MOV.U32 R20, RZ, RZ, R8 ;  /* 0x000000ffff143224 */ /* 0x000fe200078e0008 */
[----:B------:R-:W-:Y:S01]  /*140d90*/  ISETP.EQ.AND P3, PT, R50, 0x30, PT ;  /* 0x000000303200780c */ /* 0x000fe20003f62270 */
[----:B------:R-:W-:-:S02]  /*140da0*/  @P5 IMAD.MOV.U32 R18, RZ, RZ, R9 ;  /* 0x000000ffff125224 */ /* 0x000fc400078e0009 */
[----:B------:R-:W-:Y:S01]  /*140db0*/  @P1 IMAD.MOV.U32 R20, RZ, RZ, R9 ;  /* 0x000000ffff141224 */ /* 0x000fe200078e0009 */
[C---:B------:R-:W-:Y:S01]  /*140dc0*/  ISETP.EQ.AND P1, PT, R51.reuse, RZ, PT ;  /* 0x000000ff3300720c */ /* 0x040fe20003f22270 */
[--C-:B------:R-:W-:Y:S01]  /*140dd0*/  @P4 IMAD.MOV.U32 R18, RZ, RZ, R32.reuse ;  /* 0x000000ffff124224 */ /* 0x100fe200078e0020 */
[----:B------:R-:W-:Y:S01]  /*140de0*/  UMOV UR4, 0x400 ;  /* 0x0000040000047882 */ /* 0x000fe20000000000 */
[C---:B------:R-:W-:Y:S01]  /*140df0*/  ISETP.EQ.AND P4, PT, R51.reuse, 0x4, PT ;  /* 0x000000043300780c */ /* 0x040fe20003f82270 */
[----:B------:R-:W-:Y:S01]  /*140e00*/  ULEA UR4, UR5, UR4, 0x18 ;  /* 0x0000000405047291 */ /* 0x000fe2000f8ec0ff */
[----:B------:R-:W-:Y:S02]  /*140e10*/  @P0 IMAD.MOV.U32 R20, RZ, RZ, R32 ;  /* 0x000000ffff140224 */ /* 0x000fe400078e0020 */
[--C-:B------:R-:W-:Y:S01]  /*140e20*/  @P6 IMAD.MOV.U32 R18, RZ, RZ, R10.reuse ;  /* 0x000000ffff126224 */ /* 0x100fe200078e000a */
[----:B------:R-:W-:Y:S01]  /*140e30*/  ISETP.EQ.AND P6, PT, R51, 0x8, PT ;  /* 0x000000083300780c */ /* 0x000fe20003fc2270 */
[----:B------:R-:W-:-:S02]  /*140e40*/  @P2 IMAD.MOV.U32 R20, RZ, RZ, R10 ;  /* 0x000000ffff142224 */ /* 0x000fc400078e000a */
[----:B------:R-:W-:Y:S01]  /*140e50*/  @P3 IMAD.MOV.U32 R20, RZ, RZ, R11 ;  /* 0x000000ffff143224 */ /* 0x000fe200078e000b */
[C---:B------:R-:W-:Y:S01]  /*140e60*/  ISETP.EQ.AND P3, PT, R51.reuse, 0xc, PT ;  /* 0x0000000c3300780c */ /* 0x040fe20003f62270 */
[----:B------:R-:W1:Y:S01]  /*140e70*/  LDS.128 R56, [UR4+0x1f20] ;  /* 0x001f2004ff387984 */ /* 0x000e620008000c00 */
[----:B------:R-:W-:Y:S02]  /*140e80*/  @P1 MOV R19, R123 ;  /* 0x0000007b00131202 */ /* 0x000fe40000000f00 */
[C---:B------:R-:W-:Y:S01]  /*140e90*/  ISETP.EQ.AND P1, PT, R51.reuse, 0x10, PT ;  /* 0x000000103300780c */ /* 0x040fe20003f22270 */
[----:B------:R-:W-:Y:S01]  /*140ea0*/  @P4 IMAD.MOV.U32 R19, RZ, RZ, R0 ;  /* 0x000000ffff134224 */ /* 0x000fe200078e0000 */
[----:B------:R-:W-:-:S03]  /*140eb0*/  ISETP.EQ.AND P4, PT, R51, 0x14, PT ;  /* 0x000000143300780c */ /* 0x000fc60003f82270 */
[----:B------:R-:W-:Y:S01]  /*140ec0*/  @P6 IMAD.MOV.U32 R19, RZ, RZ, R3 ;  /* 0x000000ffff136224 */ /* 0x000fe200078e0003 */
[----:B------:R-:W-:-:S03]  /*140ed0*/  ISETP.EQ.AND P6, PT, R51, 0x18, PT ;  /* 0x000000183300780c */ /* 0x000fc60003fc2270 */
[----:B------:R-:W-:Y:S01]  /*140ee0*/  @P3 IMAD.MOV.U32 R19, RZ, RZ, R2 ;  /* 0x000000ffff133224 */ /* 0x000fe200078e0002 */
[----:B------:R-:W-:Y:S01]  /*140ef0*/  ISETP.EQ.AND P3, PT, R51, 0x1c, PT ;  /* 0x0000001c3300780c */ /* 0x000fe20003f62270 */
[----:B0-----:R-:W-:Y:S01]  /*140f00*/  IMAD.SHL.U32 R14, R136, 0x200000, RZ ;  /* 0x00200000880e7824 */ /* 0x001fe200078e00ff */
[----:B------:R-:W-:Y:S01]  /*140f10*/  ISETP.EQ.AND P5, PT, R49, 0x30, PT ;  /* 0x000000303100780c */ /* 0x000fe20003fa2270 */
[----:B------:R-:W-:Y:S01]  /*140f20*/  @P1 IMAD.MOV.U32 R19, RZ, RZ, R4 ;  /* 0x000000ffff131224 */ /* 0x000fe200078e0004 */
[----:B------:R-:W-:Y:S01]  /*140f30*/  ISETP.EQ.AND P1, PT, R51, 0x20, PT ;  /* 0x000000203300780c */ /* 0x000fe20003f22270 */
[----:B------:R-:W-:Y:S01]  /*140f40*/  @P4 IMAD.MOV.U32 R19, RZ, RZ, R5 ;  /* 0x000000ffff134224 */ /* 0x000fe200078e0005 */
[----:B------:R-:W-:Y:S02]  /*140f50*/  ISETP.EQ.AND P0, PT, R49, 0x34, PT ;  /* 0x000000343100780c */ /* 0x000fe40003f02270 */
[----:B------:R-:W-:Y:S01]  /*140f60*/  ISETP.EQ.AND P4, PT, R51, 0x24, PT ;  /* 0x000000243300780c */ /* 0x000fe20003f82270 */
[----:B------:R-:W-:Y:S01]  /*140f70*/  IMAD.SHL.U32 R15, R137, 0x400000, RZ ;  /* 0x00400000890f7824 */ /* 0x000fe200078e00ff */
[----:B------:R-:W-:Y:S01]  /*140f80*/  I2FP.F32.S32 R14, R14 ;  /* 0x0000000e000e7245 */ /* 0x000fe20000201400 */
[----:B------:R-:W-:-:S03]  /*140f90*/  @P6 IMAD.MOV.U32 R19, RZ, RZ, R6 ;  /* 0x000000ffff136224 */ /* 0x000fc600078e0006 */
[----:B------:R-:W-:Y:S01]  /*140fa0*/  I2FP.F32.S32 R15, R15 ;  /* 0x0000000f000f7245 */ /* 0x000fe20000201400 */
[----:B------:R-:W-:Y:S01]  /*140fb0*/  FADD R14, R23, R14 ;  /* 0x0000000e170e7221 */ /* 0x000fe20000000000 */
        /* <DEDUP_REMOVED lines=10> */
[----:B------:R-:W-:Y:S01]  /*141060*/  FADD R14, R14, R15 ;  /* 0x0000000f0e0e7221 */ /* 0x000fe20000000000 */
[----:B------:R-:W-:Y:S01]  /*141070*/  ISETP.EQ.AND P1, PT, R50, 0x38, PT ;  /* 0x000000383200780c */ /* 0x000fe20003f22270 */
[----:B------:R-:W-:Y:S01]  /*141080*/  IMAD.SHL.U32 R15, R138, 0x800000, RZ ;  /* 0x008000008a0f7824 */ /* 0x000fe200078e00ff */
[----:B------:R-:W-:Y:S01]  /*141090*/  ISETP.EQ.AND P2, PT, R49, 0x3c, PT ;  /* 0x0000003c3100780c */ /* 0x000fe20003f42270 */
[----:B------:R-:W-:-:S03]  /*1410a0*/  IMAD.SHL.U32 R23, R139, 0x1000000, RZ ;  /* 0x010000008b177824 */ /* 0x000fc600078e00ff */
[----:B------:R-:W-:Y:S01]  /*1410b0*/  I2FP.F32.S32 R15, R15 ;  /* 0x0000000f000f7245 */ /* 0x000fe20000201400 */
[----:B-1----:R-:W-:Y:S02]  /*1410c0*/  IMAD.SHL.U32 R56, R56, 0x4, RZ ;  /* 0x0000000438387824 */ /* 0x002fe400078e00ff */
[----:B------:R-:W-:Y:S01]  /*1410d0*/  @P6 IMAD.MOV.U32 R19, RZ, RZ, R32 ;  /* 0x000000ffff136224 */ /* 0x000fe200078e0020 */
[C---:B------:R-:W-:Y:S01]  /*1410e0*/  ISETP.EQ.AND P6, PT, R51.reuse, 0x34, PT ;  /* 0x000000343300780c */ /* 0x040fe20003fc2270 */
[----:B------:R-:W-:Y:S01]  /*1410f0*/  FADD R14, R14, R15 ;  /* 0x0000000f0e0e7221 */ /* 0x000fe20000000000 */
[----:B------:R-:W-:Y:S01]  /*141100*/  @P5 IMAD.MOV.U32 R18, RZ, RZ, R13 ;  /* 0x000000ffff125224 */ /* 0x000fe200078e000d */
[----:B------:R-:W-:Y:S01]  /*141110*/  ISETP.EQ.AND P5, PT, R51, 0x38, PT ;  /* 0x000000383300780c */ /* 0x000fe20003fa2270 */
[----:B------:R-:W-:Y:S01]  /*141120*/  @P3 IMAD.MOV.U32 R19, RZ, RZ, R10 ;  /* 0x000000ffff133224 */ /* 0x000fe200078e000a */
[----:B------:R-:W-:Y:S01]  /*141130*/  I2FP.F32.S32 R25, R23 ;  /* 0x0000001700197245 */ /* 0x000fe20000201400 */
[----:B------:R-:W-:-:S02]  /*141140*/  IMAD.SHL.U32 R15, R140, 0x2000000, RZ ;  /* 0x020000008c0f7824 */ /* 0x000fc400078e00ff */
[----:B------:R-:W-:Y:S01]  /*141150*/  @P0 IMAD.MOV.U32 R20, RZ, RZ, R12 ;  /* 0x000000ffff140224 */ /* 0x000fe200078e000c */
[----:B------:R-:W-:Y:S01]  /*141160*/  ISETP.EQ.AND P0, PT, R50, 0x3c, PT ;  /* 0x0000003c3200780c */ /* 0x000fe20003f02270 */
[----:B------:R-:W-:Y:S01]  /*141170*/  @P4 IMAD.MOV.U32 R19, RZ, RZ, R11 ;  /* 0x000000ffff134224 */ /* 0x000fe200078e000b */
[C---:B------:R-:W-:Y:S01]  /*141180*/  ISETP.EQ.AND P4, PT, R56.reuse, RZ, PT ;  /* 0x000000ff3800720c */ /* 0x040fe20003f82270 */
[----:B------:R-:W-:Y:S01]  /*141190*/  @P1 IMAD.MOV.U32 R20, RZ, RZ, R13 ;  /* 0x000000ffff141224 */ /* 0x000fe200078e000d */
[C---:B------:R-:W-:Y:S01]  /*1411a0*/  ISETP.EQ.AND P1, PT, R56.reuse, 0x4, PT ;  /* 0x000000043800780c */ /* 0x040fe20003f22270 */
[----:B------:R-:W-:Y:S01]  /*1411b0*/  @P2 IMAD.MOV.U32 R18, RZ, RZ, R0 ;  /* 0x000000ffff122224 */ /* 0x000fe200078e0000 */
[----:B------:R-:W-:Y:S02]  /*1411c0*/  ISETP.EQ.AND P3, PT, R51, 0x3c, PT ;  /* 0x0000003c3300780c */ /* 0x000fe40003f62270 */
[----:B------:R-:W-:Y:S01]  /*1411d0*/  ISETP.EQ.AND P2, PT, R56, 0x8, PT ;  /* 0x000000083800780c */ /* 0x000fe20003f42270 */
[----:B------:R-:W-:Y:S01]  /*1411e0*/  FADD R14, R14, R25 ;  /* 0x000000190e0e7221 */ /* 0x000fe20000000000 */
[----:B------:R-:W-:Y:S01]  /*1411f0*/  I2FP.F32.S32 R15, R15 ;  /* 0x0000000f000f7245 */ /* 0x000fe20000201400 */
[----:B------:R-:W-:-:S04]  /*141200*/  IMAD.SHL.U32 R57, R57, 0x4, RZ ;  /* 0x0000000439397824 */ /* 0x000fc800078e00ff */
[----:B------:R-:W-:Y:S01]  /*141210*/  FADD R14, R14, R15 ;  /* 0x0000000f0e0e7221 */ /* 0x000fe20000000000 */
[----:B------:R-:W-:Y:S02]  /*141220*/  IMAD.SHL.U32 R15, R141, 0x4000000, RZ ;  /* 0x040000008d0f7824 */ /* 0x000fe400078e00ff */
[----:B------:R-:W-:Y:S02]  /*141230*/  @P6 IMAD.MOV.U32 R19, RZ, RZ, R12 ;  /* 0x000000ffff136224 */ /* 0x000fe400078e000c */
[----:B------:R-:W-:Y:S01]  /*141240*/  @P5 IMAD.MOV.U32 R19, RZ, RZ, R13 ;  /* 0x000000ffff135224 */ /* 0x000fe200078e000d */
[C---:B------:R-:W-:Y:S01]  /*141250*/  ISETP.EQ.AND P5, PT, R56.reuse, 0xc, PT ;  /* 0x0000000c3800780c */ /* 0x040fe20003fa2270 */
[--C-:B------:R-:W-:Y:S01]  /*141260*/  @P0 IMAD.MOV.U32 R20, RZ, RZ, R0.reuse ;  /* 0x000000ffff140224 */ /* 0x100fe200078e0000 */
[C---:B------:R-:W-:Y:S01]  /*141270*/  ISETP.EQ.AND P0, PT, R56.reuse, 0x10, PT ;  /* 0x000000103800780c */ /* 0x040fe20003f02270 */
[----:B------:R-:W-:Y:S01]  /*141280*/  @P4 IMAD.MOV.U32 R21, RZ, RZ, R123 ;  /* 0x000000ffff154224 */ /* 0x000fe200078e007b */
[----:B------:R-:W-:Y:S01]  /*141290*/  I2FP.F32.S32 R15, R15 ;  /* 0x0000000f000f7245 */ /* 0x000fe20000201400 */
[--C-:B------:R-:W-:Y:S01]  /*1412a0*/  @P1 IMAD.MOV.U32 R21, RZ, RZ, R0.reuse ;  /* 0x000000ffff151224 */ /* 0x100fe200078e0000 */
[C---:B------:R-:W-:Y:S01]  /*1412b0*/  ISETP.EQ.AND P1, PT, R56.reuse, 0x14, PT ;  /* 0x000000143800780c */ /* 0x040fe20003f22270 */
[----:B------:R-:W-:Y:S01]  /*1412c0*/  @P3 IMAD.MOV.U32 R19, RZ, RZ, R0 ;  /* 0x000000ffff133224 */ /* 0x000fe200078e0000 */
[----:B------:R-:W-:Y:S01]  /*1412d0*/  ISETP.EQ.AND P6, PT, R57, RZ, PT ;  /* 0x000000ff3900720c */ /* 0x000fe20003fc2270 */
[----:B------:R-:W-:Y:S01]  /*1412e0*/  @P2 IMAD.MOV.U32 R21, RZ, RZ, R3 ;  /* 0x000000ffff152224 */ /* 0x000fe200078e0003 */
[----:B------:R-:W-:-:S02]  /*1412f0*/  ISETP.EQ.AND P2, PT, R56, 0x18, PT ;  /* 0x000000183800780c */ /* 0x000fc40003f42270 */
[----:B------:R-:W-:Y:S02]  /*141300*/  ISETP.EQ.AND P3, PT, R57, 0x4, PT ;  /* 0x000000043900780c */ /* 0x000fe40003f62270 */
[----:B------:R-:W-:Y:S01]  /*141310*/  ISETP.EQ.AND P4, PT, R56, 0x1c, PT ;  /* 0x0000001c3800780c */ /* 0x000fe20003f82270 */
[----:B------:R-:W-:Y:S01]  /*141320*/  FADD R30, R14, R15 ;  /* 0x0000000f0e1e7221 */ /* 0x000fe20000000000 */
[----:B------:R-:W-:Y:S02]  /*141330*/  IMAD.SHL.U32 R14, R147, 0x2, RZ ;  /* 0x00000002930e7824 */ /* 0x000fe400078e00ff */
[----:B------:R-:W-:Y:S02]  /*141340*/  IMAD.SHL.U32 R15, R148, 0x4, RZ ;  /* 0x00000004940f7824 */ /* 0x000fe400078e00ff */
[----:B------:R-:W-:Y:S01]  /*141350*/  @P5 IMAD.MOV.U32 R21, RZ, RZ, R2 ;  /* 0x000000ffff155224 */ /* 0x000fe200078e0002 */
[----:B------:R-:W-:Y:S01]  /*141360*/  I2FP.F32.S32 R14, R14 ;  /* 0x0000000e000e7245 */ /* 0x000fe20000201400 */
[----:B------:R-:W-:Y:S01]  /*141370*/  @P0 IMAD.MOV.U32 R21, RZ, RZ, R4 ;  /* 0x000000ffff150224 */ /* 0x000fe200078e0004 */
[----:B------:R-:W-:Y:S01]  /*141380*/  @P1 MOV R21, R5 ;  /* 0x0000000500151202 */ /* 0x000fe20000000f00 */
        /* <DEDUP_REMOVED lines=8> */
[----:B------:R-:W-:Y:S01]  /*141410*/  FADD R14, R14, +QNAN ;  /* 0x7fc000000e0e7421 */ /* 0x000fe20000000000 */
[----:B------:R-:W-:-:S02]  /*141420*/  ISETP.EQ.AND P3, PT, R56, 0x24, PT ;  /* 0x000000243800780c */ /* 0x000fc40003f62270 */
[----:B------:R-:W-:Y:S01]  /*141430*/  ISETP.EQ.AND P4, PT, R56, 0x28, PT ;  /* 0x000000283800780c */ /* 0x000fe20003f82270 */
[----:B------:R-:W-:Y:S01]  /*141440*/  FADD R14, R14, R15 ;  /* 0x0000000f0e0e7221 */ /* 0x000fe20000000000 */
[----:B------:R-:W-:Y:S01]  /*141450*/  IMAD.SHL.U32 R15, R149, 0x8, RZ ;  /* 0x00000008950f7824 */ /* 0x000fe200078e00ff */
[C---:B------:R-:W-:Y:S01]  /*141460*/  ISETP.EQ.AND P1, PT, R57.reuse, 0x10, PT ;  /* 0x000000103900780c */ /* 0x040fe20003f22270 */
[----:B------:R-:W-:Y:S01]  /*141470*/  @P5 IMAD.MOV.U32 R22, RZ, RZ, R3 ;  /* 0x000000ffff165224 */ /* 0x000fe200078e0003 */
[C---:B------:R-:W-:Y:S02]  /*141480*/  ISETP.EQ.AND P2, PT, R57.reuse, 0x14, PT ;  /* 0x000000143900780c */ /* 0x040fe40003f42270 */
[----:B------:R-:W-:Y:S01]  /*141490*/  I2FP.F32.S32 R15, R15 ;  /* 0x0000000f000f7245 */ /* 0x000fe20000201400 */
        /* <DEDUP_REMOVED lines=8> */
[----:B------:R-:W-:Y:S01]  /*141520*/  FADD R14, R14, R15 ;  /* 0x0000000f0e0e7221 */ /* 0x000fe20000000000 */
[----:B------:R-:W-:Y:S01]  /*141530*/  ISETP.EQ.AND P4, PT, R57, 0x20, PT ;  /* 0x000000203900780c */ /* 0x000fe20003f82270 */
[----:B------:R-:W-:-:S02]  /*141540*/  IMAD.SHL.U32 R15, R154, 0x10, RZ ;  /* 0x000000109a0f7824 */ /* 0x000fc400078e00ff */
[----:B------:R-:W-:-:S03]  /*141550*/  @P1 IMAD.MOV.U32 R22, RZ, RZ, R4 ;  /* 0x000000ffff161224 */ /* 0x000fc600078e0004 */
[----:B------:R-:W-:Y:S01]  /*141560*/  I2FP.F32.S32 R15, R15 ;  /* 0x0000000f000f7245 */ /* 0x000fe20000201400 */
[----:B------:R-:W-:Y:S01]  /*141570*/  @P2 IMAD.MOV.U32 R22, RZ, RZ, R5 ;  /* 0x000000ffff162224 */ /* 0x000fe200078e0005 */
[----:B------:R-:W-:Y:S01]  /*141580*/  ISETP.EQ.AND P1, PT, R56, 0x34, PT ;  /* 0x000000343800780c */ /* 0x000fe20003f22270 */
[----:B------:R-:W-:Y:S01]  /*141590*/  @P6 IMAD.MOV.U32 R22, RZ, RZ, R6 ;  /* 0x000000ffff166224 */ /* 0x000fe200078e0006 */
[C---:B------:R-:W-:Y:S01]  /*1415a0*/  ISETP.EQ.AND P2, PT, R57.reuse, 0x24, PT ;  /* 0x000000243900780c */ /* 0x040fe20003f42270 */
[----:B------:R-:W-:Y:S02]  /*1415b0*/  @P5 IMAD.MOV.U32 R21, RZ, RZ, R10 ;  /* 0x000000ffff155224 */ /* 0x000fe400078e000a */
[----:B------:R-:W-:Y:S01]  /*1415c0*/  FADD R14, R14, R15 ;  /* 0x0000000f0e0e7221 */ /* 0x000fe20000000000 */
[C---:B------:R-:W-:Y:S01]  /*1415d0*/  ISETP.EQ.AND P6, PT, R57.reuse, 0x28, PT ;  /* 0x000000283900780c */ /* 0x040fe20003fc2270 */
[----:B------:R-:W-:Y:S01]  /*1415e0*/  @P3 IMAD.MOV.U32 R22, RZ, RZ, R7 ;  /* 0x000000ffff163224 */ /* 0x000fe200078e0007 */
[----:B------:R-:W-:Y:S01]  /*1415f0*/  ISETP.EQ.AND P5, PT, R56, 0x38, PT ;  /* 0x000000383800780c */ /* 0x000fe20003fa2270 */
[----:B------:R-:W-:Y:S01]  /*141600*/  @P0 IMAD.MOV.U32 R21, RZ, RZ, R11 ;  /* 0x000000ffff150224 */ /* 0x000fe200078e000b */
[----:B------:R-:W-:Y:S01]  /*141610*/  ISETP.EQ.AND P0, PT, R57, 0x2c, PT ;  /* 0x0000002c3900780c */ /* 0x000fe20003f02270 */
[----:B------:R-:W-:Y:S01]  /*141620*/  IMAD.SHL.U32 R15, R155, 0x20, RZ ;  /* 0x000000209b0f7824 */ /* 0x000fe200078e00ff */
[----:B------:R-:W-:-:S02]  /*141630*/  @P4 MOV R22, R8 ;  /* 0x0000000800164202 */ /* 0x000fc40000000f00 */
[C---:B------:R-:W-:Y:S02]  /*141640*/  ISETP.EQ.AND P4, PT, R57.reuse, 0x30, PT ;  /* 0x000000303900780c */ /* 0x040fe40003f82270 */
[----:B------:R-:W-:Y:S01]  /*141650*/  I2FP.F32.S32 R15, R15 ;  /* 0x0000000f000f7245 */ /* 0x000fe20000201400 */
[----:B------:R-:W0:Y:S01]  /*141660*/  S2UR UR9, SR_CgaCtaId ;  /* 0x00000000000979c3 */ /* 0x000e220000008800 */
[----:B------:R-:W-:Y:S02]  /*141670*/  IMAD.SHL.U32 R58, R58, 0x4, RZ ;  /* 0x000000043a3a7824 */ /* 0x000fe400078e00ff */
[----:B------:R-:W-:Y:S02]  /*141680*/  @P1 IMAD.MOV.U32 R21, RZ, RZ, R12 ;  /* 0x000000ffff151224 */ /* 0x000fe400078e000c */
[----:B------:R-:W-:Y:S01]  /*141690*/  FADD R14, R14, R15 ;  /* 0x0000000f0e0e7221 */ /* 0x000fe20000000000 */
[----:B------:R-:W-:Y:S01]  /*1416a0*/  IMAD.SHL.U32 R15, R156, 0x40, RZ ;  /* 0x000000409c0f7824 */ /* 0x000fe200078e00ff */
[C---:B------:R-:W-:Y:S01]  /*1416b0*/  ISETP.EQ.AND P1, PT, R57.reuse, 0x34, PT ;  /* 0x000000343900780c */ /* 0x040fe20003f22270 */
[----:B------:R-:W-:Y:S01]  /*1416c0*/  @P2 IMAD.MOV.U32 R22, RZ, RZ, R9 ;  /* 0x000000ffff162224 */ /* 0x000fe200078e0009 */
[----:B------:R-:W-:Y:S01]  /*1416d0*/  ISETP.EQ.AND P2, PT, R58, RZ, PT ;  /* 0x000000ff3a00720c */ /* 0x000fe20003f42270 */
        /* <DEDUP_REMOVED lines=8> */
[----:B------:R-:W-:Y:S02]  /*141760*/  ISETP.EQ.AND P4, PT, R58, 0x8, PT ;  /* 0x000000083a00780c */ /* 0x000fe40003f82270 */
[----:B------:R-:W-:Y:S01]  /*141770*/  I2FP.F32.S32 R15, R15 ;  /* 0x0000000f000f7245 */ /* 0x000fe20000201400 */
[----:B------:R-:W-:-:S04]  /*141780*/  @P1 IMAD.MOV.U32 R22, RZ, RZ, R12 ;  /* 0x000000ffff161224 */ /* 0x000fc800078e000c */
[----:B------:R-:W-:Y:S01]  /*141790*/  FADD R14, R14, R15 ;  /* 0x0000000f0e0e7221 */ /* 0x000fe20000000000 */
[----:B------:R-:W-:Y:S01]  /*1417a0*/  IMAD.SHL.U32 R15, R157, 0x80, RZ ;  /* 0x000000809d0f7824 */ /* 0x000fe200078e00ff */
[C---:B------:R-:W-:Y:S01]  /*1417b0*/  ISETP.EQ.AND P1, PT, R58.reuse, 0xc, PT ;  /* 0x0000000c3a00780c */ /* 0x040fe20003f22270 */
[----:B------:R-:W-:Y:S02]  /*1417c0*/  IMAD.SHL.U32 R59, R59, 0x4, RZ ;  /* 0x000000043b3b7824 */ /* 0x000fe400078e00ff */
[----:B------:R-:W-:Y:S01]  /*1417d0*/  @P2 IMAD.MOV.U32 R23, RZ, RZ, R123 ;  /* 0x000000ffff172224 */ /* 0x000fe200078e007b */
[----:B------:R-:W-:Y:S01]  /*1417e0*/  I2FP.F32.S32 R15, R15 ;  /* 0x0000000f000f7245 */ /* 0x000fe20000201400 */
[--C-:B------:R-:W-:Y:S01]  /*1417f0*/  @P6 IMAD.MOV.U32 R23, RZ, RZ, R0.reuse ;  /* 0x000000ffff176224 */ /* 0x100fe200078e0000 */
[C---:B------:R-:W-:Y:S01]  /*141800*/  ISETP.EQ.AND P2, PT, R58.reuse, 0x10, PT ;  /* 0x000000103a00780c */ /* 0x040fe20003f42270 */
[----:B------:R-:W-:Y:S01]  /*141810*/  @P5 IMAD.MOV.U32 R22, RZ, RZ, R13 ;  /* 0x000000ffff165224 */ /* 0x000fe200078e000d */
[----:B------:R-:W-:Y:S01]  /*141820*/  UMOV UR8, 0x400 ;  /* 0x0000040000087882 */ /* 0x000fe20000000000 */
[--C-:B------:R-:W-:Y:S01]  /*141830*/  @P3 IMAD.MOV.U32 R21, RZ, RZ, R0.reuse ;  /* 0x000000ffff153224 */ /* 0x100fe200078e0000 */
[C---:B------:R-:W-:Y:S01]  /*141840*/  ISETP.EQ.AND P3, PT, R58.reuse, 0x14, PT ;  /* 0x000000143a00780c */ /* 0x040fe20003f62270 */
[----:B------:R-:W-:Y:S01]  /*141850*/  @P4 IMAD.MOV.U32 R23, RZ, RZ, R3 ;  /* 0x000000ffff174224 */ /* 0x000fe200078e0003 */
[----:B------:R-:W-:Y:S01]  /*141860*/  ISETP.EQ.AND P4, PT, R58, 0x18, PT ;  /* 0x000000183a00780c */ /* 0x000fe20003f82270 */
[----:B------:R-:W-:Y:S01]  /*141870*/  @P0 IMAD.MOV.U32 R22, RZ, RZ, R0 ;  /* 0x000000ffff160224 */ /* 0x000fe200078e0000 */
[----:B------:R-:W-:Y:S01]  /*141880*/  ISETP.EQ.AND P0, PT, R59, RZ, PT ;  /* 0x000000ff3b00720c */ /* 0x000fe20003f02270 */
[----:B------:R-:W-:Y:S01]  /*141890*/  IMAD.IADD R45, R31, 0x1, R182 ;  /* 0x000000011f2d7824 */ /* 0x000fe200078e02b6 */
[----:B0-----:R-:W-:Y:S01]  /*1418a0*/  ULEA UR8, UR9, UR8, 0x18 ;  /* 0x0000000809087291 */ /* 0x001fe2000f8ec0ff */
[----:B------:R-:W-:Y:S01]  /*1418b0*/  ISETP.EQ.AND P6, PT, R59, 0x4, PT ;  /* 0x000000043b00780c */ /* 0x000fe20003fc2270 */
[----:B------:R-:W-:Y:S01]  /*1418c0*/  FADD R34, R14, R15 ;  /* 0x0000000f0e227221 */ /* 0x000fe20000000000 */
[----:B--2---:R-:W-:Y:S01]  /*1418d0*/  FADD R33, R132, R33 ;  /* 0x0000002184217221 */ /* 0x004fe20000000000 */
[----:B------:R-:W-:Y:S01]  /*1418e0*/  IMAD.WIDE.U32 R14, R45, 0x4, R150 ;  /* 0x000000042d0e7825 */ /* 0x000fe200078e0096 */
[----:B------:R-:W-:-:S03]  /*1418f0*/  @P1 MOV R23, R2 ;  /* 0x0000000200171202 */ /* 0x000fc60000000f00 */
[----:B------:R-:W-:Y:S01]  /*141900*/  STG.E desc[UR6][R16.64], R33 ;  /* 0x0000002110007986 */ /* 0x000fe2000c101906 */
[----:B------:R-:W-:-:S03]  /*141910*/  ISETP.EQ.AND P1, PT, R58, 0x1c, PT ;  /* 0x0000001c3a00780c */ /* 0x000fc60003f22270 */
[----:B------:R-:W2:Y:S01]  /*141920*/  LDG.E R47, desc[UR6][R14.64] ;  /* 0x000000060e2f7981 */ /* 0x000ea2000c1e1900 */
[----:B------:R-:W-:Y:S01]  /*141930*/  @P2 IMAD.MOV.U32 R23, RZ, RZ, R4 ;  /* 0x000000ffff172224 */ /* 0x000fe200078e0004 */
[C---:B------:R-:W-:Y:S02]  /*141940*/  ISETP.EQ.AND P5, PT, R59.reuse, 0x8, PT ;  /* 0x000000083b00780c */ /* 0x040fe40003fa2270 */
[----:B------:R-:W0:Y:S01]  /*141950*/  LDS.128 R60, [UR8+0x1f30] ;  /* 0x001f3008ff3c7984 */ /* 0x000e220008000c00 */
[----:B------:R-:W-:Y:S01]  /*141960*/  @P3 IMAD.MOV.U32 R23, RZ, RZ, R5 ;  /* 0x000000ffff173224 */ /* 0x000fe200078e0005 */
        /* <DEDUP_REMOVED lines=33> */
[----:B------:R-:W-:Y:S01]  /*141b80*/  @P0 IMAD.MOV.U32 R24, RZ, RZ, R8 ;  /* 0x000000ffff180224 */ /* 0x000fe200078e0008 */
[C---:B------:R-:W-:Y:S02]  /*141b90*/  ISETP.EQ.AND P6, PT, R59.reuse, 0x30, PT ;  /* 0x000000303b00780c */ /* 0x040fe40003fc2270 */
[C---:B------:R-:W-:Y:S01]  /*141ba0*/  ISETP.EQ.AND P0, PT, R59.reuse, 0x34, PT ;  /* 0x000000343b00780c */ /* 0x040fe20003f02270 */
[----:B0-----:R-:W-:Y:S02]  /*141bb0*/  IMAD.SHL.U32 R60, R60, 0x4, RZ ;  /* 0x000000043c3c7824 */ /* 0x001fe400078e00ff */
[----:B------:R-:W-:Y:S01]  /*141bc0*/  @P1 IMAD.MOV.U32 R23, RZ, RZ, R13 ;  /* 0x000000ffff171224 */ /* 0x000fe200078e000d */
[C---:B------:R-:W-:Y:S01]  /*141bd0*/  ISETP.EQ.AND P1, PT, R59.reuse, 0x38, PT ;  /* 0x000000383b00780c */ /* 0x040fe20003f22270 */
[----:B------:R-:W-:Y:S01]  /*141be0*/  @P5 IMAD.MOV.U32 R24, RZ, RZ, R9 ;  /* 0x000000ffff185224 */ /* 0x000fe200078e0009 */
[C---:B------:R-:W-:Y:S01]  /*141bf0*/  ISETP.EQ.AND P5, PT, R60.reuse, RZ, PT ;  /* 0x000000ff3c00720c */ /* 0x040fe20003fa2270 */
[----:B------:R-:W-:Y:S01]  /*141c00*/  @P2 IMAD.MOV.U32 R24, RZ, RZ, R32 ;  /* 0x000000ffff182224 */ /* 0x000fe200078e0020 */
[----:B------:R-:W-:Y:S01]  /*141c10*/  ISETP.EQ.AND P2, PT, R59, 0x3c, PT ;  /* 0x0000003c3b00780c */ /* 0x000fe20003f42270 */
[----:B------:R-:W-:Y:S01]  /*141c20*/  @P3 IMAD.MOV.U32 R24, RZ, RZ, R10 ;  /* 0x000000ffff183224 */ /* 0x000fe200078e000a */
[----:B------:R-:W-:Y:S01]  /*141c30*/  ISETP.EQ.AND P3, PT, R60, 0x4, PT ;  /* 0x000000043c00780c */ /* 0x000fe20003f62270 */
[----:B------:R-:W-:-:S02]  /*141c40*/  @P6 IMAD.MOV.U32 R24, RZ, RZ, R11 ;  /* 0x000000ffff186224 */ /* 0x000fc400078e000b */
[----:B------:R-:W-:Y:S01]  /*141c50*/  @P4 IMAD.MOV.U32 R23, RZ, RZ, R0 ;  /* 0x000000ffff174224 */ /* 0x000fe200078e0000 */
[C---:B------:R-:W-:Y:S01]  /*141c60*/  ISETP.EQ.AND P4, PT, R60.reuse, 0x8, PT ;  /* 0x000000083c00780c */ /* 0x040fe20003f82270 */
[----:B------:R-:W-:Y:S01]  /*141c70*/  @P0 IMAD.MOV.U32 R24, RZ, RZ, R12 ;  /* 0x000000ffff180224 */ /* 0x000fe200078e000c */
[C---:B------:R-:W-:Y:S02]  /*141c80*/  ISETP.EQ.AND P0, PT, R60.reuse, 0xc, PT ;  /* 0x0000000c3c00780c */ /* 0x040fe40003f02270 */
[----:B------:R-:W-:Y:S01]  /*141c90*/  ISETP.EQ.AND P6, PT, R60, 0x10, PT ;  /* 0x000000103c00780c */ /* 0x000fe20003fc2270 */
[----:B------:R-:W-:Y:S01]  /*141ca0*/  IMAD.SHL.U32 R61, R61, 0x4, RZ ;  /* 0x000000043d3d7824 */ /* 0x000fe200078e00ff */
[----:B------:R-:W-:Y:S01]  /*141cb0*/  @P1 MOV R24, R13 ;  /* 0x0000000d00181202 */ /* 0x000fe20000000f00 */
[----:B------:R-:W-:-:S03]  /*141cc0*/  @P5 IMAD.MOV.U32 R25, RZ, RZ, R123 ;  /* 0x000000ffff195224 */ /* 0x000fc600078e007b */
[C---:B------:R-:W-:Y:S01]  /*141cd0*/  ISETP.EQ.AND P1, PT, R61.reuse, RZ, PT ;  /* 0x000000ff3d00720c */ /* 0x040fe20003f22270 */
[--C-:B------:R-:W-:Y:S02]  /*141ce0*/  @P3 IMAD.MOV.U32 R25, RZ, RZ, R0.reuse ;  /* 0x000000ffff193224 */ /* 0x100fe400078e0000 */
        /* <DEDUP_REMOVED lines=28> */
[----:B------:R-:W0:Y:S01]  /*141eb0*/  S2UR UR11, SR_CgaCtaId ;  /* 0x00000000000b79c3 */ /* 0x000e220000008800 */
[----:B------:R-:W-:Y:S01]  /*141ec0*/  @P3 MOV R26, R5 ;  /* 0x00000005001a3202 */ /* 0x000fe20000000f00 */
[----:B------:R-:W-:Y:S01]  /*141ed0*/  @P4 IMAD.MOV.U32 R25, RZ, RZ, R9 ;  /* 0x000000ffff194224 */ /* 0x000fe200078e0009 */
[----:B------:R-:W-:Y:S01]  /*141ee0*/  ISETP.EQ.AND P3, PT, R60, 0x30, PT ;  /* 0x000000303c00780c */ /* 0x000fe20003f62270 */
        /* <DEDUP_REMOVED lines=17> */
[----:B------:R-:W-:Y:S01]  /*142000*/  IMAD.SHL.U32 R62, R62, 0x4, RZ ;  /* 0x000000043e3e7824 */ /* 0x000fe200078e00ff */
[----:B------:R-:W-:Y:S01]  /*142010*/  UMOV UR10, 0x400 ;  /* 0x00000400000a7882 */ /* 0x000fe20000000000 */
[----:B------:R-:W-:-:S02]  /*142020*/  @P5 IMAD.MOV.U32 R26, RZ, RZ, R32 ;  /* 0x000000ffff1a5224 */ /* 0x000fc400078e0020 */
[----:B------:R-:W-:Y:S01]  /*142030*/  @P0 IMAD.MOV.U32 R25, RZ, RZ, R13 ;  /* 0x000000ffff190224 */ /* 0x000fe200078e000d */
[C---:B------:R-:W-:Y:S01]  /*142040*/  ISETP.EQ.AND P0, PT, R62.reuse, RZ, PT ;  /* 0x000000ff3e00720c */ /* 0x040fe20003f02270 */
[----:B------:R-:W-:Y:S01]  /*142050*/  @P1 IMAD.MOV.U32 R26, RZ, RZ, R10 ;  /* 0x000000ffff1a1224 */ /* 0x000fe200078e000a */
[----:B------:R-:W-:Y:S01]  /*142060*/  ISETP.EQ.AND P1, PT, R61, 0x3c, PT ;  /* 0x0000003c3d00780c */ /* 0x000fe20003f22270 */
[----:B0-----:R-:W-:Y:S01]  /*142070*/  ULEA UR10, UR11, UR10, 0x18 ;  /* 0x0000000a0b0a7291 */ /* 0x001fe2000f8ec0ff */
[----:B------:R-:W-:Y:S02]  /*142080*/  IMAD.SHL.U32 R63, R63, 0x4, RZ ;  /* 0x000000043f3f7824 */ /* 0x000fe400078e00ff */
[----:B------:R-:W-:Y:S01]  /*142090*/  @P2 IMAD.MOV.U32 R25, RZ, RZ, R0 ;  /* 0x000000ffff192224 */ /* 0x000fe200078e0000 */
[C---:B------:R-:W-:Y:S01]  /*1420a0*/  ISETP.EQ.AND P2, PT, R62.reuse, 0x4, PT ;  /* 0x000000043e00780c */ /* 0x040fe20003f42270 */
[----:B------:R-:W-:Y:S01]  /*1420b0*/  @P3 IMAD.MOV.U32 R26, RZ, RZ, R11 ;  /* 0x000000ffff1a3224 */ /* 0x000fe200078e000b */
[----:B------:R-:W-:-:S02]  /*1420c0*/  ISETP.EQ.AND P3, PT, R62, 0x8, PT ;  /* 0x000000083e00780c */ /* 0x000fc40003f62270 */
[----:B------:R-:W-:Y:S01]  /*1420d0*/  @P4 MOV R26, R12 ;  /* 0x0000000c001a4202 */ /* 0x000fe20000000f00 */
[----:B------:R-:W-:Y:S01]  /*1420e0*/  @P6 IMAD.MOV.U32 R26, RZ, RZ, R13 ;  /* 0x000000ffff1a6224 */ /* 0x000fe200078e000d */
[C---:B------:R-:W-:Y:S01]  /*1420f0*/  ISETP.EQ.AND P4, PT, R63.reuse, RZ, PT ;  /* 0x000000ff3f00720c */ /* 0x040fe20003f82270 */
[----:B------:R-:W0:Y:S01]  /*142100*/  LDS.128 R64, [UR10+0x1f40] ;  /* 0x001f400aff407984 */ /* 0x000e220008000c00 */
[C---:B------:R-:W-:Y:S02]  /*142110*/  ISETP.EQ.AND P5, PT, R62.reuse, 0xc, PT ;  /* 0x0000000c3e00780c */ /* 0x040fe40003fa2270 */
[C---:B------:R-:W-:Y:S01]  /*142120*/  ISETP.EQ.AND P6, PT, R63.reuse, 0x4, PT ;  /* 0x000000043f00780c */ /* 0x040fe20003fc2270 */
[----:B------:R-:W-:Y:S01]  /*142130*/  @P0 IMAD.MOV.U32 R27, RZ, RZ, R123 ;  /* 0x000000ffff1b0224 */ /* 0x000fe200078e007b */
[----:B------:R-:W-:Y:S01]  /*142140*/  ISETP.EQ.AND P0, PT, R62, 0x10, PT ;  /* 0x000000103e00780c */ /* 0x000fe20003f02270 */
[--C-:B------:R-:W-:Y:S01]  /*142150*/  @P1 IMAD.MOV.U32 R26, RZ, RZ, R0.reuse ;  /* 0x000000ffff1a1224 */ /* 0x100fe200078e0000 */
[C---:B------:R-:W-:Y:S01]  /*142160*/  ISETP.EQ.AND P1, PT, R63.reuse, 0x8, PT ;  /* 0x000000083f00780c */ /* 0x040fe20003f22270 */
[----:B------:R-:W-:Y:S01]  /*142170*/  @P2 IMAD.MOV.U32 R27, RZ, RZ, R0 ;  /* 0x000000ffff1b2224 */ /* 0x000fe200078e0000 */
[----:B------:R-:W-:Y:S01]  /*142180*/  ISETP.EQ.AND P2, PT, R63, 0xc, PT ;  /* 0x0000000c3f00780c */ /* 0x000fe20003f42270 */
[----:B------:R-:W-:-:S02]  /*142190*/  @P3 IMAD.MOV.U32 R27, RZ, RZ, R3 ;  /* 0x000000ffff1b3224 */ /* 0x000fc400078e0003 */
[----:B------:R-:W-:Y:S02]  /*1421a0*/  @P4 IMAD.MOV.U32 R28, RZ, RZ, R123 ;  /* 0x000000ffff1c4224 */ /* 0x000fe400078e007b */
[----:B------:R-:W-:Y:S01]  /*1421b0*/  @P5 IMAD.MOV.U32 R27, RZ, RZ, R2 ;  /* 0x000000ffff1b5224 */ /* 0x000fe200078e0002 */
[C---:B------:R-:W-:Y:S01]  /*1421c0*/  ISETP.EQ.AND P5, PT, R63.reuse, 0x10, PT ;  /* 0x000000103f00780c */ /* 0x040fe20003fa2270 */
[----:B------:R-:W-:Y:S01]  /*1421d0*/  @P6 IMAD.MOV.U32 R28, RZ, RZ, R0 ;  /* 0x000000ffff1c6224 */ /* 0x000fe200078e0000 */
[C---:B------:R-:W-:Y:S02]  /*1421e0*/  ISETP.EQ.AND P6, PT, R63.reuse, 0x14, PT ;  /* 0x000000143f00780c */ /* 0x040fe40003fc2270 */
[C---:B------:R-:W-:Y:S01]  /*1421f0*/  ISETP.EQ.AND P4, PT, R62.reuse, 0x14, PT ;  /* 0x000000143e00780c */ /* 0x040fe20003f82270 */
[----:B------:R-:W-:Y:S01]  /*142200*/  @P0 IMAD.MOV.U32 R27, RZ, RZ, R4 ;  /* 0x000000ffff1b0224 */ /* 0x000fe200078e0004 */
[----:B------:R-:W-:Y:S01]  /*142210*/  ISETP.EQ.AND P3, PT, R62, 0x18, PT ;  /* 0x000000183e00780c */ /* 0x000fe20003f62270 */
[----:B------:R-:W-:Y:S01]  /*142220*/  @P1 IMAD.MOV.U32 R28, RZ, RZ, R3 ;  /* 0x000000ffff1c1224 */ /* 0x000fe200078e0003 */
[----:B------:R-:W-:-:S02]  /*142230*/  ISETP.EQ.AND P0, PT, R63, 0x18, PT ;  /* 0x000000183f00780c */ /* 0x000fc40003f02270 */
[C---:B------:R-:W-:Y:S01]  /*142240*/  ISETP.EQ.AND P1, PT, R62.reuse, 0x1c, PT ;  /* 0x0000001c3e00780c */ /* 0x040fe20003f22270 */
[----:B------:R-:W-:Y:S01]  /*142250*/  @P2 IMAD.MOV.U32 R28, RZ, RZ, R2 ;  /* 0x000000ffff1c2224 */ /* 0x000fe200078e0002 */
[C---:B------:R-:W-:Y:S01]  /*142260*/  ISETP.EQ.AND P2, PT, R62.reuse, 0x20, PT ;  /* 0x000000203e00780c */ /* 0x040fe20003f42270 */
[----:B------:R-:W-:Y:S02]  /*142270*/  @P5 IMAD.MOV.U32 R28, RZ, RZ, R4 ;  /* 0x000000ffff1c5224 */ /* 0x000fe400078e0004 */
[----:B------:R-:W-:Y:S02]  /*142280*/  @P6 MOV R28, R5 ;  /* 0x00000005001c6202 */ /* 0x000fe40000000f00 */
[----:B------:R-:W-:Y:S01]  /*142290*/  @P4 IMAD.MOV.U32 R27, RZ, RZ, R5 ;  /* 0x000000ffff1b4224 */ /* 0x000fe200078e0005 */
[C---:B------:R-:W-:Y:S02]  /*1422a0*/  ISETP.EQ.AND P6, PT, R62.reuse, 0x24, PT ;  /* 0x000000243e00780c */ /* 0x040fe40003fc2270 */
[C---:B------:R-:W-:Y:S01]  /*1422b0*/  ISETP.EQ.AND P4, PT, R63.reuse, 0x1c, PT ;  /* 0x0000001c3f00780c */ /* 0x040fe20003f82270 */
[--C-:B------:R-:W-:Y:S01]  /*1422c0*/  @P3 IMAD.MOV.U32 R27, RZ, RZ, R6.reuse ;  /* 0x000000ffff1b3224 */ /* 0x100fe200078e0006 */
[C---:B------:R-:W-:Y:S01]  /*1422d0*/  ISETP.EQ.AND P5, PT, R63.reuse, 0x20, PT ;  /* 0x000000203f00780c */ /* 0x040fe20003fa2270 */
[----:B------:R-:W-:Y:S01]  /*1422e0*/  @P0 IMAD.MOV.U32 R28, RZ, RZ, R6 ;  /* 0x000000ffff1c0224 */ /* 0x000fe200078e0006 */
[----:B------:R-:W-:Y:S01]  /*1422f0*/  ISETP.EQ.AND P3, PT, R62, 0x28, PT ;  /* 0x000000283e00780c */ /* 0x000fe20003f62270 */
[----:B------:R-:W-:Y:S01]  /*142300*/  @P1 IMAD.MOV.U32 R27, RZ, RZ, R7 ;  /* 0x000000ffff1b1224 */ /* 0x000fe200078e0007 */
[----:B------:R-:W-:-:S02]  /*142310*/  ISETP.EQ.AND P0, PT, R63, 0x24, PT ;  /* 0x000000243f00780c */ /* 0x000fc40003f02270 */
[C---:B------:R-:W-:Y:S01]  /*142320*/  ISETP.EQ.AND P1, PT, R62.reuse, 0x2c, PT ;  /* 0x0000002c3e00780c */ /* 0x040fe20003f22270 */
[--C-:B------:R-:W-:Y:S01]  /*142330*/  @P2 IMAD.MOV.U32 R27, RZ, RZ, R8.reuse ;  /* 0x000000ffff1b2224 */ /* 0x100fe200078e0008 */
[C---:B------:R-:W-:Y:S01]  /*142340*/  ISETP.EQ.AND P2, PT, R63.reuse, 0x28, PT ;  /* 0x000000283f00780c */ /* 0x040fe20003f42270 */
[----:B------:R-:W-:Y:S01]  /*142350*/  @P6 IMAD.MOV.U32 R27, RZ, RZ, R9 ;  /* 0x000000ffff1b6224 */ /* 0x000fe200078e0009 */
[----:B------:R-:W-:Y:S01]  /*142360*/  ISETP.EQ.AND P6, PT, R62, 0x30, PT ;  /* 0x000000303e00780c */ /* 0x000fe20003fc2270 */
[----:B------:R-:W-:Y:S01]  /*142370*/  @P4 IMAD.MOV.U32 R28, RZ, RZ, R7 ;  /* 0x000000ffff1c4224 */ /* 0x000fe200078e0007 */
[C---:B------:R-:W-:Y:S01]  /*142380*/  ISETP.EQ.AND P4, PT, R63.reuse, 0x2c, PT ;  /* 0x0000002c3f00780c */ /* 0x040fe20003f82270 */
[----:B0-----:R-:W-:Y:S02]  /*142390*/  IMAD.SHL.U32 R64, R64, 0x4, RZ ;  /* 0x0000000440407824 */ /* 0x001fe400078e00ff */
[----:B------:R-:W-:Y:S01]  /*1423a0*/  @P5 IMAD.MOV.U32 R28, RZ, RZ, R8 ;  /* 0x000000ffff1c5224 */ /* 0x000fe200078e0008 */
[----:B------:R-:W-:Y:S01]  /*1423b0*/  ISETP.EQ.AND P5, PT, R63, 0x30, PT ;  /* 0x000000303f00780c */ /* 0x000fe20003fa2270 */
[----:B------:R-:W-:Y:S01]  /*1423c0*/  @P0 IMAD.MOV.U32 R28, RZ, RZ, R9 ;  /* 0x000000ffff1c0224 */ /* 0x000fe200078e0009 */
[----:B------:R-:W-:Y:S01]  /*1423d0*/  ISETP.EQ.AND P0, PT, R64, RZ, PT ;  /* 0x000000ff4000720c */ /* 0x000fe20003f02270 */
[----:B------:R-:W-:-:S02]  /*1423e0*/  @P3 IMAD.MOV.U32 R27, RZ, RZ, R32 ;  /* 0x000000ffff1b3224 */ /* 0x000fc400078e0020 */
[----:B------:R-:W-:Y:S01]  /*1423f0*/  @P1 IMAD.MOV.U32 R27, RZ, RZ, R10 ;  /* 0x000000ffff1b1224 */ /* 0x000fe200078e000a */
[----:B------:R-:W-:Y:S01]  /*142400*/  ISETP.EQ.AND P1, PT, R64, 0x4, PT ;  /* 0x000000044000780c */ /* 0x000fe20003f22270 */
[----:B------:R-:W-:Y:S01]  /*142410*/  @P2 IMAD.MOV.U32 R28, RZ, RZ, R32 ;  /* 0x000000ffff1c2224 */ /* 0x000fe200078e0020 */
[C---:B------:R-:W-:Y:S01]  /*142420*/  ISETP.EQ.AND P3, PT, R62.reuse, 0x34, PT ;  /* 0x000000343e00780c */ /* 0x040fe20003f62270 */
[--C-:B------:R-:W-:Y:S01]  /*142430*/  @P6 IMAD.MOV.U32 R27, RZ, RZ, R11.reuse ;  /* 0x000000ffff1b6224 */ /* 0x100fe200078e000b */
[----:B------:R-:W-:Y:S01]  /*142440*/  ISETP.EQ.AND P6, PT, R62, 0x38, PT ;  /* 0x000000383e00780c */ /* 0x000fe20003fc2270 */
[----:B------:R-:W-:Y:S01]  /*142450*/  @P4 IMAD.MOV.U32 R28, RZ, RZ, R10 ;  /* 0x000000ffff1c4224 */ /* 0x000fe200078e000a */
[C---:B------:R-:W-:Y:S01]  /*142460*/  ISETP.EQ.AND P4, PT, R64.reuse, 0x8, PT ;  /* 0x000000084000780c */ /* 0x040fe20003f82270 */
[----:B------:R-:W-:Y:S01]  /*142470*/  @P5 IMAD.MOV.U32 R28, RZ, RZ, R11 ;  /* 0x000000ffff1c5224 */ /* 0x000fe200078e000b */
[----:B------:R-:W-:Y:S01]  /*142480*/  ISETP.EQ.AND P5, PT, R64, 0xc, PT ;  /* 0x0000000c4000780c */ /* 0x000fe20003fa2270 */
[----:B------:R-:W-:-:S04]  /*142490*/  @P0 IMAD.MOV.U32 R29, RZ, RZ, R123 ;  /* 0x000000ffff1d0224 */ /* 0x000fc800078e007b */
[----:B------:R-:W-:Y:S01]  /*1424a0*/  @P1 IMAD.MOV.U32 R29, RZ, RZ, R0 ;  /* 0x000000ffff1d1224 */ /* 0x000fe200078e0000 */
[----:B------:R-:W-:Y:S01]  /*1424b0*/  ISETP.EQ.AND P1, PT, R64, 0x10, PT ;  /* 0x000000104000780c */ /* 0x000fe20003f22270 */
[----:B------:R-:W-:Y:S01]  /*1424c0*/  IMAD.SHL.U32 R17, R160, 0x100, RZ ;  /* 0x00000100a0117824 */ /* 0x000fe200078e00ff */
[----:B------:R-:W-:Y:S01]  /*1424d0*/  @P3 MOV R27, R12 ;  /* 0x0000000c001b3202 */ /* 0x000fe20000000f00 */
[----:B------:R-:W-:Y:S01]  /*1424e0*/  @P6 IMAD.MOV.U32 R27, RZ, RZ, R13 ;  /* 0x000000ffff1b6224 */ /* 0x000fe200078e000d */
[----:B------:R-:W-:Y:S01]  /*1424f0*/  ISETP.EQ.AND P6, PT, R64, 0x14, PT ;  /* 0x000000144000780c */ /* 0x000fe20003fc2270 */
[----:B------:R-:W-:Y:S01]  /*142500*/  IMAD.SHL.U32 R16, R142, 0x8000000, RZ ;  /* 0x080000008e107824 */ /* 0x000fe200078e00ff */
[C---:B------:R-:W-:Y:S01]  /*142510*/  ISETP.EQ.AND P2, PT, R63.reuse, 0x34, PT ;  /* 0x000000343f00780c */ /* 0x040fe20003f42270 */
[----:B------:R-:W-:Y:S01]  /*142520*/  @P4 IMAD.MOV.U32 R29, RZ, RZ, R3 ;  /* 0x000000ffff1d4224 */ /* 0x000fe200078e0003 */
[C---:B------:R-:W-:Y:S02]  /*142530*/  ISETP.EQ.AND P4, PT, R64.reuse, 0x18, PT ;  /* 0x000000184000780c */ /* 0x040fe40003f82270 */
[----:B------:R-:W-:Y:S01]  /*142540*/  ISETP.EQ.AND P0, PT, R63, 0x38, PT ;  /* 0x000000383f00780c */ /* 0x000fe20003f02270 */
[----:B------:R-:W-:Y:S01]  /*142550*/  IMAD.SHL.U32 R33, R161, 0x200, RZ ;  /* 0x00000200a1217824 */ /* 0x000fe200078e00ff */
[----:B------:R-:W-:Y:S01]  /*142560*/  I2FP.F32.S32 R31, R17 ;  /* 0x00000011001f7245 */ /* 0x000fe20000201400 */
[----:B------:R-:W-:Y:S01]  /*142570*/  @P5 IMAD.MOV.U32 R29, RZ, RZ, R2 ;  /* 0x000000ffff1d5224 */ /* 0x000fe200078e0002 */
[----:B------:R-:W-:Y:S01]  /*142580*/  I2FP.F32.S32 R17, R16 ;  /* 0x0000001000117245 */ /* 0x000fe20000201400 */
[----:B------:R-:W-:Y:S01]  /*142590*/  @P1 IMAD.MOV.U32 R29, RZ, RZ, R4 ;  /* 0x000000ffff1d1224 */ /* 0x000fe200078e0004 */
[----:B------:R-:W-:-:S02]  /*1425a0*/  ISETP.EQ.AND P5, PT, R64, 0x1c, PT ;  /* 0x0000001c4000780c */ /* 0x000fc40003fa2270 */
[----:B------:R-:W-:Y:S01]  /*1425b0*/  ISETP.EQ.AND P1, PT, R64, 0x20, PT ;  /* 0x000000204000780c */ /* 0x000fe20003f22270 */
[----:B------:R-:W-:Y:S01]  /*1425c0*/  FADD R17, R30, R17 ;  /* 0x000000111e117221 */ /* 0x000fe20000000000 */
[----:B------:R-:W-:Y:S01]  /*1425d0*/  ISETP.EQ.AND P3, PT, R62, 0x3c, PT ;  /* 0x0000003c3e00780c */ /* 0x000fe20003f62270 */
[----:B------:R-:W-:Y:S01]  /*1425e0*/  FADD R31, R34, R31 ;  /* 0x0000001f221f7221 */ /* 0x000fe20000000000 */
[----:B------:R-:W-:Y:S01]  /*1425f0*/  I2FP.F32.S32 R16, R33 ;  /* 0x0000002100107245 */ /* 0x000fe20000201400 */
[----:B------:R-:W-:Y:S02]  /*142600*/  IMAD.SHL.U32 R30, R164, 0x400, RZ ;  /* 0x00000400a41e7824 */ /* 0x000fe400078e00ff */
[----:B------:R-:W-:Y:S01]  /*142610*/  @P6 IMAD.MOV.U32 R29, RZ, RZ, R5 ;  /* 0x000000ffff1d6224 */ /* 0x000fe200078e0005 */
[C---:B------:R-:W-:Y:S01]  /*142620*/  ISETP.EQ.AND P6, PT, R64.reuse, 0x24, PT ;  /* 0x000000244000780c */ /* 0x040fe20003fc2270 */
[----:B------:R-:W-:Y:S02]  /*142630*/  @P2 IMAD.MOV.U32 R28, RZ, RZ, R12 ;  /* 0x000000ffff1c2224 */ /* 0x000fe400078e000c */
[----:B------:R-:W-:Y:S01]  /*142640*/  FADD R16, R31, R16 ;  /* 0x000000101f107221 */ /* 0x000fe20000000000 */
[----:B------:R-:W-:Y:S01]  /*142650*/  @P4 IMAD.MOV.U32 R29, RZ, RZ, R6 ;  /* 0x000000ffff1d4224 */ /* 0x000fe200078e0006 */
[----:B------:R-:W-:Y:S01]  /*142660*/  ISETP.EQ.AND P2, PT, R63, 0x3c, PT ;  /* 0x0000003c3f00780c */ /* 0x000fe20003f42270 */
[----:B------:R-:W-:Y:S01]  /*142670*/  @P0 IMAD.MOV.U32 R28, RZ, RZ, R13 ;  /* 0x000000ffff1c0224 */ /* 0x000fe200078e000d */
[----:B------:R-:W-:-:S02]  /*142680*/  ISETP.EQ.AND P4, PT, R64, 0x28, PT ;  /* 0x000000284000780c */ /* 0x000fc40003f82270 */
[----:B------:R-:W-:Y:S02]  /*142690*/  I2FP.F32.S32 R31, R30 ;  /* 0x0000001e001f7245 */ /* 0x000fe40000201400 */
[----:B------:R-:W-:Y:S02]  /*1426a0*/  SHF.L.U32 R33, R165, 0xb, RZ ;  /* 0x0000000ba5217819 */ /* 0x000fe400000006ff */
[----:B------:R-:W-:Y:S01]  /*1426b0*/  ISETP.EQ.AND P0, PT, R64, 0x2c, PT ;  /* 0x0000002c4000780c */ /* 0x000fe20003f02270 */
[----:B------:R-:W-:Y:S01]  /*1426c0*/  IMAD.SHL.U32 R65, R65, 0x4, RZ ;  /* 0x0000000441417824 */ /* 0x000fe200078e00ff */
[----:B------:R-:W-:Y:S01]  /*1426d0*/  I2FP.F32.S32 R33, R33 ;  /* 0x0000002100217245 */ /* 0x000fe20000201400 */
[----:B------:R-:W-:Y:S02]  /*1426e0*/  @P5 IMAD.MOV.U32 R29, RZ, RZ, R7 ;  /* 0x000000ffff1d5224 */ /* 0x000fe400078e0007 */
[----:B------:R-:W-:Y:S01]  /*1426f0*/  FADD R16, R16, R31 ;  /* 0x0000001f10107221 */ /* 0x000fe20000000000 */
[----:B------:R-:W-:Y:S01]  /*142700*/  @P1 IMAD.MOV.U32 R29, RZ, RZ, R8 ;  /* 0x000000ffff1d1224 */ /* 0x000fe200078e0008 */
[C---:B------:R-:W-:Y:S01]  /*142710*/  ISETP.EQ.AND P1, PT, R64.reuse, 0x30, PT ;  /* 0x000000304000780c */ /* 0x040fe20003f22270 */
[----:B------:R-:W-:Y:S01]  /*142720*/  @P3 IMAD.MOV.U32 R27, RZ, RZ, R0 ;  /* 0x000000ffff1b3224 */ /* 0x000fe200078e0000 */
[----:B------:R-:W-:Y:S01]  /*142730*/  ISETP.EQ.AND P5, PT, R64, 0x34, PT ;  /* 0x000000344000780c */ /* 0x000fe20003fa2270 */
[----:B------:R-:W-:Y:S01]  /*142740*/  FADD R16, R16, R33 ;  /* 0x0000002110107221 */ /* 0x000fe20000000000 */
[----:B------:R-:W-:Y:S01]  /*142750*/  ISETP.EQ.AND P3, PT, R65, RZ, PT ;  /* 0x000000ff4100720c */ /* 0x000fe20003f62270 */
[----:B------:R-:W-:Y:S01]  /*142760*/  IMAD.SHL.U32 R33, R167, 0x1000, RZ ;  /* 0x00001000a7217824 */ /* 0x000fe200078e00ff */
[----:B------:R-:W0:Y:S01]  /*142770*/  S2UR UR13, SR_CgaCtaId ;  /* 0x00000000000d79c3 */ /* 0x000e220000008800 */
[----:B------:R-:W-:Y:S01]  /*142780*/  @P6 IMAD.MOV.U32 R29, RZ, RZ, R9 ;  /* 0x000000ffff1d6224 */ /* 0x000fe200078e0009 */
[----:B------:R-:W-:Y:S01]  /*142790*/  @P2 MOV R28, R0 ;  /* 0x00000000001c2202 */ /* 0x000fe20000000f00 */
[----:B------:R-:W-:Y:S01]  /*1427a0*/  @P4 IMAD.MOV.U32 R29, RZ, RZ, R32 ;  /* 0x000000ffff1d4224 */ /* 0x000fe200078e0020 */
[----:B------:R-:W-:Y:S01]  /*1427b0*/  ISETP.EQ.AND P2, PT, R64, 0x38, PT ;  /* 0x000000384000780c */ /* 0x000fe20003f42270 */
[----:B------:R-:W-:Y:S01]  /*1427c0*/  @P0 IMAD.MOV.U32 R29, RZ, RZ, R10 ;  /* 0x000000ffff1d0224 */ /* 0x000fe200078e000a */
[----:B------:R-:W-:-:S02]  /*1427d0*/  ISETP.EQ.AND P6, PT, R65, 0x4, PT ;  /* 0x000000044100780c */ /* 0x000fc40003fc2270 */
[C---:B------:R-:W-:Y:S02]  /*1427e0*/  ISETP.EQ.AND P0, PT, R65.reuse, 0x8, PT ;  /* 0x000000084100780c */ /* 0x040fe40003f02270 */
[----:B------:R-:W-:Y:S01]  /*1427f0*/  I2FP.F32.S32 R33, R33 ;  /* 0x0000002100217245 */ /* 0x000fe20000201400 */
[----:B------:R-:W-:Y:S02]  /*142800*/  IMAD.SHL.U32 R66, R66, 0x4, RZ ;  /* 0x0000000442427824 */ /* 0x000fe400078e00ff */
[----:B------:R-:W-:Y:S01]  /*142810*/  @P1 IMAD.MOV.U32 R29, RZ, RZ, R11 ;  /* 0x000000ffff1d1224 */ /* 0x000fe200078e000b */
[C---:B------:R-:W-:Y:S01]  /*142820*/  ISETP.EQ.AND P1, PT, R65.reuse, 0xc, PT ;  /* 0x0000000c4100780c */ /* 0x040fe20003f22270 */
[----:B------:R-:W-:Y:S02]  /*142830*/  @P5 IMAD.MOV.U32 R29, RZ, RZ, R12 ;  /* 0x000000ffff1d5224 */ /* 0x000fe400078e000c */
[----:B------:R-:W-:Y:S01]  /*142840*/  FADD R16, R16, R33 ;  /* 0x0000002110107221 */ /* 0x000fe20000000000 */
[----:B------:R-:W-:Y:S01]  /*142850*/  ISETP.EQ.AND P4, PT, R64, 0x3c, PT ;  /* 0x0000003c4000780c */ /* 0x000fe20003f82270 */
[----:B------:R-:W-:Y:S01]  /*142860*/  @P3 IMAD.MOV.U32 R30, RZ, RZ, R123 ;  /* 0x000000ffff1e3224 */ /* 0x000fe200078e007b */
[----:B------:R-:W-:Y:S01]  /*142870*/  ISETP.EQ.AND P5, PT, R65, 0x10, PT ;  /* 0x000000104100780c */ /* 0x000fe20003fa2270 */
[----:B------:R-:W-:Y:S01]  /*142880*/  IMAD.SHL.U32 R33, R166, 0x2000, RZ ;  /* 0x00002000a6217824 */ /* 0x000fe200078e00ff */
[----:B------:R-:W-:Y:S01]  /*142890*/  ISETP.EQ.AND P3, PT, R66, RZ, PT ;  /* 0x000000ff4200720c */ /* 0x000fe20003f62270 */
[----:B------:R-:W-:-:S02]  /*1428a0*/  IMAD.SHL.U32 R35, R168, 0x4000, RZ ;  /* 0x00004000a8237824 */ /* 0x000fc400078e00ff */
[----:B------:R-:W-:Y:S01]  /*1428b0*/  @P6 IMAD.MOV.U32 R30, RZ, RZ, R0 ;  /* 0x000000ffff1e6224 */ /* 0x000fe200078e0000 */
[----:B------:R-:W-:Y:S01]  /*1428c0*/  I2FP.F32.S32 R33, R33 ;  /* 0x0000002100217245 */ /* 0x000fe20000201400 */
[----:B------:R-:W-:Y:S01]  /*1428d0*/  @P2 IMAD.MOV.U32 R29, RZ, RZ, R13 ;  /* 0x000000ffff1d2224 */ /* 0x000fe200078e000d */
[C---:B------:R-:W-:Y:S01]  /*1428e0*/  ISETP.EQ.AND P6, PT, R65.reuse, 0x14, PT ;  /* 0x000000144100780c */ /* 0x040fe20003fc2270 */
[----:B------:R-:W-:Y:S01]  /*1428f0*/  @P0 IMAD.MOV.U32 R30, RZ, RZ, R3 ;  /* 0x000000ffff1e0224 */ /* 0x000fe200078e0003 */
[C---:B------:R-:W-:Y:S02]  /*142900*/  ISETP.EQ.AND P2, PT, R66.reuse, 0x4, PT ;  /* 0x000000044200780c */ /* 0x040fe40003f42270 */
[----:B------:R-:W-:Y:S01]  /*142910*/  ISETP.EQ.AND P0, PT, R66, 0x8, PT ;  /* 0x000000084200780c */ /* 0x000fe20003f02270 */
[----:B------:R-:W-:Y:S01]  /*142920*/  FADD R16, R16, R33 ;  /* 0x0000002110107221 */ /* 0x000fe20000000000 */
[----:B------:R-:W-:Y:S01]  /*142930*/  I2FP.F32.S32 R35, R35 ;  /* 0x0000002300237245 */ /* 0x000fe20000201400 */
[----:B------:R-:W-:Y:S01]  /*142940*/  @P1 IMAD.MOV.U32 R30, RZ, RZ, R2 ;  /* 0x000000ffff1e1224 */ /* 0x000fe200078e0002 */
[----:B------:R-:W-:Y:S01]  /*142950*/  UMOV UR12, 0x400 ;  /* 0x00000400000c7882 */ /* 0x000fe20000000000 */
[----:B------:R-:W-:Y:S01]  /*142960*/  @P4 IMAD.MOV.U32 R29, RZ, RZ, R0 ;  /* 0x000000ffff1d4224 */ /* 0x000fe200078e0000 */
[----:B------:R-:W-:Y:S01]  /*142970*/  ISETP.EQ.AND P4, PT, R65, 0x18, PT ;  /* 0x000000184100780c */ /* 0x000fe20003f82270 */
[----:B------:R-:W-:Y:S01]  /*142980*/  @P5 IMAD.MOV.U32 R30, RZ, RZ, R4 ;  /* 0x000000ffff1e5224 */ /* 0x000fe200078e0004 */
[----:B------:R-:W-:Y:S01]  /*142990*/  ISETP.EQ.AND P5, PT, R66, 0xc, PT ;  /* 0x0000000c4200780c */ /* 0x000fe20003fa2270 */
[----:B------:R-:W-:-:S02]  /*1429a0*/  @P3 IMAD.MOV.U32 R31, RZ, RZ, R123 ;  /* 0x000000ffff1f3224 */ /* 0x000fc400078e007b */
[----:B------:R-:W-:Y:S01]  /*1429b0*/  FADD R16, R16, R35 ;  /* 0x0000002310107221 */ /* 0x000fe20000000000 */
[----:B0-----:R-:W-:Y:S01]  /*1429c0*/  ULEA UR12, UR13, UR12, 0x18 ;  /* 0x0000000c0d0c7291 */ /* 0x001fe2000f8ec0ff */
[----:B------:R-:W-:Y:S01]  /*1429d0*/  ISETP.EQ.AND P3, PT, R66, 0x10, PT ;  /* 0x000000104200780c */ /* 0x000fe20003f62270 */
[----:B------:R-:W-:Y:S01]  /*1429e0*/  IMAD.SHL.U32 R35, R169, 0x8000, RZ ;  /* 0x00008000a9237824 */ /* 0x000fe200078e00ff */
[C---:B------:R-:W-:Y:S01]  /*1429f0*/  ISETP.EQ.AND P1, PT, R65.reuse, 0x1c, PT ;  /* 0x0000001c4100780c */ /* 0x040fe20003f22270 */
[----:B------:R-:W-:Y:S02]  /*142a00*/  @P2 IMAD.MOV.U32 R31, RZ, RZ, R0 ;  /* 0x000000ffff1f2224 */ /* 0x000fe400078e0000 */
[----:B------:R-:W-:Y:S01]  /*142a10*/  @P6 IMAD.MOV.U32 R30, RZ, RZ, R5 ;  /* 0x000000ffff1e6224 */ /* 0x000fe200078e0005 */
[----:B------:R-:W-:Y:S01]  /*142a20*/  I2FP.F32.S32 R35, R35 ;  /* 0x0000002300237245 */ /* 0x000fe20000201400 */
[----:B------:R-:W-:Y:S01]  /*142a30*/  @P0 IMAD.MOV.U32 R31, RZ, RZ, R3 ;  /* 0x000000ffff1f0224 */ /* 0x000fe200078e0003 */
[C---:B------:R-:W-:Y:S01]  /*142a40*/  ISETP.EQ.AND P6, PT, R65.reuse, 0x20, PT ;  /* 0x000000204100780c */ /* 0x040fe20003fc2270 */
[----:B------:R-:W0:Y:S01]  /*142a50*/  LDS.128 R68, [UR12+0x1f50] ;  /* 0x001f500cff447984 */ /* 0x000e220008000c00 */
[C---:B------:R-:W-:Y:S01]  /*142a60*/  ISETP.EQ.AND P0, PT, R65.reuse, 0x24, PT ;  /* 0x000000244100780c */ /* 0x040fe20003f02270 */
[----:B------:R-:W-:Y:S01]  /*142a70*/  FADD R16, R16, R35 ;  /* 0x0000002310107221 */ /* 0x000fe20000000000 */
[----:B------:R-:W-:Y:S01]  /*142a80*/  IMAD.U32 R35, R170, 0x10000, RZ ;  /* 0x00010000aa237824 */ /* 0x000fe200078e00ff */
[C---:B------:R-:W-:Y:S01]  /*142a90*/  ISETP.EQ.AND P2, PT, R66.reuse, 0x14, PT ;  /* 0x000000144200780c */ /* 0x040fe20003f42270 */
[----:B------:R-:W-:Y:S01]  /*142aa0*/  @P4 IMAD.MOV.U32 R30, RZ, RZ, R6 ;  /* 0x000000ffff1e4224 */ /* 0x000fe200078e0006 */
[C---:B------:R-:W-:Y:S01]  /*142ab0*/  ISETP.EQ.AND P4, PT, R66.reuse, 0x18, PT ;  /* 0x000000184200780c */ /* 0x040fe20003f82270 */
[----:B------:R-:W-:Y:S01]  /*142ac0*/  @P5 IMAD.MOV.U32 R31, RZ, RZ, R2 ;  /* 0x000000ffff1f5224 */ /* 0x000fe200078e0002 */
[----:B------:R-:W-:Y:S01]  /*142ad0*/  ISETP.EQ.AND P5, PT, R65, 0x28, PT ;  /* 0x000000284100780c */ /* 0x000fe20003fa2270 */
[----:B------:R-:W-:Y:S01]  /*142ae0*/  @P3 IMAD.MOV.U32 R31, RZ, RZ, R4 ;  /* 0x000000ffff1f3224 */ /* 0x000fe200078e0004 */
[C---:B------:R-:W-:Y:S01]  /*142af0*/  ISETP.EQ.AND P3, PT, R66.reuse, 0x1c, PT ;  /* 0x0000001c4200780c */ /* 0x040fe20003f62270 */
[----:B------:R-:W-:Y:S01]  /*142b00*/  IMAD.SHL.U32 R37, R171, 0x20000, RZ ;  /* 0x00020000ab257824 */ /* 0x000fe200078e00ff */
[----:B------:R-:W-:Y:S01]  /*142b10*/  I2FP.F32.S32 R35, R35 ;  /* 0x0000002300237245 */ /* 0x000fe20000201400 */
[----:B------:R-:W-:Y:S01]  /*142b20*/  @P1 IMAD.MOV.U32 R30, RZ, RZ, R7 ;  /* 0x000000ffff1e1224 */ /* 0x000fe200078e0007 */
[C---:B------:R-:W-:Y:S01]  /*142b30*/  ISETP.EQ.AND P1, PT, R65.reuse, 0x2c, PT ;  /* 0x0000002c4100780c */ /* 0x040fe20003f22270 */
[----:B------:R-:W-:Y:S01]  /*142b40*/  @P6 IMAD.MOV.U32 R30, RZ, RZ, R8 ;  /* 0x000000ffff1e6224 */ /* 0x000fe200078e0008 */
[----:B------:R-:W-:Y:S01]  /*142b50*/  ISETP.EQ.AND P6, PT, R66, 0x20, PT ;  /* 0x000000204200780c */ /* 0x000fe20003fc2270 */
[----:B------:R-:W-:Y:S01]  /*142b60*/  @P0 IMAD.MOV.U32 R30, RZ, RZ, R9 ;  /* 0x000000ffff1e0224 */ /* 0x000fe200078e0009 */
[----:B------:R-:W-:Y:S01]  /*142b70*/  I2FP.F32.S32 R37, R37 ;  /* 0x0000002500257245 */ /* 0x000fe20000201400 */
[----:B------:R-:W-:Y:S01]  /*142b80*/  FADD R16, R16, R35 ;  /* 0x0000002310107221 */ /* 0x000fe20000000000 */
[----:B------:R-:W-:Y:S01]  /*142b90*/  ISETP.EQ.AND P0, PT, R66, 0x24, PT ;  /* 0x000000244200780c */ /* 0x000fe20003f02270 */
[----:B------:R-:W-:Y:S01]  /*142ba0*/  @P2 IMAD.MOV.U32 R31, RZ, RZ, R5 ;  /* 0x000000ffff1f2224 */ /* 0x000fe200078e0005 */
[C---:B------:R-:W-:Y:S01]  /*142bb0*/  ISETP.EQ.AND P2, PT, R65.reuse, 0x30, PT ;  /* 0x000000304100780c */ /* 0x040fe20003f42270 */
[----:B------:R-:W-:Y:S01]  /*142bc0*/  FADD R16, R16, R37 ;  /* 0x0000002510107221 */ /* 0x000fe20000000000 */
[----:B------:R-:W-:Y:S01]  /*142bd0*/  @P4 IMAD.MOV.U32 R31, RZ, RZ, R6 ;  /* 0x000000ffff1f4224 */ /* 0x000fe200078e0006 */
[----:B------:R-:W-:Y:S01]  /*142be0*/  ISETP.EQ.AND P4, PT, R66, 0x28, PT ;  /* 0x000000284200780c */ /* 0x000fe20003f82270 */
[----:B------:R-:W-:Y:S01]  /*142bf0*/  @P5 IMAD.MOV.U32 R30, RZ, RZ, R32 ;  /* 0x000000ffff1e5224 */ /* 0x000fe200078e0020 */
[----:B------:R-:W-:Y:S01]  /*142c00*/  ISETP.EQ.AND P5, PT, R65, 0x34, PT ;  /* 0x000000344100780c */ /* 0x000fe20003fa2270 */
[----:B------:R-:W-:-:S02]  /*142c10*/  IMAD.SHL.U32 R37, R173, 0x40000, RZ ;  /* 0x00040000ad257824 */ /* 0x000fc400078e00ff */
[----:B------:R-:W-:Y:S01]  /*142c20*/  @P3 IMAD.MOV.U32 R31, RZ, RZ, R7 ;  /* 0x000000ffff1f3224 */ /* 0x000fe200078e0007 */
[C---:B------:R-:W-:Y:S02]  /*142c30*/  ISETP.EQ.AND P3, PT, R66.reuse, 0x2c, PT ;  /* 0x0000002c4200780c */ /* 0x040fe40003f62270 */
[----:B------:R-:W-:Y:S01]  /*142c40*/  I2FP.F32.S32 R37, R37 ;  /* 0x0000002500257245 */ /* 0x000fe20000201400 */
[----:B------:R-:W-:Y:S01]  /*142c50*/  @P6 IMAD.MOV.U32 R31, RZ, RZ, R8 ;  /* 0x000000ffff1f6224 */ /* 0x000fe200078e0008 */
[----:B------:R-:W-:Y:S01]  /*142c60*/  @P1 MOV R30, R10 ;  /* 0x0000000a001e1202 */ /* 0x000fe20000000f00 */
[----:B------:R-:W-:Y:S01]  /*142c70*/  @P0 IMAD.MOV.U32 R31, RZ, RZ, R9 ;  /* 0x000000ffff1f0224 */ /* 0x000fe200078e0009 */
[----:B------:R-:W-:Y:S02]  /*142c80*/  ISETP.EQ.AND P6, PT, R65, 0x38, PT ;  /* 0x000000384100780c */ /* 0x000fe40003fc2270 */
[----:B------:R-:W-:Y:S01]  /*142c90*/  ISETP.EQ.AND P1, PT, R66, 0x30, PT ;  /* 0x000000304200780c */ /* 0x000fe20003f22270 */
[----:B------:R-:W-:Y:S01]  /*142ca0*/  FADD R16, R16, R37 ;  /* 0x0000002510107221 */ /* 0x000fe20000000000 */
[----:B------:R-:W-:Y:S01]  /*142cb0*/  ISETP.EQ.AND P0, PT, R66, 0x34, PT ;  /* 0x000000344200780c */ /* 0x000fe20003f02270 */
[----:B------:R-:W-:-:S02]  /*142cc0*/  IMAD.SHL.U32 R67, R67, 0x4, RZ ;  /* 0x0000000443437824 */ /* 0x000fc400078e00ff */
[----:B------:R-:W-:Y:S02]  /*142cd0*/  IMAD.SHL.U32 R37, R172, 0x80000, RZ ;  /* 0x00080000ac257824 */ /* 0x000fe400078e00ff */
[----:B------:R-:W-:Y:S02]  /*142ce0*/  @P2 IMAD.MOV.U32 R30, RZ, RZ, R11 ;  /* 0x000000ffff1e2224 */ /* 0x000fe400078e000b */
[----:B------:R-:W-:Y:S02]  /*142cf0*/  @P4 IMAD.MOV.U32 R31, RZ, RZ, R32 ;  /* 0x000000ffff1f4224 */ /* 0x000fe400078e0020 */
[----:B------:R-:W-:Y:S01]  /*142d00*/  @P5 IMAD.MOV.U32 R30, RZ, RZ, R12 ;  /* 0x000000ffff1e5224 */ /* 0x000fe200078e000c */
[----:B------:R-:W-:Y:S01]  /*142d10*/  ISETP.EQ.AND P5, PT, R66, 0x38, PT ;  /* 0x000000384200780c */ /* 0x000fe20003fa2270 */
[----:B------:R-:W-:Y:S01]  /*142d20*/  @P3 IMAD.MOV.U32 R31, RZ, RZ, R10 ;  /* 0x000000ffff1f3224 */ /* 0x000fe200078e000a */
[----:B------:R-:W-:Y:S02]  /*142d30*/  ISETP.EQ.AND P3, PT, R67, RZ, PT ;  /* 0x000000ff4300720c */ /* 0x000fe40003f62270 */
[----:B------:R-:W-:-:S02]  /*142d40*/  I2FP.F32.S32 R37, R37 ;  /* 0x0000002500257245 */ /* 0x000fc40000201400 */
[----:B------:R-:W-:Y:S01]  /*142d50*/  ISETP.EQ.AND P2, PT, R65, 0x3c, PT ;  /* 0x0000003c4100780c */ /* 0x000fe20003f42270 */
[----:B------:R-:W-:Y:S01]  /*142d60*/  @P1 IMAD.MOV.U32 R31, RZ, RZ, R11 ;  /* 0x000000ffff1f1224 */ /* 0x000fe200078e000b */
[----:B------:R-:W-:Y:S01]  /*142d70*/  ISETP.EQ.AND P4, PT, R66, 0x3c, PT ;  /* 0x0000003c4200780c */ /* 0x000fe20003f82270 */
[----:B------:R-:W-:Y:S02]  /*142d80*/  @P6 IMAD.MOV.U32 R30, RZ, RZ, R13 ;  /* 0x000000ffff1e6224 */ /* 0x000fe400078e000d */
[----:B------:R-:W-:Y:S01]  /*142d90*/  FADD R38, R16, R37 ;  /* 0x0000002510267221 */ /* 0x000fe20000000000 */
[C---:B------:R-:W-:Y:S01]  /*142da0*/  ISETP.EQ.AND P6, PT, R67.reuse, 0x4, PT ;  /* 0x000000044300780c */ /* 0x040fe20003fc2270 */
[----:B------:R-:W-:Y:S01]  /*142db0*/  @P0 IMAD.MOV.U32 R31, RZ, RZ, R12 ;  /* 0x000000ffff1f0224 */ /* 0x000fe200078e000c */
[----:B------:R-:W-:Y:S01]  /*142dc0*/  ISETP.EQ.AND P0, PT, R67, 0x8, PT ;  /* 0x000000084300780c */ /* 0x000fe20003f02270 */
[----:B------:R-:W-:Y:S02]  /*142dd0*/  IMAD.SHL.U32 R16, R143, 0x10000000, RZ ;  /* 0x100000008f107824 */ /* 0x000fe400078e00ff */
[----:B0-----:R-:W-:-:S02]  /*142de0*/  IMAD.SHL.U32 R68, R68, 0x4, RZ ;  /* 0x0000000444447824 */ /* 0x001fc400078e00ff */
[----:B------:R-:W-:Y:S01]  /*142df0*/  @P5 IMAD.MOV.U32 R31, RZ, RZ, R13 ;  /* 0x000000ffff1f5224 */ /* 0x000fe200078e000d */
[----:B------:R-:W-:Y:S01]  /*142e00*/  I2FP.F32.S32 R16, R16 ;  /* 0x0000001000107245 */ /* 0x000fe20000201400 */
[----:B------:R-:W-:Y:S01]  /*142e10*/  @P3 IMAD.MOV.U32 R33, RZ, RZ, R123 ;  /* 0x000000ffff213224 */ /* 0x000fe200078e007b */
[C---:B------:R-:W-:Y:S01]  /*142e20*/  ISETP.EQ.AND P1, PT, R68.reuse, RZ, PT ;  /* 0x000000ff4400720c */ /* 0x040fe20003f22270 */
[----:B------:R-:W-:Y:S01]  /*142e30*/  IMAD.IADD R49, R45, 0x1, R182 ;  /* 0x000000012d317824 */ /* 0x000fe200078e02b6 */
[C---:B------:R-:W-:Y:S01]  /*142e40*/  ISETP.EQ.AND P5, PT, R68.reuse, 0x4, PT ;  /* 0x000000044400780c */ /* 0x040fe20003fa2270 */
[----:B------:R-:W-:Y:S01]  /*142e50*/  @P2 IMAD.MOV.U32 R30, RZ, RZ, R0 ;  /* 0x000000ffff1e2224 */ /* 0x000fe200078e0000 */
[----:B------:R-:W-:Y:S01]  /*142e60*/  ISETP.EQ.AND P3, PT, R68, 0x8, PT ;  /* 0x000000084400780c */ /* 0x000fe20003f62270 */
[----:B------:R-:W-:Y:S01]  /*142e70*/  FADD R41, R17, R16 ;  /* 0x0000001011297221 */ /* 0x000fe20000000000 */
[----:B------:R-:W-:Y:S01]  /*142e80*/  ISETP.EQ.AND P2, PT, R67, 0xc, PT ;  /* 0x0000000c4300780c */ /* 0x000fe20003f42270 */
[----:B--2---:R-:W-:Y:S01]  /*142e90*/  FADD R47, R174, R47 ;  /* 0x0000002fae2f7221 */ /* 0x004fe20000000000 */
[----:B------:R-:W-:-:S04]  /*142ea0*/  IMAD.WIDE.U32 R16, R49, 0x4, R150 ;  /* 0x0000000431107825 */ /* 0x000fc800078e0096 */
[--C-:B------:R-:W-:Y:S01]  /*142eb0*/  @P4 IMAD.MOV.U32 R31, RZ, RZ, R0.reuse ;  /* 0x000000ffff1f4224 */ /* 0x100fe200078e0000 */
[C---:B------:R-:W-:Y:S01]  /*142ec0*/  ISETP.EQ.AND P4, PT, R67.reuse, 0x10, PT ;  /* 0x000000104300780c */ /* 0x040fe20003f82270 */
[--C-:B------:R-:W-:Y:S01]  /*142ed0*/  @P6 IMAD.MOV.U32 R33, RZ, RZ, R0.reuse ;  /* 0x000000ffff216224 */ /* 0x100fe200078e0000 */
[C---:B------:R-:W-:Y:S01]  /*142ee0*/  ISETP.EQ.AND P6, PT, R67.reuse, 0x14, PT ;  /* 0x000000144300780c */ /* 0x040fe20003fc2270 */
[----:B------:R-:W-:Y:S01]  /*142ef0*/  STG.E desc[UR6][R14.64], R47 ;  /* 0x0000002f0e007986 */ /* 0x000fe2000c101906 */
[----:B------:R-:W-:Y:S02]  /*142f00*/  @P0 MOV R33, R3 ;  /* 0x0000000300210202 */ /* 0x000fe40000000f00 */
[C---:B------:R-:W-:Y:S01]  /*142f10*/  ISETP.EQ.AND P0, PT, R68.reuse, 0xc, PT ;  /* 0x0000000c4400780c */ /* 0x040fe20003f02270 */
[----:B------:R-:W2:Y:S01]  /*142f20*/  LDG.E R50, desc[UR6][R16.64] ;  /* 0x0000000610327981 */ /* 0x000ea2000c1e1900 */
        /* <DEDUP_REMOVED lines=39> */
[----:B------:R-:W-:Y:S01]  /*1431a0*/  ISETP.EQ.AND P4, PT, R68, 0x38, PT ;  /* 0x000000384400780c */ /* 0x000fe20003f82270 */
[----:B------:R-:W-:Y:S01]  /*1431b0*/  @P0 IMAD.MOV.U32 R33, RZ, RZ, R11 ;  /* 0x000000ffff210224 */ /* 0x000fe200078e000b */
[----:B------:R-:W-:Y:S01]  /*1431c0*/  ISETP.EQ.AND P0, PT, R67, 0x3c, PT ;  /* 0x0000003c4300780c */ /* 0x000fe20003f02270 */
[----:B------:R-:W-:-:S02]  /*1431d0*/  IMAD.SHL.U32 R69, R69, 0x4, RZ ;  /* 0x0000000445457824 */ /* 0x000fc400078e00ff */
[----:B------:R-:W-:Y:S01]  /*1431e0*/  @P1 IMAD.MOV.U32 R34, RZ, RZ, R10 ;  /* 0x000000ffff221224 */ /* 0x000fe200078e000a */
[----:B------:R-:W-:Y:S01]  /*1431f0*/  ISETP.EQ.AND P1, PT, R68, 0x3c, PT ;  /* 0x0000003c4400780c */ /* 0x000fe20003f22270 */
[----:B------:R-:W-:Y:S01]  /*143200*/  @P3 IMAD.MOV.U32 R34, RZ, RZ, R11 ;  /* 0x000000ffff223224 */ /* 0x000fe200078e000b */
[C---:B------:R-:W-:Y:S01]  /*143210*/  ISETP.EQ.AND P3, PT, R69.reuse, RZ, PT ;  /* 0x000000ff4500720c */ /* 0x040fe20003f62270 */
[--C-:B------:R-:W-:Y:S01]  /*143220*/  @P2 IMAD.MOV.U32 R34, RZ, RZ, R12.reuse ;  /* 0x000000ffff222224 */ /* 0x100fe200078e000c */
[C---:B------:R-:W-:Y:S01]  /*143230*/  ISETP.EQ.AND P2, PT, R69.reuse, 0x4, PT ;  /* 0x000000044500780c */ /* 0x040fe20003f42270 */
[----:B------:R-:W-:Y:S01]  /*143240*/  @P5 IMAD.MOV.U32 R33, RZ, RZ, R12 ;  /* 0x000000ffff215224 */ /* 0x000fe200078e000c */
[----:B------:R-:W-:Y:S01]  /*143250*/  ISETP.EQ.AND P5, PT, R69, 0x8, PT ;  /* 0x000000084500780c */ /* 0x000fe20003fa2270 */
[----:B------:R-:W-:Y:S02]  /*143260*/  IMAD.SHL.U32 R70, R70, 0x4, RZ ;  /* 0x0000000446467824 */ /* 0x000fe400078e00ff */
[----:B------:R-:W-:-:S02]  /*143270*/  @P6 IMAD.MOV.U32 R33, RZ, RZ, R13 ;  /* 0x000000ffff216224 */ /* 0x000fc400078e000d */
[----:B------:R-:W-:Y:S01]  /*143280*/  @P4 IMAD.MOV.U32 R34, RZ, RZ, R13 ;  /* 0x000000ffff224224 */ /* 0x000fe200078e000d */
[C---:B------:R-:W-:Y:S01]  /*143290*/  ISETP.EQ.AND P4, PT, R70.reuse, RZ, PT ;  /* 0x000000ff4600720c */ /* 0x040fe20003f82270 */
[--C-:B------:R-:W-:Y:S01]  /*1432a0*/  @P0 IMAD.MOV.U32 R33, RZ, RZ, R0.reuse ;  /* 0x000000ffff210224 */ /* 0x100fe200078e0000 */
[C---:B------:R-:W-:Y:S01]  /*1432b0*/  ISETP.EQ.AND P0, PT, R70.reuse, 0x4, PT ;  /* 0x000000044600780c */ /* 0x040fe20003f02270 */
[--C-:B------:R-:W-:Y:S01]  /*1432c0*/  @P1 IMAD.MOV.U32 R34, RZ, RZ, R0.reuse ;  /* 0x000000ffff221224 */ /* 0x100fe200078e0000 */
[----:B------:R-:W-:Y:S01]  /*1432d0*/  @P3 MOV R35, R123 ;  /* 0x0000007b00233202 */ /* 0x000fe20000000f00 */
[----:B------:R-:W-:Y:S01]  /*1432e0*/  @P2 IMAD.MOV.U32 R35, RZ, RZ, R0 ;  /* 0x000000ffff232224 */ /* 0x000fe200078e0000 */
[C---:B------:R-:W-:Y:S01]  /*1432f0*/  ISETP.EQ.AND P1, PT, R69.reuse, 0xc, PT ;  /* 0x0000000c4500780c */ /* 0x040fe20003f22270 */
[----:B------:R-:W-:Y:S01]  /*143300*/  @P5 IMAD.MOV.U32 R35, RZ, RZ, R3 ;  /* 0x000000ffff235224 */ /* 0x000fe200078e0003 */
[----:B------:R-:W-:Y:S02]  /*143310*/  ISETP.EQ.AND P3, PT, R69, 0x10, PT ;  /* 0x000000104500780c */ /* 0x000fe40003f62270 */
[----:B------:R-:W-:-:S02]  /*143320*/  ISETP.EQ.AND P6, PT, R70, 0x8, PT ;  /* 0x000000084600780c */ /* 0x000fc40003fc2270 */
[C---:B------:R-:W-:Y:S02]  /*143330*/  ISETP.EQ.AND P5, PT, R69.reuse, 0x14, PT ;  /* 0x000000144500780c */ /* 0x040fe40003fa2270 */
[C---:B------:R-:W-:Y:S01]  /*143340*/  ISETP.EQ.AND P2, PT, R70.reuse, 0xc, PT ;  /* 0x0000000c4600780c */ /* 0x040fe20003f42270 */
[----:B------:R-:W-:Y:S02]  /*143350*/  @P4 IMAD.MOV.U32 R36, RZ, RZ, R123 ;  /* 0x000000ffff244224 */ /* 0x000fe400078e007b */
[----:B------:R-:W-:Y:S01]  /*143360*/  @P0 IMAD.MOV.U32 R36, RZ, RZ, R0 ;  /* 0x000000ffff240224 */ /* 0x000fe200078e0000 */
[C---:B------:R-:W-:Y:S01]  /*143370*/  ISETP.EQ.AND P0, PT, R69.reuse, 0x18, PT ;  /* 0x000000184500780c */ /* 0x040fe20003f02270 */
[----:B------:R-:W0:Y:S01]  /*143380*/  S2UR UR15, SR_CgaCtaId ;  /* 0x00000000000f79c3 */ /* 0x000e220000008800 */
        /* <DEDUP_REMOVED lines=19> */
[----:B------:R-:W-:Y:S02]  /*1434c0*/  @P5 IMAD.MOV.U32 R36, RZ, RZ, R6 ;  /* 0x000000ffff245224 */ /* 0x000fe400078e0006 */
[----:B------:R-:W-:Y:S01]  /*1434d0*/  @P2 IMAD.MOV.U32 R36, RZ, RZ, R7 ;  /* 0x000000ffff242224 */ /* 0x000fe200078e0007 */
[C---:B------:R-:W-:Y:S01]  /*1434e0*/  ISETP.EQ.AND P2, PT, R69.reuse, 0x2c, PT ;  /* 0x0000002c4500780c */ /* 0x040fe20003f42270 */
[--C-:B------:R-:W-:Y:S01]  /*1434f0*/  @P6 IMAD.MOV.U32 R35, RZ, RZ, R8.reuse ;  /* 0x000000ffff236224 */ /* 0x100fe200078e0008 */
[C---:B------:R-:W-:Y:S01]  /*143500*/  ISETP.EQ.AND P5, PT, R70.reuse, 0x28, PT ;  /* 0x000000284600780c */ /* 0x040fe20003fa2270 */
[----:B------:R-:W-:Y:S01]  /*143510*/  @P0 IMAD.MOV.U32 R35, RZ, RZ, R9 ;  /* 0x000000ffff230224 */ /* 0x000fe200078e0009 */
[----:B------:R-:W-:Y:S01]  /*143520*/  ISETP.EQ.AND P6, PT, R69, 0x30, PT ;  /* 0x000000304500780c */ /* 0x000fe20003fc2270 */
[----:B------:R-:W-:Y:S01]  /*143530*/  UMOV UR14, 0x400 ;  /* 0x00000400000e7882 */ /* 0x000fe20000000000 */
[----:B------:R-:W-:Y:S01]  /*143540*/  ISETP.EQ.AND P0, PT, R70, 0x2c, PT ;  /* 0x0000002c4600780c */ /* 0x000fe20003f02270 */
[----:B0-----:R-:W-:Y:S01]  /*143550*/  ULEA UR14, UR15, UR14, 0x18 ;  /* 0x0000000e0f0e7291 */ /* 0x001fe2000f8ec0ff */
[----:B------:R-:W-:Y:S01]  /*143560*/  SHF.L.U32 R71, R71, 0x2, RZ ;  /* 0x0000000247477819 */ /* 0x000fe200000006ff */
[----:B------:R-:W-:-:S02]  /*143570*/  @P4 IMAD.MOV.U32 R36, RZ, RZ, R8 ;  /* 0x000000ffff244224 */ /* 0x000fc400078e0008 */
[----:B------:R-:W-:Y:S01]  /*143580*/  @P3 IMAD.MOV.U32 R36, RZ, RZ, R9 ;  /* 0x000000ffff243224 */ /* 0x000fe200078e0009 */
[----:B------:R-:W-:Y:S01]  /*143590*/  ISETP.EQ.AND P3, PT, R70, 0x30, PT ;  /* 0x000000304600780c */ /* 0x000fe20003f62270 */
[----:B------:R-:W-:Y:S01]  /*1435a0*/  @P1 IMAD.MOV.U32 R35, RZ, RZ, R32 ;  /* 0x000000ffff231224 */ /* 0x000fe200078e0020 */
[C---:B------:R-:W-:Y:S01]  /*1435b0*/  ISETP.EQ.AND P1, PT, R71.reuse, RZ, PT ;  /* 0x000000ff4700720c */ /* 0x040fe20003f22270 */
[----:B------:R-:W-:Y:S01]  /*1435c0*/  @P2 IMAD.MOV.U32 R35, RZ, RZ, R10 ;  /* 0x000000ffff232224 */ /* 0x000fe200078e000a */
[----:B------:R-:W-:Y:S01]  /*1435d0*/  ISETP.EQ.AND P2, PT, R71, 0x4, PT ;  /* 0x000000044700780c */ /* 0x000fe20003f42270 */
[----:B------:R-:W0:Y:S01]  /*1435e0*/  LDS.128 R72, [UR14+0x1f60] ;  /* 0x001f600eff487984 */ /* 0x000e220008000c00 */
[----:B------:R-:W-:Y:S01]  /*1435f0*/  @P5 IMAD.MOV.U32 R36, RZ, RZ, R32 ;  /* 0x000000ffff245224 */ /* 0x000fe200078e0020 */
[----:B------:R-:W-:Y:S01]  /*143600*/  ISETP.EQ.AND P4, PT, R69, 0x34, PT ;  /* 0x000000344500780c */ /* 0x000fe20003f82270 */
[----:B------:R-:W-:Y:S01]  /*143610*/  @P6 IMAD.MOV.U32 R35, RZ, RZ, R11 ;  /* 0x000000ffff236224 */ /* 0x000fe200078e000b */
[----:B------:R-:W-:Y:S01]  /*143620*/  ISETP.EQ.AND P6, PT, R71, 0x8, PT ;  /* 0x000000084700780c */ /* 0x000fe20003fc2270 */
[----:B------:R-:W-:Y:S01]  /*143630*/  @P0 IMAD.MOV.U32 R36, RZ, RZ, R10 ;  /* 0x000000ffff240224 */ /* 0x000fe200078e000a */
[----:B------:R-:W-:-:S02]  /*143640*/  ISETP.EQ.AND P0, PT, R69, 0x38, PT ;  /* 0x000000384500780c */ /* 0x000fc40003f02270 */
[----:B------:R-:W-:Y:S01]  /*143650*/  @P3 IMAD.MOV.U32 R36, RZ, RZ, R11 ;  /* 0x000000ffff243224 */ /* 0x000fe200078e000b */
[C---:B------:R-:W-:Y:S01]  /*143660*/  ISETP.EQ.AND P3, PT, R71.reuse, 0xc, PT ;  /* 0x0000000c4700780c */ /* 0x040fe20003f62270 */
[----:B------:R-:W-:Y:S02]  /*143670*/  @P1 IMAD.MOV.U32 R37, RZ, RZ, R123 ;  /* 0x000000ffff251224 */ /* 0x000fe400078e007b */
[----:B------:R-:W-:Y:S01]  /*143680*/  @P2 IMAD.MOV.U32 R37, RZ, RZ, R0 ;  /* 0x000000ffff252224 */ /* 0x000fe200078e0000 */
[C---:B------:R-:W-:Y:S02]  /*143690*/  ISETP.EQ.AND P2, PT, R71.reuse, 0x10, PT ;  /* 0x000000104700780c */ /* 0x040fe40003f42270 */
[----:B------:R-:W-:Y:S01]  /*1436a0*/  ISETP.EQ.AND P5, PT, R70, 0x34, PT ;  /* 0x000000344600780c */ /* 0x000fe20003fa2270 */
[----:B------:R-:W-:Y:S01]  /*1436b0*/  @P4 IMAD.MOV.U32 R35, RZ, RZ, R12 ;  /* 0x000000ffff234224 */ /* 0x000fe200078e000c */
[----:B------:R-:W-:Y:S02]  /*1436c0*/  @P6 MOV R37, R3 ;  /* 0x0000000300256202 */ /* 0x000fe40000000f00 */
[----:B------:R-:W-:Y:S01]  /*1436d0*/  @P0 IMAD.MOV.U32 R35, RZ, RZ, R13 ;  /* 0x000000ffff230224 */ /* 0x000fe200078e000d */
[----:B------:R-:W-:-:S02]  /*1436e0*/  ISETP.EQ.AND P6, PT, R71, 0x14, PT ;  /* 0x000000144700780c */ /* 0x000fc40003fc2270 */
[C---:B------:R-:W-:Y:S01]  /*1436f0*/  ISETP.EQ.AND P0, PT, R71.reuse, 0x18, PT ;  /* 0x000000184700780c */ /* 0x040fe20003f02270 */
[----:B------:R-:W-:Y:S01]  /*143700*/  @P3 IMAD.MOV.U32 R37, RZ, RZ, R2 ;  /* 0x000000ffff253224 */ /* 0x000fe200078e0002 */
[C---:B------:R-:W-:Y:S02]  /*143710*/  ISETP.EQ.AND P1, PT, R70.reuse, 0x38, PT ;  /* 0x000000384600780c */ /* 0x040fe40003f22270 */
[C---:B------:R-:W-:Y:S01]  /*143720*/  ISETP.EQ.AND P3, PT, R71.reuse, 0x1c, PT ;  /* 0x0000001c4700780c */ /* 0x040fe20003f62270 */
[----:B------:R-:W-:Y:S01]  /*143730*/  @P2 IMAD.MOV.U32 R37, RZ, RZ, R4 ;  /* 0x000000ffff252224 */ /* 0x000fe200078e0004 */
        /* <DEDUP_REMOVED lines=9> */
[----:B------:R-:W-:Y:S02]  /*1437d0*/  @P3 IMAD.MOV.U32 R37, RZ, RZ, R7 ;  /* 0x000000ffff253224 */ /* 0x000fe400078e0007 */
[----:B------:R-:W-:Y:S01]  /*1437e0*/  @P2 IMAD.MOV.U32 R37, RZ, RZ, R8 ;  /* 0x000000ffff252224 */ /* 0x000fe200078e0008 */
[----:B------:R-:W-:Y:S01]  /*1437f0*/  ISETP.EQ.AND P2, PT, R71, 0x30, PT ;  /* 0x000000304700780c */ /* 0x000fe20003f42270 */
[----:B0-----:R-:W-:Y:S01]  /*143800*/  IMAD.SHL.U32 R72, R72, 0x4, RZ ;  /* 0x0000000448487824 */ /* 0x001fe200078e00ff */
[----:B------:R-:W-:Y:S01]  /*143810*/  ISETP.EQ.AND P4, PT, R69, 0x3c, PT ;  /* 0x0000003c4500780c */ /* 0x000fe20003f82270 */
[----:B------:R-:W-:-:S02]  /*143820*/  IMAD.SHL.U32 R39, R175, 0x100000, RZ ;  /* 0x00100000af277824 */ /* 0x000fc400078e00ff */
[----:B------:R-:W-:Y:S01]  /*143830*/  @P5 IMAD.MOV.U32 R36, RZ, RZ, R0 ;  /* 0x000000ffff245224 */ /* 0x000fe200078e0000 */
[C---:B------:R-:W-:Y:S01]  /*143840*/  ISETP.EQ.AND P5, PT, R71.reuse, 0x34, PT ;  /* 0x000000344700780c */ /* 0x040fe20003fa2270 */
[----:B------:R-:W-:Y:S01]  /*143850*/  @P6 IMAD.MOV.U32 R37, RZ, RZ, R9 ;  /* 0x000000ffff256224 */ /* 0x000fe200078e0009 */
[----:B------:R-:W-:Y:S01]  /*143860*/  ISETP.EQ.AND P3, PT, R71, 0x38, PT ;  /* 0x000000384700780c */ /* 0x000fe20003f62270 */
[----:B------:R-:W-:Y:S01]  /*143870*/  @P0 IMAD.MOV.U32 R37, RZ, RZ, R32 ;  /* 0x000000ffff250224 */ /* 0x000fe200078e0020 */
[----:B------:R-:W-:Y:S02]  /*143880*/  ISETP.EQ.AND P0, PT, R72, RZ, PT ;  /* 0x000000ff4800720c */ /* 0x000fe40003f02270 */
[----:B------:R-:W-:Y:S01]  /*143890*/  I2FP.F32.S32 R39, R39 ;  /* 0x0000002700277245 */ /* 0x000fe20000201400 */
[----:B------:R-:W-:Y:S01]  /*1438a0*/  @P1 IMAD.MOV.U32 R37, RZ, RZ, R10 ;  /* 0x000000ffff251224 */ /* 0x000fe200078e000a */
[----:B------:R-:W-:-:S03]  /*1438b0*/  SHF.L.U32 R73, R73, 0x2, RZ ;  /* 0x0000000249497819 */ /* 0x000fc600000006ff */
[----:B------:R-:W-:Y:S01]  /*1438c0*/  FADD R38, R38, R39 ;  /* 0x0000002726267221 */ /* 0x000fe20000000000 */
[----:B------:R-:W-:Y:S01]  /*1438d0*/  IMAD.SHL.U32 R39, R176, 0x400000, RZ ;  /* 0x00400000b0277824 */ /* 0x000fe200078e00ff */
[C---:B------:R-:W-:Y:S01]  /*1438e0*/  ISETP.EQ.AND P6, PT, R72.reuse, 0x4, PT ;  /* 0x000000044800780c */ /* 0x040fe20003fc2270 */
[----:B------:R-:W-:Y:S01]  /*1438f0*/  IMAD.SHL.U32 R40, R177, 0x200000, RZ ;  /* 0x00200000b1287824 */ /* 0x000fe200078e00ff */
[C---:B------:R-:W-:Y:S01]  /*143900*/  ISETP.EQ.AND P1, PT, R72.reuse, 0x8, PT ;  /* 0x000000084800780c */ /* 0x040fe20003f22270 */
[----:B------:R-:W-:Y:S01]  /*143910*/  @P2 IMAD.MOV.U32 R37, RZ, RZ, R11 ;  /* 0x000000ffff252224 */ /* 0x000fe200078e000b */
[----:B------:R-:W-:Y:S01]  /*143920*/  ISETP.EQ.AND P2, PT, R72, 0xc, PT ;  /* 0x0000000c4800780c */ /* 0x000fe20003f42270 */
[----:B------:R-:W-:Y:S01]  /*143930*/  @P4 IMAD.MOV.U32 R35, RZ, RZ, R0 ;  /* 0x000000ffff234224 */ /* 0x000fe200078e0000 */
[----:B------:R-:W-:Y:S01]  /*143940*/  ISETP.EQ.AND P4, PT, R71, 0x3c, PT ;  /* 0x0000003c4700780c */ /* 0x000fe20003f82270 */
[----:B------:R-:W-:Y:S01]  /*143950*/  @P5 IMAD.MOV.U32 R37, RZ, RZ, R12 ;  /* 0x000000ffff255224 */ /* 0x000fe200078e000c */
[C---:B------:R-:W-:Y:S01]  /*143960*/  ISETP.EQ.AND P5, PT, R73.reuse, RZ, PT ;  /* 0x000000ff4900720c */ /* 0x040fe20003fa2270 */
[----:B------:R-:W-:Y:S01]  /*143970*/  @P3 IMAD.MOV.U32 R37, RZ, RZ, R13 ;  /* 0x000000ffff253224 */ /* 0x000fe200078e000d */
[----:B------:R-:W-:Y:S01]  /*143980*/  I2FP.F32.S32 R15, R39 ;  /* 0x00000027000f7245 */ /* 0x000fe20000201400 */
[----:B------:R-:W-:Y:S01]  /*143990*/  @P0 IMAD.MOV.U32 R39, RZ, RZ, R123 ;  /* 0x000000ffff270224 */ /* 0x000fe200078e007b */
[----:B------:R-:W-:-:S02]  /*1439a0*/  ISETP.EQ.AND P3, PT, R73, 0x4, PT ;  /* 0x000000044900780c */ /* 0x000fc40003f62270 */
[----:B------:R-:W-:Y:S02]  /*1439b0*/  I2FP.F32.S32 R43, R40 ;  /* 0x00000028002b7245 */ /* 0x000fe40000201400 */
[----:B------:R-:W-:-:S03]  /*1439c0*/  ISETP.EQ.AND P0, PT, R72, 0x10, PT ;  /* 0x000000104800780c */ /* 0x000fc60003f02270 */
[----:B------:R-:W-:Y:S01]  /*1439d0*/  FADD R38, R38, R43 ;  /* 0x0000002b26267221 */ /* 0x000fe20000000000 */
[--C-:B------:R-:W-:Y:S01]  /*1439e0*/  @P6 IMAD.MOV.U32 R39, RZ, RZ, R0.reuse ;  /* 0x000000ffff276224 */ /* 0x100fe200078e0000 */
[----:B------:R-:W-:Y:S01]  /*1439f0*/  ISETP.EQ.AND P6, PT, R72, 0x14, PT ;  /* 0x000000144800780c */ /* 0x000fe20003fc2270 */
[----:B------:R-:W-:Y:S02]  /*143a00*/  @P1 IMAD.MOV.U32 R39, RZ, RZ, R3 ;  /* 0x000000ffff271224 */ /* 0x000fe400078e0003 */
[----:B------:R-:W-:Y:S01]  /*143a10*/  FADD R15, R38, R15 ;  /* 0x0000000f260f7221 */ /* 0x000fe20000000000 */
        /* <DEDUP_REMOVED lines=12> */
[----:B------:R-:W-:-:S03]  /*143ae0*/  @P6 IMAD.MOV.U32 R39, RZ, RZ, R5 ;  /* 0x000000ffff276224 */ /* 0x000fc600078e0005 */
[----:B------:R-:W-:Y:S01]  /*143af0*/  I2FP.F32.S32 R14, R14 ;  /* 0x0000000e000e7245 */ /* 0x000fe20000201400 */
[----:B------:R-:W-:Y:S01]  /*143b00*/  @P1 IMAD.MOV.U32 R39, RZ, RZ, R6 ;  /* 0x000000ffff271224 */ /* 0x000fe200078e0006 */
[C---:B------:R-:W-:Y:S01]  /*143b10*/  ISETP.EQ.AND P6, PT, R73.reuse, 0x14, PT ;  /* 0x000000144900780c */ /* 0x040fe20003fc2270 */
[----:B------:R-:W-:Y:S01]  /*143b20*/  @P2 IMAD.MOV.U32 R39, RZ, RZ, R7 ;  /* 0x000000ffff272224 */ /* 0x000fe200078e0007 */
[----:B------:R-:W-:Y:S01]  /*143b30*/  @P4 MOV R38, R3 ;  /* 0x0000000300264202 */ /* 0x000fe20000000f00 */
[----:B------:R-:W-:Y:S01]  /*143b40*/  @P5 IMAD.MOV.U32 R38, RZ, RZ, R2 ;  /* 0x000000ffff265224 */ /* 0x000fe200078e0002 */
[C---:B------:R-:W-:Y:S01]  /*143b50*/  ISETP.EQ.AND P1, PT, R72.reuse, 0x24, PT ;  /* 0x000000244800780c */ /* 0x040fe20003f22270 */
[----:B------:R-:W-:Y:S01]  /*143b60*/  @P3 IMAD.MOV.U32 R39, RZ, RZ, R8 ;  /* 0x000000ffff273224 */ /* 0x000fe200078e0008 */
[----:B------:R-:W-:Y:S01]  /*143b70*/  ISETP.EQ.AND P4, PT, R73, 0x18, PT ;  /* 0x000000184900780c */ /* 0x000fe20003f82270 */
[----:B------:R-:W-:Y:S01]  /*143b80*/  FADD R14, R15, R14 ;  /* 0x0000000e0f0e7221 */ /* 0x000fe20000000000 */
[C---:B------:R-:W-:Y:S01]  /*143b90*/  ISETP.EQ.AND P5, PT, R72.reuse, 0x28, PT ;  /* 0x000000284800780c */ /* 0x040fe20003fa2270 */
[----:B------:R-:W-:Y:S01]  /*143ba0*/  @P0 IMAD.MOV.U32 R38, RZ, RZ, R4 ;  /* 0x000000ffff260224 */ /* 0x000fe200078e0004 */
[----:B------:R-:W-:Y:S01]  /*143bb0*/  ISETP.EQ.AND P3, PT, R73, 0x1c, PT ;  /* 0x0000001c4900780c */ /* 0x000fe20003f62270 */
[----:B------:R-:W-:Y:S01]  /*143bc0*/  IMAD.SHL.U32 R15, R181, 0x1000000, RZ ;  /* 0x01000000b50f7824 */ /* 0x000fe200078e00ff */
[----:B------:R-:W-:-:S02]  /*143bd0*/  ISETP.EQ.AND P2, PT, R72, 0x2c, PT ;  /* 0x0000002c4800780c */ /* 0x000fc40003f42270 */
[----:B------:R-:W-:Y:S01]  /*143be0*/  ISETP.EQ.AND P0, PT, R72, 0x30, PT ;  /* 0x000000304800780c */ /* 0x000fe20003f02270 */
[----:B------:R-:W-:Y:S01]  /*143bf0*/  IMAD.SHL.U32 R40, R180, 0x2000000, RZ ;  /* 0x02000000b4287824 */ /* 0x000fe200078e00ff */
[----:B------:R-:W-:Y:S01]  /*143c00*/  I2FP.F32.S32 R15, R15 ;  /* 0x0000000f000f7245 */ /* 0x000fe20000201400 */
[----:B------:R-:W-:Y:S02]  /*143c10*/  IMAD.SHL.U32 R43, R184, 0x4000000, RZ ;  /* 0x04000000b82b7824 */ /* 0x000fe400078e00ff */
[----:B------:R-:W-:Y:S01]  /*143c20*/  @P6 IMAD.MOV.U32 R38, RZ, RZ, R5 ;  /* 0x000000ffff266224 */ /* 0x000fe200078e0005 */
[----:B------:R-:W-:Y:S01]  /*143c30*/  I2FP.F32.S32 R42, R40 ;  /* 0x00000028002a7245 */ /* 0x000fe20000201400 */
[----:B------:R-:W-:Y:S02]  /*143c40*/  @P1 IMAD.MOV.U32 R39, RZ, RZ, R9 ;  /* 0x000000ffff271224 */ /* 0x000fe400078e0009 */
[----:B------:R-:W-:Y:S01]  /*143c50*/  FADD R15, R14, R15 ;  /* 0x0000000f0e0f7221 */ /* 0x000fe20000000000 */
        /* <DEDUP_REMOVED lines=9> */
[----:B------:R-:W-:Y:S01]  /*143cf0*/  @P0 IMAD.MOV.U32 R39, RZ, RZ, R11 ;  /* 0x000000ffff270224 */ /* 0x000fe200078e000b */
[----:B------:R-:W-:Y:S01]  /*143d00*/  I2FP.F32.S32 R44, R43 ;  /* 0x0000002b002c7245 */ /* 0x000fe20000201400 */
[----:B------:R-:W-:Y:S01]  /*143d10*/  FADD R15, R15, R42 ;  /* 0x0000002a0f0f7221 */ /* 0x000fe20000000000 */
[C---:B------:R-:W-:Y:S01]  /*143d20*/  ISETP.EQ.AND P2, PT, R73.reuse, 0x2c, PT ;  /* 0x0000002c4900780c */ /* 0x040fe20003f42270 */
[----:B------:R-:W-:Y:S01]  /*143d30*/  IMAD.SHL.U32 R14, R144, 0x20000000, RZ ;  /* 0x20000000900e7824 */ /* 0x000fe200078e00ff */
[----:B------:R-:W-:Y:S01]  /*143d40*/  ISETP.EQ.AND P0, PT, R73, 0x30, PT ;  /* 0x000000304900780c */ /* 0x000fe20003f02270 */
[----:B------:R-:W-:Y:S01]  /*143d50*/  FADD R44, R15, R44 ;  /* 0x0000002c0f2c7221 */ /* 0x000fe20000000000 */
[----:B------:R-:W-:Y:S01]  /*143d60*/  IMAD.SHL.U32 R15, R145, 0x40000000, RZ ;  /* 0x40000000910f7824 */ /* 0x000fe200078e00ff */
[----:B------:R-:W0:Y:S01]  /*143d70*/  S2UR UR17, SR_CgaCtaId ;  /* 0x00000000001179c3 */ /* 0x000e220000008800 */
[----:B------:R-:W-:Y:S01]  /*143d80*/  I2FP.F32.S32 R14, R14 ;  /* 0x0000000e000e7245 */ /* 0x000fe20000201400 */
[----:B------:R-:W-:Y:S01]  /*143d90*/  IMAD.SHL.U32 R74, R74, 0x4, RZ ;  /* 0x000000044a4a7824 */ /* 0x000fe200078e00ff */
[----:B------:R-:W-:Y:S01]  /*143da0*/  @P6 MOV R39, R12 ;  /* 0x0000000c00276202 */ /* 0x000fe20000000f00 */
[----:B------:R-:W-:Y:S01]  /*143db0*/  @P1 IMAD.MOV.U32 R38, RZ, RZ, R8 ;  /* 0x000000ffff261224 */ /* 0x000fe200078e0008 */
[----:B------:R-:W-:Y:S01]  /*143dc0*/  I2FP.F32.S32 R15, R15 ;  /* 0x0000000f000f7245 */ /* 0x000fe20000201400 */
[----:B------:R-:W-:-:S02]  /*143dd0*/  @P4 IMAD.MOV.U32 R38, RZ, RZ, R9 ;  /* 0x000000ffff264224 */ /* 0x000fc400078e0009 */
[----:B------:R-:W-:Y:S01]  /*143de0*/  FADD R14, R41, R14 ;  /* 0x0000000e290e7221 */ /* 0x000fe20000000000 */
        /* <DEDUP_REMOVED lines=8> */
[----:B------:R-:W-:Y:S01]  /*143e70*/  FADD R14, R14, R15 ;  /* 0x0000000f0e0e7221 */ /* 0x000fe20000000000 */
[----:B------:R-:W-:Y:S01]  /*143e80*/  ISETP.EQ.AND P1, PT, R72, 0x3c, PT ;  /* 0x0000003c4800780c */ /* 0x000fe20003f22270 */
[----:B------:R-:W-:-:S02]  /*143e90*/  IMAD.U32 R15, R146, -0x80000000, RZ ;  /* 0x80000000920f7824 */ /* 0x000fc400078e00ff */
[----:B------:R-:W-:-:S03]  /*143ea0*/  IMAD.SHL.U32 R41, R183, 0x8000000, RZ ;  /* 0x08000000b7297824 */ /* 0x000fc600078e00ff */
[----:B------:R-:W-:Y:S01]  /*143eb0*/  I2FP.F32.S32 R15, R15 ;  /* 0x0000000f000f7245 */ /* 0x000fe20000201400 */
[----:B------:R-:W-:Y:S01]  /*143ec0*/  @P4 IMAD.MOV.U32 R38, RZ, RZ, R12 ;  /* 0x000000ffff264224 */ /* 0x000fe200078e000c */
[----:B------:R-:W-:Y:S02]  /*143ed0*/  I2FP.F32.S32 R43, R41 ;  /* 0x00000029002b7245 */ /* 0x000fe40000201400 */
[----:B------:R-:W-:Y:S01]  /*143ee0*/  SHF.L.U32 R42, R186, 0x1c, RZ ;  /* 0x0000001cba2a7819 */ /* 0x000fe200000006ff */
[----:B------:R-:W-:Y:S01]  /*143ef0*/  @P3 IMAD.MOV.U32 R40, RZ, RZ, R123 ;  /* 0x000000ffff283224 */ /* 0x000fe200078e007b */
[----:B------:R-:W-:Y:S01]  /*143f00*/  ISETP.EQ.AND P4, PT, R74, 0xc, PT ;  /* 0x0000000c4a00780c */ /* 0x000fe20003f82270 */
[----:B------:R-:W-:Y:S01]  /*143f10*/  FADD R45, R14, R15 ;  /* 0x0000000f0e2d7221 */ /* 0x000fe20000000000 */
[C---:B------:R-:W-:Y:S01]  /*143f20*/  ISETP.EQ.AND P3, PT, R74.reuse, 0x10, PT ;  /* 0x000000104a00780c */ /* 0x040fe20003f62270 */
[--C-:B------:R-:W-:Y:S01]  /*143f30*/  @P2 IMAD.MOV.U32 R40, RZ, RZ, R0.reuse ;  /* 0x000000ffff282224 */ /* 0x100fe200078e0000 */
[C---:B------:R-:W-:Y:S01]  /*143f40*/  ISETP.EQ.AND P2, PT, R74.reuse, 0x14, PT ;  /* 0x000000144a00780c */ /* 0x040fe20003f42270 */
[----:B------:R-:W-:Y:S01]  /*143f50*/  IMAD.SHL.U32 R14, R185, 0x20000000, RZ ;  /* 0x20000000b90e7824 */ /* 0x000fe200078e00ff */
[----:B------:R-:W-:Y:S01]  /*143f60*/  I2FP.F32.S32 R42, R42 ;  /* 0x0000002a002a7245 */ /* 0x000fe20000201400 */
[----:B------:R-:W-:Y:S01]  /*143f70*/  @P0 IMAD.MOV.U32 R40, RZ, RZ, R3 ;  /* 0x000000ffff280224 */ /* 0x000fe200078e0003 */
[----:B------:R-:W-:Y:S01]  /*143f80*/  UMOV UR16, 0x400 ;  /* 0x0000040000107882 */ /* 0x000fe20000000000 */
[C---:B------:R-:W-:Y:S01]  /*143f90*/  ISETP.EQ.AND P6, PT, R73.reuse, 0x38, PT ;  /* 0x000000384900780c */ /* 0x040fe20003fc2270 */
[----:B------:R-:W-:Y:S01]  /*143fa0*/  @P1 IMAD.MOV.U32 R39, RZ, RZ, R0 ;  /* 0x000000ffff271224 */ /* 0x000fe200078e0000 */
[----:B------:R-:W-:Y:S01]  /*143fb0*/  ISETP.EQ.AND P0, PT, R74, 0x18, PT ;  /* 0x000000184a00780c */ /* 0x000fe20003f02270 */
[----:B------:R-:W-:Y:S01]  /*143fc0*/  FADD R43, R44, R43 ;  /* 0x0000002b2c2b7221 */ /* 0x000fe20000000000 */
[----:B------:R-:W-:Y:S01]  /*143fd0*/  ISETP.EQ.AND P5, PT, R73, 0x3c, PT ;  /* 0x0000003c4900780c */ /* 0x000fe20003fa2270 */
[----:B0-----:R-:W-:Y:S01]  /*143fe0*/  ULEA UR16, UR17, UR16, 0x18 ;  /* 0x0000001011107291 */ /* 0x001fe2000f8ec0ff */
[----:B------:R-:W-:Y:S01]  /*143ff0*/  ISETP.EQ.AND P1, PT, R74, 0x1c, PT ;  /* 0x0000001c4a00780c */ /* 0x000fe20003f22270 */
[----:B------:R-:W-:Y:S01]  /*144000*/  FADD R42, R43, R42 ;  /* 0x0000002a2b2a7221 */ /* 0x000fe20000000000 */
[----:B------:R-:W-:Y:S01]  /*144010*/  I2FP.F32.S32 R15, R14 ;  /* 0x0000000e000f7245 */ /* 0x000fe20000201400 */
[----:B------:R-:W-:-:S02]  /*144020*/  IMAD.SHL.U32 R14, R190, 0x2, RZ ;  /* 0x00000002be0e7824 */ /* 0x000fc400078e00ff */
[----:B------:R-:W-:Y:S02]  /*144030*/  IMAD.SHL.U32 R75, R75, 0x4, RZ ;  /* 0x000000044b4b7824 */ /* 0x000fe400078e00ff */
[----:B------:R-:W-:Y:S01]  /*144040*/  FADD R46, R42, R15 ;  /* 0x0000000f2a2e7221 */ /* 0x000fe20000000000 */
[----:B------:R-:W-:Y:S01]  /*144050*/  IMAD.SHL.U32 R15, R189, 0x4, RZ ;  /* 0x00000004bd0f7824 */ /* 0x000fe200078e00ff */
[----:B------:R-:W-:Y:S01]  /*144060*/  I2FP.F32.S32 R14, R14 ;  /* 0x0000000e000e7245 */ /* 0x000fe20000201400 */
[----:B------:R-:W-:Y:S01]  /*144070*/  @P4 IMAD.MOV.U32 R40, RZ, RZ, R2 ;  /* 0x000000ffff284224 */ /* 0x000fe200078e0002 */
[----:B------:R-:W0:Y:S01]  /*144080*/  LDS.128 R76, [UR16+0x1f70] ;  /* 0x001f7010ff4c7984 */ /* 0x000e220008000c00 */
        /* <DEDUP_REMOVED lines=9> */
[----:B------:R-:W-:Y:S01]  /*144120*/  @P1 IMAD.MOV.U32 R40, RZ, RZ, R7 ;  /* 0x000000ffff281224 */ /* 0x000fe200078e0007 */
[----:B------:R-:W-:Y:S01]  /*144130*/  I2FP.F32.S32 R15, R15 ;  /* 0x0000000f000f7245 */ /* 0x000fe20000201400 */
[----:B------:R-:W-:Y:S01]  /*144140*/  FADD R14, R14, +QNAN ;  /* 0x7fc000000e0e7421 */ /* 0x000fe20000000000 */
[----:B------:R-:W-:-:S02]  /*144150*/  ISETP.EQ.AND P5, PT, R74, 0x28, PT ;  /* 0x000000284a00780c */ /* 0x000fc40003fa2270 */
[----:B------:R-:W-:Y:S02]  /*144160*/  ISETP.EQ.AND P1, PT, R75, 0x8, PT ;  /* 0x000000084b00780c */ /* 0x000fe40003f22270 */
[----:B------:R-:W-:Y:S01]  /*144170*/  ISETP.EQ.AND P3, PT, R74, 0x2c, PT ;  /* 0x0000002c4a00780c */ /* 0x000fe20003f62270 */
[----:B------:R-:W-:Y:S01]  /*144180*/  FADD R14, R14, R15 ;  /* 0x0000000f0e0e7221 */ /* 0x000fe20000000000 */
[----:B------:R-:W-:Y:S02]  /*144190*/  IMAD.SHL.U32 R15, R191, 0x8, RZ ;  /* 0x00000008bf0f7824 */ /* 0x000fe400078e00ff */
        /* <DEDUP_REMOVED lines=8> */
[----:B------:R-:W-:Y:S01]  /*144220*/  @P1 IMAD.MOV.U32 R41, RZ, RZ, R3 ;  /* 0x000000ffff291224 */ /* 0x000fe200078e0003 */
[----:B------:R-:W-:Y:S01]  /*144230*/  ISETP.EQ.AND P1, PT, R75, 0x18, PT ;  /* 0x000000184b00780c */ /* 0x000fe20003f22270 */
[----:B------:R-:W-:-:S02]  /*144240*/  @P5 IMAD.MOV.U32 R40, RZ, RZ, R32 ;  /* 0x000000ffff285224 */ /* 0x000fc400078e0020 */
[----:B------:R-:W-:Y:S01]  /*144250*/  FADD R14, R14, R15 ;  /* 0x0000000f0e0e7221 */ /* 0x000fe20000000000 */
[----:B------:R-:W-:Y:S01]  /*144260*/  @P3 IMAD.MOV.U32 R40, RZ, RZ, R10 ;  /* 0x000000ffff283224 */ /* 0x000fe200078e000a */
[----:B------:R-:W-:Y:S01]  /*144270*/  ISETP.EQ.AND P3, PT, R75, 0x1c, PT ;  /* 0x0000001c4b00780c */ /* 0x000fe20003f62270 */
[----:B------:R-:W-:Y:S01]  /*144280*/  IMAD.SHL.U32 R15, R48, 0x10, RZ ;  /* 0x00000010300f7824 */ /* 0x000fe200078e00ff */
[----:B------:R-:W-:Y:S01]  /*144290*/  ISETP.EQ.AND P6, PT, R74, 0x30, PT ;  /* 0x000000304a00780c */ /* 0x000fe20003fc2270 */
[----:B------:R-:W-:-:S03]  /*1442a0*/  @P4 IMAD.MOV.U32 R41, RZ, RZ, R2 ;  /* 0x000000ffff294224 */ /* 0x000fc600078e0002 */
[----:B------:R-:W-:Y:S01]  /*1442b0*/  I2FP.F32.S32 R15, R15 ;  /* 0x0000000f000f7245 */ /* 0x000fe20000201400 */
[----:B------:R-:W-:Y:S01]  /*1442c0*/  @P2 IMAD.MOV.U32 R41, RZ, RZ, R4 ;  /* 0x000000ffff292224 */ /* 0x000fe200078e0004 */
[----:B------:R-:W-:Y:S01]  /*1442d0*/  ISETP.EQ.AND P5, PT, R74, 0x34, PT ;  /* 0x000000344a00780c */ /* 0x000fe20003fa2270 */
[----:B------:R-:W-:Y:S01]  /*1442e0*/  @P0 IMAD.MOV.U32 R41, RZ, RZ, R5 ;  /* 0x000000ffff290224 */ /* 0x000fe200078e0005 */
[C---:B------:R-:W-:Y:S01]  /*1442f0*/  ISETP.EQ.AND P2, PT, R75.reuse, 0x20, PT ;  /* 0x000000204b00780c */ /* 0x040fe20003f42270 */
[----:B------:R-:W-:Y:S01]  /*144300*/  FADD R14, R14, R15 ;  /* 0x0000000f0e0e7221 */ /* 0x000fe20000000000 */
[----:B------:R-:W-:Y:S01]  /*144310*/  ISETP.EQ.AND P4, PT, R74, 0x38, PT ;  /* 0x000000384a00780c */ /* 0x000fe20003f82270 */
[----:B------:R-:W-:Y:S01]  /*144320*/  @P1 IMAD.MOV.U32 R41, RZ, RZ, R6 ;  /* 0x000000ffff291224 */ /* 0x000fe200078e0006 */
[C---:B------:R-:W-:Y:S01]  /*144330*/  ISETP.EQ.AND P0, PT, R75.reuse, 0x24, PT ;  /* 0x000000244b00780c */ /* 0x040fe20003f02270 */
[----:B------:R-:W-:Y:S01]  /*144340*/  IMAD.SHL.U32 R15, R18, 0x20, RZ ;  /* 0x00000020120f7824 */ /* 0x000fe200078e00ff */
[C---:B------:R-:W-:Y:S01]  /*144350*/  ISETP.EQ.AND P1, PT, R75.reuse, 0x28, PT ;  /* 0x000000284b00780c */ /* 0x040fe20003f22270 */
[----:B------:R-:W-:Y:S01]  /*144360*/  @P3 IMAD.MOV.U32 R41, RZ, RZ, R7 ;  /* 0x000000ffff293224 */ /* 0x000fe200078e0007 */
[----:B------:R-:W-:-:S02]  /*144370*/  ISETP.EQ.AND P3, PT, R75, 0x2c, PT ;  /* 0x0000002c4b00780c */ /* 0x000fc40003f62270 */
[----:B------:R-:W-:Y:S01]  /*144380*/  I2FP.F32.S32 R15, R15 ;  /* 0x0000000f000f7245 */ /* 0x000fe20000201400 */
[----:B------:R-:W-:Y:S02]  /*144390*/  IMAD.SHL.U32 R18, R20, 0x40, RZ ;  /* 0x0000004014127824 */ /* 0x000fe400078e00ff */
[----:B0-----:R-:W-:Y:S02]  /*1443a0*/  IMAD.SHL.U32 R76, R76, 0x4, RZ ;  /* 0x000000044c4c7824 */ /* 0x001fe400078e00ff */
[----:B------:R-:W-:Y:S01]  /*1443b0*/  FADD R14, R14, R15 ;  /* 0x0000000f0e0e7221 */ /* 0x000fe20000000000 */
[----:B------:R-:W-:Y:S01]  /*1443c0*/  @P6 IMAD.MOV.U32 R40, RZ, RZ, R11 ;  /* 0x000000ffff286224 */ /* 0x000fe200078e000b */
[----:B------:R-:W-:Y:S01]  /*1443d0*/  ISETP.EQ.AND P6, PT, R74, 0x3c, PT ;  /* 0x0000003c4a00780c */ /* 0x000fe20003fc2270 */
[----:B------:R-:W-:Y:S01]  /*1443e0*/  IMAD.SHL.U32 R15, R19, 0x80, RZ ;  /* 0x00000080130f7824 */ /* 0x000fe200078e00ff */
[----:B------:R-:W-:Y:S01]  /*1443f0*/  I2FP.F32.S32 R47, R18 ;  /* 0x00000012002f7245 */ /* 0x000fe20000201400 */
[----:B------:R-:W-:Y:S01]  /*144400*/  @P2 IMAD.MOV.U32 R41, RZ, RZ, R8 ;  /* 0x000000ffff292224 */ /* 0x000fe200078e0008 */
[----:B------:R-:W-:Y:S01]  /*144410*/  ISETP.EQ.AND P2, PT, R75, 0x30, PT ;  /* 0x000000304b00780c */ /* 0x000fe20003f42270 */
[----:B------:R-:W-:-:S02]  /*144420*/  @P5 IMAD.MOV.U32 R40, RZ, RZ, R12 ;  /* 0x000000ffff285224 */ /* 0x000fc400078e000c */
[----:B------:R-:W-:Y:S01]  /*144430*/  @P0 IMAD.MOV.U32 R41, RZ, RZ, R9 ;  /* 0x000000ffff290224 */ /* 0x000fe200078e0009 */
[C---:B------:R-:W-:Y:S01]  /*144440*/  ISETP.EQ.AND P0, PT, R75.reuse, 0x34, PT ;  /* 0x000000344b00780c */ /* 0x040fe20003f02270 */
[----:B------:R-:W-:Y:S01]  /*144450*/  @P4 IMAD.MOV.U32 R40, RZ, RZ, R13 ;  /* 0x000000ffff284224 */ /* 0x000fe200078e000d */
[----:B------:R-:W-:Y:S01]  /*144460*/  ISETP.EQ.AND P4, PT, R76, RZ, PT ;  /* 0x000000ff4c00720c */ /* 0x000fe20003f82270 */
[----:B------:R-:W-:Y:S01]  /*144470*/  @P1 IMAD.MOV.U32 R41, RZ, RZ, R32 ;  /* 0x000000ffff291224 */ /* 0x000fe200078e0020 */
[C---:B------:R-:W-:Y:S01]  /*144480*/  ISETP.EQ.AND P1, PT, R75.reuse, 0x38, PT ;  /* 0x000000384b00780c */ /* 0x040fe20003f22270 */
[----:B------:R-:W-:Y:S01]  /*144490*/  @P3 IMAD.MOV.U32 R41, RZ, RZ, R10 ;  /* 0x000000ffff293224 */ /* 0x000fe200078e000a */
[----:B------:R-:W-:Y:S01]  /*1444a0*/  ISETP.EQ.AND P3, PT, R75, 0x3c, PT ;  /* 0x0000003c4b00780c */ /* 0x000fe20003f62270 */
[----:B------:R-:W-:Y:S01]  /*1444b0*/  FADD R14, R14, R47 ;  /* 0x0000002f0e0e7221 */ /* 0x000fe20000000000 */
[----:B------:R-:W-:Y:S01]  /*1444c0*/  I2FP.F32.S32 R15, R15 ;  /* 0x0000000f000f7245 */ /* 0x000fe20000201400 */
[----:B------:R-:W-:-:S02]  /*1444d0*/  IMAD.IADD R49, R49, 0x1, R182 ;  /* 0x0000000131317824 */ /* 0x000fc400078e02b6 */
[----:B--2---:R-:W-:Y:S01]  /*1444e0*/  FADD R179, R179, R50 ;  /* 0x00000032b3b37221 */ /* 0x004fe20000000000 */
[----:B------:R-:W-:Y:S02]  /*1444f0*/  IMAD.SHL.U32 R77, R77, 0x4, RZ ;  /* 0x000000044d4d7824 */ /* 0x000fe400078e00ff */
[----:B------:R-:W-:Y:S01]  /*144500*/  FADD R19, R14, R15 ;  /* 0x0000000f0e137221 */ /* 0x000fe20000000000 */
[----:B------:R-:W-:Y:S01]  /*144510*/  IMAD.WIDE.U32 R14, R49, 0x4, R150 ;  /* 0x00000004310e7825 */ /* 0x000fe200078e0096 */
[C---:B------:R-:W-:Y:S01]  /*144520*/  ISETP.EQ.AND P5, PT, R76.reuse, 0x4, PT ;  /* 0x000000044c00780c */ /* 0x040fe20003fa2270 */
[----:B------:R-:W-:Y:S02]  /*144530*/  STG.E desc[UR6][R16.64], R179 ;  /* 0x000000b310007986 */ /* 0x000fe4000c101906 */
[----:B------:R-:W-:Y:S01]  /*144540*/  @P6 IMAD.MOV.U32 R40, RZ, RZ, R0 ;  /* 0x000000ffff286224 */ /* 0x000fe200078e0000 */
[C---:B------:R-:W-:Y:S01]  /*144550*/  ISETP.EQ.AND P6, PT, R76.reuse, 0x8, PT ;  /* 0x000000084c00780c */ /* 0x040fe20003fc2270 */
[----:B------:R-:W-:Y:S01]  /*144560*/  @P2 IMAD.MOV.U32 R41, RZ, RZ, R11 ;  /* 0x000000ffff292224 */ /* 0x000fe200078e000b */
[C---:B------:R-:W-:Y:S01]  /*144570*/  ISETP.EQ.AND P2, PT, R76.reuse, 0xc, PT ;  /* 0x0000000c4c00780c */ /* 0x040fe20003f42270 */
[----:B------:R-:W-:Y:S01]  /*144580*/  @P4 IMAD.MOV.U32 R43, RZ, RZ, R123 ;  /* 0x000000ffff2b4224 */ /* 0x000fe200078e007b */
[----:B------:R-:W2:Y:S01]  /*144590*/  LDG.E R48, desc[UR6][R14.64] ;  /* 0x000000060e307981 */ /* 0x000ea2000c1e1900 */
[----:B------:R-:W-:Y:S01]  /*1445a0*/  @P0 IMAD.MOV.U32 R41, RZ, RZ, R12 ;  /* 0x000000ffff290224 */ /* 0x000fe200078e000c */
[----:B------:R-:W-:Y:S01]  /*1445b0*/  ISETP.EQ.AND P0, PT, R76, 0x10, PT ;  /* 0x000000104c00780c */ /* 0x000fe20003f02270 */
[----:B------:R-:W-:Y:S01]  /*1445c0*/  @P1 IMAD.MOV.U32 R41, RZ, RZ, R13 ;  /* 0x000000ffff291224 */ /* 0x000fe200078e000d */
[C---:B------:R-:W-:Y:S01]  /*1445d0*/  ISETP.EQ.AND P4, PT, R77.reuse, RZ, PT ;  /* 0x000000ff4d00720c */ /* 0x040fe20003f82270 */
[----:B------:R-:W-:Y:S01]  /*1445e0*/  @P3 IMAD.MOV.U32 R41, RZ, RZ, R0 ;  /* 0x000000ffff293224 */ /* 0x000fe200078e0000 */
[----:B------:R-:W-:-:S02]  /*1445f0*/  ISETP.EQ.AND P1, PT, R77, 0x4, PT ;  /* 0x000000044d00780c */ /* 0x000fc40003f22270 */
[C---:B------:R-:W-:Y:S02]  /*144600*/  ISETP.EQ.AND P3, PT, R77.reuse, 0x8, PT ;  /* 0x000000084d00780c */ /* 0x040fe40003f62270 */
[----:B------:R-:W-:Y:S01]  /*144610*/  @P5 MOV R43, R0 ;  /* 0x00000000002b5202 */ /* 0x000fe20000000f00 */
[----:B------:R-:W-:Y:S01]  /*144620*/  @P6 IMAD.MOV.U32 R43, RZ, RZ, R3 ;  /* 0x000000ffff2b6224 */ /* 0x000fe200078e0003 */
[----:B------:R-:W-:Y:S01]  /*144630*/  ISETP.EQ.AND P5, PT, R76, 0x14, PT ;  /* 0x000000144c00780c */ /* 0x000fe20003fa2270 */
[----:B------:R-:W-:Y:S01]  /*144640*/  @P2 IMAD.MOV.U32 R43, RZ, RZ, R2 ;  /* 0x000000ffff2b2224 */ /* 0x000fe200078e0002 */
[C---:B------:R-:W-:Y:S01]  /*144650*/  ISETP.EQ.AND P6, PT, R77.reuse, 0xc, PT ;  /* 0x0000000c4d00780c */ /* 0x040fe20003fc2270 */
[----:B------:R-:W-:Y:S01]  /*144660*/  @P0 IMAD.MOV.U32 R43, RZ, RZ, R4 ;  /* 0x000000ffff2b0224 */ /* 0x000fe200078e0004 */
[C---:B------:R-:W-:Y:S01]  /*144670*/  ISETP.EQ.AND P0, PT, R77.reuse, 0x10, PT ;  /* 0x000000104d00780c */ /* 0x040fe20003f02270 */
[----:B------:R-:W-:Y:S02]  /*144680*/  @P4 IMAD.MOV.U32 R44, RZ, RZ, R123 ;  /* 0x000000ffff2c4224 */ /* 0x000fe400078e007b */
[----:B------:R-:W-:Y:S01]  /*144690*/  @P1 IMAD.MOV.U32 R44, RZ, RZ, R0 ;  /* 0x000000ffff2c1224 */ /* 0x000fe200078e0000 */
[C---:B------:R-:W-:Y:S01]  /*1446a0*/  ISETP.EQ.AND P1, PT, R77.reuse, 0x14, PT ;  /* 0x000000144d00780c */ /* 0x040fe20003f22270 */
[----:B------:R-:W-:Y:S01]  /*1446b0*/  @P3 IMAD.MOV.U32 R44, RZ, RZ, R3 ;  /* 0x000000ffff2c3224 */ /* 0x000fe200078e0003 */
[----:B------:R-:W-:-:S02]  /*1446c0*/  ISETP.EQ.AND P3, PT, R77, 0x18, PT ;  /* 0x000000184d00780c */ /* 0x000fc40003f62270 */
[C---:B------:R-:W-:Y:S01]  /*1446d0*/  ISETP.EQ.AND P2, PT, R76.reuse, 0x18, PT ;  /* 0x000000184c00780c */ /* 0x040fe20003f42270 */
[----:B------:R-:W0:Y:S01]  /*1446e0*/  S2UR UR19, SR_CgaCtaId ;  /* 0x00000000001379c3 */ /* 0x000e220000008800 */
[C---:B------:R-:W-:Y:S01]  /*1446f0*/  ISETP.EQ.AND P4, PT, R76.reuse, 0x1c, PT ;  /* 0x0000001c4c00780c */ /* 0x040fe20003f82270 */
[--C-:B------:R-:W-:Y:S01]  /*144700*/  @P5 IMAD.MOV.U32 R43, RZ, RZ, R5.reuse ;  /* 0x000000ffff2b5224 */ /* 0x100fe200078e0005 */
[----:B------:R-:W-:Y:S01]  /*144710*/  ISETP.EQ.AND P5, PT, R76, 0x20, PT ;  /* 0x000000204c00780c */ /* 0x000fe20003fa2270 */
[----:B------:R-:W-:Y:S02]  /*144720*/  IMAD.SHL.U32 R78, R78, 0x4, RZ ;  /* 0x000000044e4e7824 */ /* 0x000fe400078e00ff */
[----:B------:R-:W-:Y:S02]  /*144730*/  @P6 IMAD.MOV.U32 R44, RZ, RZ, R2 ;  /* 0x000000ffff2c6224 */ /* 0x000fe400078e0002 */
[----:B------:R-:W-:Y:S01]  /*144740*/  @P0 IMAD.MOV.U32 R44, RZ, RZ, R4 ;  /* 0x000000ffff2c0224 */ /* 0x000fe200078e0004 */
[----:B------:R-:W-:Y:S01]  /*144750*/  ISETP.EQ.AND P6, PT, R77, 0x1c, PT ;  /* 0x0000001c4d00780c */ /* 0x000fe20003fc2270 */
[----:B------:R-:W-:Y:S01]  /*144760*/  @P1 IMAD.MOV.U32 R44, RZ, RZ, R5 ;  /* 0x000000ffff2c1224 */ /* 0x000fe200078e0005 */
[----:B------:R-:W-:Y:S01]  /*144770*/  @P3 MOV R44, R6 ;  /* 0x00000006002c3202 */ /* 0x000fe20000000f00 */
[----:B------:R-:W-:Y:S01]  /*144780*/  @P2 IMAD.MOV.U32 R43, RZ, RZ, R6 ;  /* 0x000000ffff2b2224 */ /* 0x000fe200078e0006 */
[----:B------:R-:W-:-:S02]  /*144790*/  ISETP.EQ.AND P0, PT, R76, 0x24, PT ;  /* 0x000000244c00780c */ /* 0x000fc40003f02270 */
[----:B------:R-:W-:Y:S02]  /*1447a0*/  ISETP.EQ.AND P3, PT, R78, RZ, PT ;  /* 0x000000ff4e00720c */ /* 0x000fe40003f62270 */
[C---:B------:R-:W-:Y:S01]  /*1447b0*/  ISETP.EQ.AND P2, PT, R77.reuse, 0x20, PT ;  /* 0x000000204d00780c */ /* 0x040fe20003f42270 */
[--C-:B------:R-:W-:Y:S01]  /*1447c0*/  @P4 IMAD.MOV.U32 R43, RZ, RZ, R7.reuse ;  /* 0x000000ffff2b4224 */ /* 0x100fe200078e0007 */
[C---:B------:R-:W-:Y:S01]  /*1447d0*/  ISETP.EQ.AND P1, PT, R77.reuse, 0x24, PT ;  /* 0x000000244d00780c */ /* 0x040fe20003f22270 */
[--C-:B------:R-:W-:Y:S01]  /*1447e0*/  @P5 IMAD.MOV.U32 R43, RZ, RZ, R8.reuse ;  /* 0x000000ffff2b5224 */ /* 0x100fe200078e0008 */
[----:B------:R-:W-:Y:S02]  /*1447f0*/  ISETP.EQ.AND P4, PT, R76, 0x28, PT ;  /* 0x000000284c00780c */ /* 0x000fe40003f82270 */
[C---:B------:R-:W-:Y:S01]  /*144800*/  ISETP.EQ.AND P5, PT, R77.reuse, 0x28, PT ;  /* 0x000000284d00780c */ /* 0x040fe20003fa2270 */
[----:B------:R-:W-:Y:S01]  /*144810*/  @P6 IMAD.MOV.U32 R44, RZ, RZ, R7 ;  /* 0x000000ffff2c6224 */ /* 0x000fe200078e0007 */
[----:B------:R-:W-:Y:S01]  /*144820*/  ISETP.EQ.AND P6, PT, R78, 0x4, PT ;  /* 0x000000044e00780c */ /* 0x000fe20003fc2270 */
[----:B------:R-:W-:Y:S01]  /*144830*/  @P0 IMAD.MOV.U32 R43, RZ, RZ, R9 ;  /* 0x000000ffff2b0224 */ /* 0x000fe200078e0009 */
[----:B------:R-:W-:Y:S01]  /*144840*/  ISETP.EQ.AND P0, PT, R76, 0x2c, PT ;  /* 0x0000002c4c00780c */ /* 0x000fe20003f02270 */
[----:B------:R-:W-:Y:S01]  /*144850*/  @P3 IMAD.MOV.U32 R42, RZ, RZ, R123 ;  /* 0x000000ffff2a3224 */ /* 0x000fe200078e007b */
[C---:B------:R-:W-:Y:S01]  /*144860*/  ISETP.EQ.AND P3, PT, R77.reuse, 0x2c, PT ;  /* 0x0000002c4d00780c */ /* 0x040fe20003f62270 */
[----:B------:R-:W-:Y:S01]  /*144870*/  @P2 IMAD.MOV.U32 R44, RZ, RZ, R8 ;  /* 0x000000ffff2c2224 */ /* 0x000fe200078e0008 */
[----:B------:R-:W-:Y:S01]  /*144880*/  UMOV UR18, 0x400 ;  /* 0x0000040000127882 */ /* 0x000fe20000000000 */
[C---:B------:R-:W-:Y:S01]  /*144890*/  ISETP.EQ.AND P2, PT, R78.reuse, 0x8, PT ;  /* 0x000000084e00780c */ /* 0x040fe20003f42270 */
[----:B0-----:R-:W-:Y:S01]  /*1448a0*/  ULEA UR18, UR19, UR18, 0x18 ;  /* 0x0000001213127291 */ /* 0x001fe2000f8ec0ff */
[----:B------:R-:W-:Y:S01]  /*1448b0*/  @P1 IMAD.MOV.U32 R44, RZ, RZ, R9 ;  /* 0x000000ffff2c1224 */ /* 0x000fe200078e0009 */
[C---:B------:R-:W-:Y:S01]  /*1448c0*/  ISETP.EQ.AND P1, PT, R78.reuse, 0xc, PT ;  /* 0x0000000c4e00780c */ /* 0x040fe20003f22270 */
[--C-:B------:R-:W-:Y:S01]  /*1448d0*/  @P4 IMAD.MOV.U32 R43, RZ, RZ, R32.reuse ;  /* 0x000000ffff2b4224 */ /* 0x100fe200078e0020 */
[----:B------:R-:W-:Y:S01]  /*1448e0*/  ISETP.EQ.AND P4, PT, R78, 0x10, PT ;  /* 0x000000104e00780c */ /* 0x000fe20003f82270 */
[----:B------:R-:W-:Y:S01]  /*1448f0*/  @P5 IMAD.MOV.U32 R44, RZ, RZ, R32 ;  /* 0x000000ffff2c5224 */ /* 0x000fe200078e0020 */
[----:B------:R-:W-:Y:S01]  /*144900*/  ISETP.EQ.AND P5, PT, R76, 0x30, PT ;  /* 0x000000304c00780c */ /* 0x000fe20003fa2270 */
[----:B------:R-:W-:Y:S01]  /*144910*/  @P6 IMAD.MOV.U32 R42, RZ, RZ, R0 ;  /* 0x000000ffff2a6224 */ /* 0x000fe200078e0000 */
[C---:B------:R-:W-:Y:S01]  /*144920*/  ISETP.EQ.AND P6, PT, R78.reuse, 0x14, PT ;  /* 0x000000144e00780c */ /* 0x040fe20003fc2270 */
[----:B------:R-:W0:Y:S01]  /*144930*/  LDS.128 R52, [UR18+0x1f80] ;  /* 0x001f8012ff347984 */ /* 0x000e220008000c00 */
        /* <DEDUP_REMOVED lines=9> */
[----:B------:R-:W-:-:S02]  /*1449d0*/  @P5 MOV R43, R11 ;  /* 0x0000000b002b5202 */ /* 0x000fc40000000f00 */
        /* <DEDUP_REMOVED lines=10> */
[----:B------:R-:W-:-:S02]  /*144a80*/  @P1 IMAD.MOV.U32 R42, RZ, RZ, R7 ;  /* 0x000000ffff2a1224 */ /* 0x000fc400078e0007 */
        /* <DEDUP_REMOVED lines=14> */
[----:B------:R-:W-:Y:S02]  /*144b70*/  @P4 IMAD.MOV.U32 R42, RZ, RZ, R11 ;  /* 0x000000ffff2a4224 */ /* 0x000fe400078e000b */
[--C-:B------:R-:W-:Y:S01]  /*144b80*/  @P5 IMAD.MOV.U32 R44, RZ, RZ, R13.reuse ;  /* 0x000000ffff2c5224 */ /* 0x100fe200078e000d */
[----:B------:R-:W-:Y:S01]  /*144b90*/  ISETP.EQ.AND P4, PT, R79, RZ, PT ;  /* 0x000000ff4f00720c */ /* 0x000fe20003f82270 */
[----:B0-----:R-:W-:Y:S01]  /*144ba0*/  IMAD.SHL.U32 R53, R53, 0x4, RZ ;  /* 0x0000000435357824 */ /* 0x001fe200078e00ff */
[C---:B------:R-:W-:Y:S01]  /*144bb0*/  ISETP.EQ.AND P5, PT, R79.reuse, 0x4, PT ;  /* 0x000000044f00780c */ /* 0x040fe20003fa2270 */
[--C-:B------:R-:W-:Y:S01]  /*144bc0*/  @P1 IMAD.MOV.U32 R43, RZ, RZ, R0.reuse ;  /* 0x000000ffff2b1224 */ /* 0x100fe200078e0000 */
[----:B------:R-:W-:Y:S01]  /*144bd0*/  @P6 MOV R42, R12 ;  /* 0x0000000c002a6202 */ /* 0x000fe20000000f00 */
[----:B------:R-:W-:Y:S01]  /*144be0*/  @P3 IMAD.MOV.U32 R42, RZ, RZ, R13 ;  /* 0x000000ffff2a3224 */ /* 0x000fe200078e000d */
[C---:B------:R-:W-:Y:S01]  /*144bf0*/  ISETP.EQ.AND P1, PT, R79.reuse, 0x8, PT ;  /* 0x000000084f00780c */ /* 0x040fe20003f22270 */
[--C-:B------:R-:W-:Y:S01]  /*144c00*/  @P0 IMAD.MOV.U32 R44, RZ, RZ, R0.reuse ;  /* 0x000000ffff2c0224 */ /* 0x100fe200078e0000 */
[----:B------:R-:W-:Y:S01]  /*144c10*/  ISETP.EQ.AND P0, PT, R79, 0xc, PT ;  /* 0x0000000c4f00780c */ /* 0x000fe20003f02270 */
[----:B------:R-:W-:Y:S01]  /*144c20*/  @P2 IMAD.MOV.U32 R42, RZ, RZ, R0 ;  /* 0x000000ffff2a2224 */ /* 0x000fe200078e0000 */
[----:B------:R-:W-:-:S02]  /*144c30*/  ISETP.EQ.AND P2, PT, R53, RZ, PT ;  /* 0x000000ff3500720c */ /* 0x000fc40003f42270 */
        /* <DEDUP_REMOVED lines=28> */
[C---:B------:R-:W-:Y:S01]  /*144e00*/  ISETP.EQ.AND P3, PT, R53.reuse, 0x20, PT ;  /* 0x000000203500780c */ /* 0x040fe20003f62270 */
[----:B------:R-:W-:Y:S01]  /*144e10*/  @P5 IMAD.MOV.U32 R18, RZ, RZ, R8 ;  /* 0x000000ffff125224 */ /* 0x000fe200078e0008 */
[C---:B------:R-:W-:Y:S02]  /*144e20*/  ISETP.EQ.AND P4, PT, R53.reuse, 0x24, PT ;  /* 0x000000243500780c */ /* 0x040fe40003f82270 */
[----:B------:R-:W-:Y:S01]  /*144e30*/  ISETP.EQ.AND P5, PT, R53, 0x28, PT ;  /* 0x000000283500780c */ /* 0x000fe20003fa2270 */
[----:B------:R-:W-:Y:S01]  /*144e40*/  @P6 IMAD.MOV.U32 R47, RZ, RZ, R6 ;  /* 0x000000ffff2f6224 */ /* 0x000fe200078e0006 */
[C---:B------:R-:W-:Y:S01]  /*144e50*/  ISETP.EQ.AND P6, PT, R79.reuse, 0x2c, PT ;  /* 0x0000002c4f00780c */ /* 0x040fe20003fc2270 */
[----:B------:R-:W-:Y:S01]  /*144e60*/  @P1 IMAD.MOV.U32 R18, RZ, RZ, R9 ;  /* 0x000000ffff121224 */ /* 0x000fe200078e0009 */
[----:B------:R-:W-:Y:S01]  /*144e70*/  ISETP.EQ.AND P1, PT, R79, 0x30, PT ;  /* 0x000000304f00780c */ /* 0x000fe20003f22270 */
[----:B------:R-:W-:Y:S01]  /*144e80*/  @P2 IMAD.MOV.U32 R47, RZ, RZ, R7 ;  /* 0x000000ffff2f2224 */ /* 0x000fe200078e0007 */
[----:B------:R-:W0:Y:S01]  /*144e90*/  S2UR UR21, SR_CgaCtaId ;  /* 0x00000000001579c3 */ /* 0x000e220000008800 */
        /* <DEDUP_REMOVED lines=9> */
[--C-:B------:R-:W-:Y:S01]  /*144f30*/  @P6 IMAD.MOV.U32 R18, RZ, RZ, R10.reuse ;  /* 0x000000ffff126224 */ /* 0x100fe200078e000a */
[C---:B------:R-:W-:Y:S01]  /*144f40*/  ISETP.EQ.AND P6, PT, R79.reuse, 0x38, PT ;  /* 0x000000384f00780c */ /* 0x040fe20003fc2270 */
[----:B------:R-:W-:Y:S01]  /*144f50*/  @P1 IMAD.MOV.U32 R18, RZ, RZ, R11 ;  /* 0x000000ffff121224 */ /* 0x000fe200078e000b */
[----:B------:R-:W-:Y:S01]  /*144f60*/  ISETP.EQ.AND P1, PT, R79, 0x3c, PT ;  /* 0x0000003c4f00780c */ /* 0x000fe20003f22270 */
[----:B------:R-:W-:Y:S01]  /*144f70*/  @P2 IMAD.MOV.U32 R47, RZ, RZ, R10 ;  /* 0x000000ffff2f2224 */ /* 0x000fe200078e000a */
[----:B------:R-:W-:Y:S01]  /*144f80*/  ISETP.EQ.AND P2, PT, R53, 0x3c, PT ;  /* 0x0000003c3500780c */ /* 0x000fe20003f42270 */
[----:B------:R-:W-:-:S02]  /*144f90*/  IMAD.SHL.U32 R54, R54, 0x4, RZ ;  /* 0x0000000436367824 */ /* 0x000fc400078e00ff */
[----:B------:R-:W-:Y:S02]  /*144fa0*/  @P0 IMAD.MOV.U32 R47, RZ, RZ, R11 ;  /* 0x000000ffff2f0224 */ /* 0x000fe400078e000b */
[--C-:B------:R-:W-:Y:S01]  /*144fb0*/  @P3 IMAD.MOV.U32 R18, RZ, RZ, R12.reuse ;  /* 0x000000ffff123224 */ /* 0x100fe200078e000c */
[C---:B------:R-:W-:Y:S01]  /*144fc0*/  ISETP.EQ.AND P0, PT, R54.reuse, RZ, PT ;  /* 0x000000ff3600720c */ /* 0x040fe20003f02270 */
[----:B------:R-:W-:Y:S01]  /*144fd0*/  @P4 IMAD.MOV.U32 R47, RZ, RZ, R12 ;  /* 0x000000ffff2f4224 */ /* 0x000fe200078e000c */
[C---:B------:R-:W-:Y:S01]  /*144fe0*/  ISETP.EQ.AND P3, PT, R54.reuse, 0x4, PT ;  /* 0x000000043600780c */ /* 0x040fe20003f62270 */
[----:B------:R-:W-:Y:S01]  /*144ff0*/  IMAD.SHL.U32 R55, R55, 0x4, RZ ;  /* 0x0000000437377824 */ /* 0x000fe200078e00ff */
[----:B------:R-:W-:Y:S01]  /*145000*/  UMOV UR20, 0x400 ;  /* 0x0000040000147882 */ /* 0x000fe20000000000 */
[--C-:B------:R-:W-:Y:S01]  /*145010*/  @P5 IMAD.MOV.U32 R47, RZ, RZ, R13.reuse ;  /* 0x000000ffff2f5224 */ /* 0x100fe200078e000d */
[----:B------:R-:W-:Y:S01]  /*145020*/  ISETP.EQ.AND P5, PT, R54, 0x8, PT ;  /* 0x000000083600780c */ /* 0x000fe20003fa2270 */
[----:B------:R-:W-:Y:S01]  /*145030*/  IMAD.SHL.U32 R16, R21, 0x100, RZ ;  /* 0x0000010015107824 */ /* 0x000fe200078e00ff */
[----:B0-----:R-:W-:Y:S01]  /*145040*/  ULEA UR20, UR21, UR20, 0x18 ;  /* 0x0000001415147291 */ /* 0x001fe2000f8ec0ff */
[----:B------:R-:W-:Y:S01]  /*145050*/  @P6 IMAD.MOV.U32 R18, RZ, RZ, R13 ;  /* 0x000000ffff126224 */ /* 0x000fe200078e000d */
[C---:B------:R-:W-:Y:S01]  /*145060*/  ISETP.EQ.AND P4, PT, R55.reuse, RZ, PT ;  /* 0x000000ff3700720c */ /* 0x040fe20003f82270 */
[--C-:B------:R-:W-:Y:S01]  /*145070*/  @P1 IMAD.MOV.U32 R18, RZ, RZ, R0.reuse ;  /* 0x000000ffff121224 */ /* 0x100fe200078e0000 */
[----:B------:R-:W-:Y:S01]  /*145080*/  ISETP.EQ.AND P1, PT, R55, 0x4, PT ;  /* 0x000000043700780c */ /* 0x000fe20003f22270 */
[----:B------:R-:W-:Y:S01]  /*145090*/  @P2 IMAD.MOV.U32 R47, RZ, RZ, R0 ;  /* 0x000000ffff2f2224 */ /* 0x000fe200078e0000 */
[----:B------:R-:W-:-:S02]  /*1450a0*/  I2FP.F32.S32 R16, R16 ;  /* 0x0000001000107245 */ /* 0x000fc40000201400 */
[----:B------:R-:W-:Y:S01]  /*1450b0*/  SHF.L.U32 R17, R22, 0x9, RZ ;  /* 0x0000000916117819 */ /* 0x000fe200000006ff */
[----:B------:R-:W0:Y:S01]  /*1450c0*/  LDS.128 R80, [UR20+0x1f90] ;  /* 0x001f9014ff507984 */ /* 0x000e220008000c00 */
[C---:B------:R-:W-:Y:S01]  /*1450d0*/  ISETP.EQ.AND P2, PT, R54.reuse, 0xc, PT ;  /* 0x0000000c3600780c */ /* 0x040fe20003f42270 */
[----:B------:R-:W-:Y:S01]  /*1450e0*/  FADD R16, R19, R16 ;  /* 0x0000001013107221 */ /* 0x000fe20000000000 */
[----:B------:R-:W-:Y:S01]  /*1450f0*/  I2FP.F32.S32 R17, R17 ;  /* 0x0000001100117245 */ /* 0x000fe20000201400 */
        /* <DEDUP_REMOVED lines=9> */
[----:B------:R-:W-:Y:S01]  /*145190*/  @P4 IMAD.MOV.U32 R23, RZ, RZ, R123 ;  /* 0x000000ffff174224 */ /* 0x000fe200078e007b */
[C---:B------:R-:W-:Y:S01]  /*1451a0*/  ISETP.EQ.AND P4, PT, R55.reuse, 0x10, PT ;  /* 0x000000103700780c */ /* 0x040fe20003f82270 */
[----:B------:R-:W-:Y:S01]  /*1451b0*/  @P1 IMAD.MOV.U32 R23, RZ, RZ, R0 ;  /* 0x000000ffff171224 */ /* 0x000fe200078e0000 */
[----:B------:R-:W-:Y:S02]  /*1451c0*/  @P2 MOV R22, R2 ;  /* 0x0000000200162202 */ /* 0x000fe40000000f00 */
[C---:B------:R-:W-:Y:S02]  /*1451d0*/  ISETP.EQ.AND P1, PT, R54.reuse, 0x18, PT ;  /* 0x000000183600780c */ /* 0x040fe40003f22270 */
[----:B------:R-:W-:Y:S01]  /*1451e0*/  ISETP.EQ.AND P2, PT, R55, 0x14, PT ;  /* 0x000000143700780c */ /* 0x000fe20003f42270 */
[----:B------:R-:W-:Y:S01]  /*1451f0*/  @P0 IMAD.MOV.U32 R22, RZ, RZ, R4 ;  /* 0x000000ffff160224 */ /* 0x000fe200078e0004 */
[----:B------:R-:W-:Y:S01]  /*145200*/  ISETP.EQ.AND P0, PT, R54, 0x1c, PT ;  /* 0x0000001c3600780c */ /* 0x000fe20003f02270 */
[----:B------:R-:W-:-:S02]  /*145210*/  @P6 IMAD.MOV.U32 R23, RZ, RZ, R3 ;  /* 0x000000ffff176224 */ /* 0x000fc400078e0003 */
[--C-:B------:R-:W-:Y:S01]  /*145220*/  @P5 IMAD.MOV.U32 R22, RZ, RZ, R5.reuse ;  /* 0x000000ffff165224 */ /* 0x100fe200078e0005 */
[C---:B------:R-:W-:Y:S01]  /*145230*/  ISETP.EQ.AND P5, PT, R55.reuse, 0x18, PT ;  /* 0x000000183700780c */ /* 0x040fe20003fa2270 */
[----:B------:R-:W-:Y:S01]  /*145240*/  @P3 IMAD.MOV.U32 R23, RZ, RZ, R2 ;  /* 0x000000ffff173224 */ /* 0x000fe200078e0002 */
[----:B------:R-:W-:Y:S02]  /*145250*/  I2FP.F32.S32 R17, R17 ;  /* 0x0000001100117245 */ /* 0x000fe40000201400 */
[C---:B------:R-:W-:Y:S02]  /*145260*/  ISETP.EQ.AND P3, PT, R55.reuse, 0x1c, PT ;  /* 0x0000001c3700780c */ /* 0x040fe40003f62270 */
[C---:B------:R-:W-:Y:S01]  /*145270*/  ISETP.EQ.AND P6, PT, R54.reuse, 0x20, PT ;  /* 0x000000203600780c */ /* 0x040fe20003fc2270 */
[----:B------:R-:W-:Y:S01]  /*145280*/  @P4 IMAD.MOV.U32 R23, RZ, RZ, R4 ;  /* 0x000000ffff174224 */ /* 0x000fe200078e0004 */
[----:B------:R-:W-:Y:S01]  /*145290*/  ISETP.EQ.AND P4, PT, R55, 0x20, PT ;  /* 0x000000203700780c */ /* 0x000fe20003f82270 */
[----:B------:R-:W-:Y:S01]  /*1452a0*/  @P1 IMAD.MOV.U32 R22, RZ, RZ, R6 ;  /* 0x000000ffff161224 */ /* 0x000fe200078e0006 */
[----:B------:R-:W-:Y:S01]  /*1452b0*/  ISETP.EQ.AND P1, PT, R54, 0x24, PT ;  /* 0x000000243600780c */ /* 0x000fe20003f22270 */
[----:B------:R-:W-:-:S02]  /*1452c0*/  @P2 IMAD.MOV.U32 R23, RZ, RZ, R5 ;  /* 0x000000ffff172224 */ /* 0x000fc400078e0005 */
[----:B------:R-:W-:Y:S01]  /*1452d0*/  FADD R16, R16, R17 ;  /* 0x0000001110107221 */ /* 0x000fe20000000000 */
[C---:B------:R-:W-:Y:S01]  /*1452e0*/  ISETP.EQ.AND P2, PT, R55.reuse, 0x24, PT ;  /* 0x000000243700780c */ /* 0x040fe20003f42270 */
[----:B------:R-:W-:Y:S02]  /*1452f0*/  IMAD.SHL.U32 R17, R24, 0x800, RZ ;  /* 0x0000080018117824 */ /* 0x000fe400078e00ff */
[--C-:B------:R-:W-:Y:S01]  /*145300*/  @P0 IMAD.MOV.U32 R22, RZ, RZ, R7.reuse ;  /* 0x000000ffff160224 */ /* 0x100fe200078e0007 */
[C---:B------:R-:W-:Y:S01]  /*145310*/  ISETP.EQ.AND P0, PT, R54.reuse, 0x28, PT ;  /* 0x000000283600780c */ /* 0x040fe20003f02270 */
[----:B------:R-:W-:Y:S01]  /*145320*/  @P5 IMAD.MOV.U32 R23, RZ, RZ, R6 ;  /* 0x000000ffff175224 */ /* 0x000fe200078e0006 */
[----:B------:R-:W-:Y:S01]  /*145330*/  I2FP.F32.S32 R17, R17 ;  /* 0x0000001100117245 */ /* 0x000fe20000201400 */
[----:B------:R-:W-:Y:S01]  /*145340*/  @P3 IMAD.MOV.U32 R23, RZ, RZ, R7 ;  /* 0x000000ffff173224 */ /* 0x000fe200078e0007 */
[C---:B------:R-:W-:Y:S01]  /*145350*/  ISETP.EQ.AND P3, PT, R54.reuse, 0x2c, PT ;  /* 0x0000002c3600780c */ /* 0x040fe20003f62270 */
[--C-:B------:R-:W-:Y:S01]  /*145360*/  @P6 IMAD.MOV.U32 R22, RZ, RZ, R8.reuse ;  /* 0x000000ffff166224 */ /* 0x100fe200078e0008 */
[----:B------:R-:W-:Y:S01]  /*145370*/  ISETP.EQ.AND P6, PT, R54, 0x30, PT ;  /* 0x000000303600780c */ /* 0x000fe20003fc2270 */
[----:B------:R-:W-:Y:S01]  /*145380*/  FADD R16, R16, R17 ;  /* 0x0000001110107221 */ /* 0x000fe20000000000 */
[----:B------:R-:W-:Y:S01]  /*145390*/  ISETP.EQ.AND P5, PT, R55, 0x28, PT ;  /* 0x000000283700780c */ /* 0x000fe20003fa2270 */
[----:B------:R-:W-:-:S02]  /*1453a0*/  @P4 IMAD.MOV.U32 R23, RZ, RZ, R8 ;  /* 0x000000ffff174224 */ /* 0x000fc400078e0008 */
[--C-:B------:R-:W-:Y:S01]  /*1453b0*/  @P1 IMAD.MOV.U32 R22, RZ, RZ, R9.reuse ;  /* 0x000000ffff161224 */ /* 0x100fe200078e0009 */
[----:B------:R-:W-:Y:S01]  /*1453c0*/  ISETP.EQ.AND P1, PT, R55, 0x2c, PT ;  /* 0x0000002c3700780c */ /* 0x000fe20003f22270 */
[----:B------:R-:W-:Y:S02]  /*1453d0*/  IMAD.SHL.U32 R17, R25, 0x1000, RZ ;  /* 0x0000100019117824 */ /* 0x000fe400078e00ff */
[----:B------:R-:W-:Y:S01]  /*1453e0*/  @P2 IMAD.MOV.U32 R23, RZ, RZ, R9 ;  /* 0x000000ffff172224 */ /* 0x000fe200078e0009 */
[----:B------:R-:W-:Y:S01]  /*1453f0*/  ISETP.EQ.AND P2, PT, R55, 0x30, PT ;  /* 0x000000303700780c */ /* 0x000fe20003f42270 */
[----:B0-----:R-:W-:Y:S01]  /*145400*/  IMAD.SHL.U32 R80, R80, 0x4, RZ ;  /* 0x0000000450507824 */ /* 0x001fe200078e00ff */
[----:B------:R-:W-:Y:S02]  /*145410*/  I2FP.F32.S32 R17, R17 ;  /* 0x0000001100117245 */ /* 0x000fe40000201400 */
[----:B------:R-:W-:Y:S01]  /*145420*/  @P0 MOV R22, R32 ;  /* 0x0000002000160202 */ /* 0x000fe20000000f00 */
[----:B------:R-:W-:Y:S01]  /*145430*/  @P3 IMAD.MOV.U32 R22, RZ, RZ, R10 ;  /* 0x000000ffff163224 */ /* 0x000fe200078e000a */
[----:B------:R-:W-:Y:S01]  /*145440*/  ISETP.EQ.AND P0, PT, R80, RZ, PT ;  /* 0x000000ff5000720c */ /* 0x000fe20003f02270 */
[----:B------:R-:W-:Y:S01]  /*145450*/  FADD R19, R16, R17 ;  /* 0x0000001110137221 */ /* 0x000fe20000000000 */
[C---:B------:R-:W-:Y:S01]  /*145460*/  ISETP.EQ.AND P3, PT, R80.reuse, 0x4, PT ;  /* 0x000000045000780c */ /* 0x040fe20003f62270 */
[----:B------:R-:W-:Y:S01]  /*145470*/  @P6 IMAD.MOV.U32 R22, RZ, RZ, R11 ;  /* 0x000000ffff166224 */ /* 0x000fe200078e000b */
[----:B------:R-:W-:Y:S01]  /*145480*/  ISETP.EQ.AND P6, PT, R80, 0x8, PT ;  /* 0x000000085000780c */ /* 0x000fe20003fc2270 */
[----:B------:R-:W-:-:S02]  /*145490*/  IMAD.SHL.U32 R17, R26, 0x2000, RZ ;  /* 0x000020001a117824 */ /* 0x000fc400078e00ff */
[----:B------:R-:W-:Y:S01]  /*1454a0*/  IMAD.SHL.U32 R16, R187, 0x40000000, RZ ;  /* 0x40000000bb107824 */ /* 0x000fe200078e00ff */
[C---:B------:R-:W-:Y:S01]  /*1454b0*/  ISETP.EQ.AND P4, PT, R54.reuse, 0x34, PT ;  /* 0x000000343600780c */ /* 0x040fe20003f82270 */
[----:B------:R-:W-:Y:S02]  /*1454c0*/  @P5 IMAD.MOV.U32 R23, RZ, RZ, R32 ;  /* 0x000000ffff175224 */ /* 0x000fe400078e0020 */
[----:B------:R-:W-:Y:S01]  /*1454d0*/  @P1 IMAD.MOV.U32 R23, RZ, RZ, R10 ;  /* 0x000000ffff171224 */ /* 0x000fe200078e000a */
[----:B------:R-:W-:Y:S01]  /*1454e0*/  ISETP.EQ.AND P1, PT, R54, 0x38, PT ;  /* 0x000000383600780c */ /* 0x000fe20003f22270 */
[----:B------:R-:W-:Y:S01]  /*1454f0*/  @P2 IMAD.MOV.U32 R23, RZ, RZ, R11 ;  /* 0x000000ffff172224 */ /* 0x000fe200078e000b */
[----:B------:R-:W-:Y:S02]  /*145500*/  ISETP.EQ.AND P2, PT, R80, 0xc, PT ;  /* 0x0000000c5000780c */ /* 0x000fe40003f42270 */
[----:B------:R-:W-:Y:S02]  /*145510*/  I2FP.F32.S32 R20, R17 ;  /* 0x0000001100147245 */ /* 0x000fe40000201400 */
[----:B------:R-:W-:-:S02]  /*145520*/  I2FP.F32.S32 R17, R16 ;  /* 0x0000001000117245 */ /* 0x000fc40000201400 */
[----:B------:R-:W-:Y:S01]  /*145530*/  SHF.L.U32 R21, R27, 0xe, RZ ;  /* 0x0000000e1b157819 */ /* 0x000fe200000006ff */
[----:B------:R-:W-:Y:S02]  /*145540*/  @P0 IMAD.MOV.U32 R24, RZ, RZ, R123 ;  /* 0x000000ffff180224 */ /* 0x000fe400078e007b */
[----:B------:R-:W-:Y:S01]  /*145550*/  FADD R46, R46, R17 ;  /* 0x000000112e2e7221 */ /* 0x000fe20000000000 */
[----:B------:R-:W-:Y:S01]  /*145560*/  IMAD.SHL.U32 R17, R28, 0x8000, RZ ;  /* 0x000080001c117824 */ /* 0x000fe200078e00ff */
[----:B------:R-:W-:Y:S01]  /*145570*/  ISETP.EQ.AND P5, PT, R55, 0x34, PT ;  /* 0x000000343700780c */ /* 0x000fe20003fa2270 */
[----:B------:R-:W-:Y:S01]  /*145580*/  @P3 IMAD.MOV.U32 R24, RZ, RZ, R0 ;  /* 0x000000ffff183224 */ /* 0x000fe200078e0000 */
[----:B------:R-:W-:Y:S01]  /*145590*/  I2FP.F32.S32 R16, R21 ;  /* 0x0000001500107245 */ /* 0x000fe20000201400 */
[----:B------:R-:W-:Y:S01]  /*1455a0*/  @P6 IMAD.MOV.U32 R24, RZ, RZ, R3 ;  /* 0x000000ffff186224 */ /* 0x000fe200078e0003 */
[C---:B------:R-:W-:Y:S01]  /*1455b0*/  ISETP.EQ.AND P0, PT, R80.reuse, 0x10, PT ;  /* 0x000000105000780c */ /* 0x040fe20003f02270 */
[----:B------:R-:W-:Y:S01]  /*1455c0*/  FADD R19, R19, R20 ;  /* 0x0000001413137221 */ /* 0x000fe20000000000 */
[C---:B------:R-:W-:Y:S01]  /*1455d0*/  ISETP.EQ.AND P6, PT, R80.reuse, 0x14, PT ;  /* 0x000000145000780c */ /* 0x040fe20003fc2270 */
[----:B------:R-:W-:Y:S01]  /*1455e0*/  @P4 IMAD.MOV.U32 R22, RZ, RZ, R12 ;  /* 0x000000ffff164224 */ /* 0x000fe200078e000c */
[----:B------:R-:W-:Y:S01]  /*1455f0*/  I2FP.F32.S32 R17, R17 ;  /* 0x0000001100117245 */ /* 0x000fe20000201400 */
[----:B------:R-:W-:Y:S01]  /*145600*/  @P1 IMAD.MOV.U32 R22, RZ, RZ, R13 ;  /* 0x000000ffff161224 */ /* 0x000fe200078e000d */
[----:B------:R-:W-:Y:S01]  /*145610*/  ISETP.EQ.AND P1, PT, R80, 0x18, PT ;  /* 0x000000185000780c */ /* 0x000fe20003f22270 */
[----:B------:R-:W-:-:S02]  /*145620*/  @P2 IMAD.MOV.U32 R24, RZ, RZ, R2 ;  /* 0x000000ffff182224 */ /* 0x000fc400078e0002 */
[----:B------:R-:W-:Y:S01]  /*145630*/  FADD R16, R19, R16 ;  /* 0x0000001013107221 */ /* 0x000fe20000000000 */
[----:B------:R-:W-:-:S03]  /*145640*/  ISETP.EQ.AND P2, PT, R80, 0x1c, PT ;  /* 0x0000001c5000780c */ /* 0x000fc60003f42270 */
[----:B------:R-:W-:Y:S01]  /*145650*/  FADD R16, R16, R17 ;  /* 0x0000001110107221 */ /* 0x000fe20000000000 */
[----:B------:R-:W-:Y:S02]  /*145660*/  IMAD.U32 R17, R29, 0x10000, RZ ;  /* 0x000100001d117824 */ /* 0x000fe400078e00ff */
[----:B------:R-:W-:Y:S01]  /*145670*/  @P5 IMAD.MOV.U32 R23, RZ, RZ, R12 ;  /* 0x000000ffff175224 */ /* 0x000fe200078e000c */
[C---:B------:R-:W-:Y:S01]  /*145680*/  ISETP.EQ.AND P5, PT, R55.reuse, 0x38, PT ;  /* 0x000000383700780c */ /* 0x040fe20003fa2270 */
[----:B------:R-:W-:Y:S01]  /*145690*/  @P0 IMAD.MOV.U32 R24, RZ, RZ, R4 ;  /* 0x000000ffff180224 */ /* 0x000fe200078e0004 */
[----:B------:R-:W-:Y:S01]  /*1456a0*/  ISETP.EQ.AND P3, PT, R55, 0x3c, PT ;  /* 0x0000003c3700780c */ /* 0x000fe20003f62270 */
[----:B------:R-:W-:Y:S01]  /*1456b0*/  @P6 IMAD.MOV.U32 R24, RZ, RZ, R5 ;  /* 0x000000ffff186224 */ /* 0x000fe200078e0005 */
[----:B------:R-:W-:Y:S02]  /*1456c0*/  ISETP.EQ.AND P0, PT, R80, 0x20, PT ;  /* 0x000000205000780c */ /* 0x000fe40003f02270 */
[----:B------:R-:W-:-:S02]  /*1456d0*/  I2FP.F32.S32 R17, R17 ;  /* 0x0000001100117245 */ /* 0x000fc40000201400 */
[----:B------:R-:W-:Y:S01]  /*1456e0*/  ISETP.EQ.AND P6, PT, R80, 0x24, PT ;  /* 0x000000245000780c */ /* 0x000fe20003fc2270 */
[----:B------:R-:W-:Y:S01]  /*1456f0*/  @P1 IMAD.MOV.U32 R24, RZ, RZ, R6 ;  /* 0x000000ffff181224 */ /* 0x000fe200078e0006 */
[----:B------:R-:W-:Y:S01]  /*145700*/  ISETP.EQ.AND P4, PT, R54, 0x3c, PT ;  /* 0x0000003c3600780c */ /* 0x000fe20003f82270 */
[----:B------:R-:W-:Y:S01]  /*145710*/  @P2 IMAD.MOV.U32 R24, RZ, RZ, R7 ;  /* 0x000000ffff182224 */ /* 0x000fe200078e0007 */
[----:B------:R-:W-:Y:S01]  /*145720*/  ISETP.EQ.AND P1, PT, R80, 0x28, PT ;  /* 0x000000285000780c */ /* 0x000fe20003f22270 */
[----:B------:R-:W-:Y:S01]  /*145730*/  FADD R16, R16, R17 ;  /* 0x0000001110107221 */ /* 0x000fe20000000000 */
[----:B------:R-:W-:Y:S01]  /*145740*/  ISETP.EQ.AND P2, PT, R80, 0x2c, PT ;  /* 0x0000002c5000780c */ /* 0x000fe20003f42270 */
[----:B------:R-:W-:Y:S02]  /*145750*/  IMAD.SHL.U32 R17, R30, 0x20000, RZ ;  /* 0x000200001e117824 */ /* 0x000fe400078e00ff */
[----:B------:R-:W-:Y:S02]  /*145760*/  IMAD.SHL.U32 R81, R81, 0x4, RZ ;  /* 0x0000000451517824 */ /* 0x000fe400078e00ff */
[----:B------:R-:W-:Y:S01]  /*145770*/  @P5 IMAD.MOV.U32 R23, RZ, RZ, R13 ;  /* 0x000000ffff175224 */ /* 0x000fe200078e000d */
[----:B------:R-:W-:Y:S01]  /*145780*/  I2FP.F32.S32 R17, R17 ;  /* 0x0000001100117245 */ /* 0x000fe20000201400 */
[----:B------:R-:W-:Y:S01]  /*145790*/  @P0 IMAD.MOV.U32 R24, RZ, RZ, R8 ;  /* 0x000000ffff180224 */ /* 0x000fe200078e0008 */
[----:B------:R-:W-:Y:S01]  /*1457a0*/  ISETP.EQ.AND P0, PT, R80, 0x30, PT ;  /* 0x000000305000780c */ /* 0x000fe20003f02270 */
[--C-:B------:R-:W-:Y:S01]  /*1457b0*/  @P3 IMAD.MOV.U32 R23, RZ, RZ, R0.reuse ;  /* 0x000000ffff173224 */ /* 0x100fe200078e0000 */
[C---:B------:R-:W-:Y:S01]  /*1457c0*/  ISETP.EQ.AND P3, PT, R81.reuse, RZ, PT ;  /* 0x000000ff5100720c */ /* 0x040fe20003f62270 */
[----:B------:R-:W-:Y:S01]  /*1457d0*/  @P6 IMAD.MOV.U32 R24, RZ, RZ, R9 ;  /* 0x000000ffff186224 */ /* 0x000fe200078e0009 */
[----:B------:R-:W-:Y:S01]  /*1457e0*/  ISETP.EQ.AND P6, PT, R81, 0x4, PT ;  /* 0x000000045100780c */ /* 0x000fe20003fc2270 */
[----:B------:R-:W-:Y:S01]  /*1457f0*/  FADD R16, R16, R17 ;  /* 0x0000001110107221 */ /* 0x000fe20000000000 */
[----:B------:R-:W-:Y:S01]  /*145800*/  @P4 IMAD.MOV.U32 R22, RZ, RZ, R0 ;  /* 0x000000ffff164224 */ /* 0x000fe200078e0000 */
[C---:B------:R-:W-:Y:S01]  /*145810*/  ISETP.EQ.AND P5, PT, R80.reuse, 0x34, PT ;  /* 0x000000345000780c */ /* 0x040fe20003fa2270 */
[----:B------:R-:W-:Y:S01]  /*145820*/  @P1 IMAD.MOV.U32 R24, RZ, RZ, R32 ;  /* 0x000000ffff181224 */ /* 0x000fe200078e0020 */
[----:B------:R-:W-:Y:S01]  /*145830*/  ISETP.EQ.AND P4, PT, R80, 0x38, PT ;  /* 0x000000385000780c */ /* 0x000fe20003f82270 */
[----:B------:R-:W-:-:S02]  /*145840*/  IMAD.SHL.U32 R17, R31, 0x40000, RZ ;  /* 0x000400001f117824 */ /* 0x000fc400078e00ff */
[----:B------:R-:W-:Y:S01]  /*145850*/  @P2 IMAD.MOV.U32 R24, RZ, RZ, R10 ;  /* 0x000000ffff182224 */ /* 0x000fe200078e000a */
[C---:B------:R-:W-:Y:S02]  /*145860*/  ISETP.EQ.AND P2, PT, R81.reuse, 0x8, PT ;  /* 0x000000085100780c */ /* 0x040fe40003f42270 */
[----:B------:R-:W-:Y:S01]  /*145870*/  ISETP.EQ.AND P1, PT, R80, 0x3c, PT ;  /* 0x0000003c5000780c */ /* 0x000fe20003f22270 */
[----:B------:R-:W-:Y:S01]  /*145880*/  IMAD.SHL.U32 R82, R82, 0x4, RZ ;  /* 0x0000000452527824 */ /* 0x000fe200078e00ff */
[----:B------:R-:W-:Y:S01]  /*145890*/  I2FP.F32.S32 R17, R17 ;  /* 0x0000001100117245 */ /* 0x000fe20000201400 */
[----:B------:R-:W-:Y:S01]  /*1458a0*/  @P0 IMAD.MOV.U32 R24, RZ, RZ, R11 ;  /* 0x000000ffff180224 */ /* 0x000fe200078e000b */
[----:B------:R-:W-:Y:S01]  /*1458b0*/  ISETP.EQ.AND P0, PT, R81, 0xc, PT ;  /* 0x0000000c5100780c */ /* 0x000fe20003f02270 */
[----:B------:R-:W-:Y:S01]  /*1458c0*/  @P3 IMAD.MOV.U32 R25, RZ, RZ, R123 ;  /* 0x000000ffff193224 */ /* 0x000fe200078e007b */
[----:B------:R-:W-:Y:S01]  /*1458d0*/  ISETP.EQ.AND P3, PT, R82, RZ, PT ;  /* 0x000000ff5200720c */ /* 0x000fe20003f62270 */
[----:B------:R-:W-:Y:S01]  /*1458e0*/  FADD R16, R16, R17 ;  /* 0x0000001110107221 */ /* 0x000fe20000000000 */
[----:B------:R-:W-:Y:S01]  /*1458f0*/  @P6 MOV R25, R0 ;  /* 0x0000000000196202 */ /* 0x000fe20000000f00 */
        /* <DEDUP_REMOVED lines=9> */
[----:B------:R-:W-:-:S02]  /*145990*/  I2FP.F32.S32 R17, R17 ;  /* 0x0000001100117245 */ /* 0x000fc40000201400 */
[----:B------:R-:W-:-:S03]  /*1459a0*/  ISETP.EQ.AND P1, PT, R82, 0x8, PT ;  /* 0x000000085200780c */ /* 0x000fc60003f22270 */
[----:B------:R-:W-:Y:S01]  /*1459b0*/  FADD R16, R16, R17 ;  /* 0x0000001110107221 */ /* 0x000fe20000000000 */
[----:B------:R-:W-:Y:S01]  /*1459c0*/  IMAD.SHL.U32 R17, R34, 0x100000, RZ ;  /* 0x0010000022117824 */ /* 0x000fe200078e00ff */
[----:B------:R-:W-:Y:S01]  /*1459d0*/  UMOV UR22, 0x400 ;  /* 0x0000040000167882 */ /* 0x000fe20000000000 */
[----:B------:R-:W-:Y:S01]  /*1459e0*/  @P0 IMAD.MOV.U32 R25, RZ, RZ, R2 ;  /* 0x000000ffff190224 */ /* 0x000fe200078e0002 */
[C---:B------:R-:W-:Y:S01]  /*1459f0*/  ISETP.EQ.AND P0, PT, R81.reuse, 0x1c, PT ;  /* 0x0000001c5100780c */ /* 0x040fe20003f02270 */
[----:B------:R-:W-:Y:S01]  /*145a00*/  @P3 IMAD.MOV.U32 R26, RZ, RZ, R123 ;  /* 0x000000ffff1a3224 */ /* 0x000fe200078e007b */
[----:B------:R-:W-:Y:S01]  /*145a10*/  ULEA UR5, UR5, UR22, 0x18 ;  /* 0x0000001605057291 */ /* 0x000fe2000f8ec0ff */
[----:B------:R-:W-:Y:S01]  /*145a20*/  @P6 IMAD.MOV.U32 R26, RZ, RZ, R0 ;  /* 0x000000ffff1a6224 */ /* 0x000fe200078e0000 */
[----:B------:R-:W-:Y:S01]  /*145a30*/  ISETP.EQ.AND P6, PT, R81, 0x20, PT ;  /* 0x000000205100780c */ /* 0x000fe20003fc2270 */
[----:B------:R-:W-:Y:S01]  /*145a40*/  @P5 IMAD.MOV.U32 R25, RZ, RZ, R4 ;  /* 0x000000ffff195224 */ /* 0x000fe200078e0004 */
[----:B------:R-:W-:Y:S01]  /*145a50*/  I2FP.F32.S32 R17, R17 ;  /* 0x0000001100117245 */ /* 0x000fe20000201400 */
[----:B------:R-:W-:Y:S01]  /*145a60*/  @P4 IMAD.MOV.U32 R25, RZ, RZ, R5 ;  /* 0x000000ffff194224 */ /* 0x000fe200078e0005 */
[C---:B------:R-:W-:Y:S01]  /*145a70*/  ISETP.EQ.AND P3, PT, R82.reuse, 0xc, PT ;  /* 0x0000000c5200780c */ /* 0x040fe20003f62270 */
[----:B------:R-:W-:Y:S01]  /*145a80*/  @P2 IMAD.MOV.U32 R25, RZ, RZ, R6 ;  /* 0x000000ffff192224 */ /* 0x000fe200078e0006 */
[C---:B------:R-:W-:Y:S01]  /*145a90*/  ISETP.EQ.AND P5, PT, R82.reuse, 0x10, PT ;  /* 0x000000105200780c */ /* 0x040fe20003fa2270 */
[----:B------:R-:W-:Y:S01]  /*145aa0*/  IMAD.IADD R49, R49, 0x1, R182 ;  /* 0x0000000131317824 */ /* 0x000fe200078e02b6 */
[----:B------:R-:W-:Y:S01]  /*145ab0*/  ISETP.EQ.AND P2, PT, R81, 0x24, PT ;  /* 0x000000245100780c */ /* 0x000fe20003f42270 */
[----:B------:R-:W-:Y:S01]  /*145ac0*/  @P1 IMAD.MOV.U32 R26, RZ, RZ, R3 ;  /* 0x000000ffff1a1224 */ /* 0x000fe200078e0003 */
[----:B------:R-:W-:Y:S01]  /*145ad0*/  ISETP.EQ.AND P4, PT, R82, 0x14, PT ;  /* 0x000000145200780c */ /* 0x000fe20003f82270 */
[----:B------:R-:W-:Y:S01]  /*145ae0*/  FADD R19, R16, R17 ;  /* 0x0000001110137221 */ /* 0x000fe20000000000 */
[----:B------:R-:W-:Y:S01]  /*145af0*/  ISETP.EQ.AND P1, PT, R82, 0x18, PT ;  /* 0x000000185200780c */ /* 0x000fe20003f22270 */
[----:B--2---:R-:W-:Y:S01]  /*145b00*/  FADD R45, R45, R48 ;  /* 0x000000302d2d7221 */ /* 0x004fe20000000000 */
[----:B------:R-:W-:Y:S01]  /*145b10*/  IMAD.WIDE.U32 R16, R49, 0x4, R150 ;  /* 0x0000000431107825 */ /* 0x000fe200078e0096 */
[----:B------:R-:W0:Y:S03]  /*145b20*/  LDS.128 R84, [UR5+0x1fa0] ;  /* 0x001fa005ff547984 */ /* 0x000e260008000c00 */
[----:B------:R-:W-:Y:S01]  /*145b30*/  @P0 IMAD.MOV.U32 R25, RZ, RZ, R7 ;  /* 0x000000ffff190224 */ /* 0x000fe200078e0007 */
[----:B------:R-:W-:Y:S01]  /*145b40*/  STG.E desc[UR6][R14.64], R45 ;  /* 0x0000002d0e007986 */ /* 0x000fe2000c101906 */
[----:B------:R-:W-:Y:S01]  /*145b50*/  ISETP.EQ.AND P0, PT, R81, 0x28, PT ;  /* 0x000000285100780c */ /* 0x000fe20003f02270 */
[----:B------:R-:W-:-:S02]  /*145b60*/  @P6 IMAD.MOV.U32 R25, RZ, RZ, R8 ;  /* 0x000000ffff196224 */ /* 0x000fc400078e0008 */
[----:B------:R-:W2:Y:S01]  /*145b70*/  LDG.E R48, desc[UR6][R16.64] ;  /* 0x0000000610307981 */ /* 0x000ea2000c1e1900 */
        /* <DEDUP_REMOVED lines=8> */
[----:B------:R-:W-:Y:S02]  /*145c00*/  ISETP.EQ.AND P2, PT, R82, 0x24, PT ;  /* 0x000000245200780c */ /* 0x000fe40003f42270 */
[----:B------:R-:W-:-:S02]  /*145c10*/  ISETP.EQ.AND P4, PT, R81, 0x30, PT ;  /* 0x000000305100780c */ /* 0x000fc40003f82270 */
        /* <DEDUP_REMOVED lines=13> */
[C---:B------:R-:W-:Y:S01]  /*145cf0*/  ISETP.EQ.AND P1, PT, R82.reuse, 0x38, PT ;  /* 0x000000385200780c */ /* 0x040fe20003f22270 */
[----:B------:R-:W-:Y:S01]  /*145d00*/  IMAD.SHL.U32 R83, R83, 0x4, RZ ;  /* 0x0000000453537824 */ /* 0x000fe200078e00ff */
[----:B------:R-:W-:Y:S01]  /*145d10*/  ISETP.EQ.AND P4, PT, R81, 0x3c, PT ;  /* 0x0000003c5100780c */ /* 0x000fe20003f82270 */
[----:B------:R-:W-:Y:S01]  /*145d20*/  @P0 IMAD.MOV.U32 R26, RZ, RZ, R32 ;  /* 0x000000ffff1a0224 */ /* 0x000fe200078e0020 */
[----:B------:R-:W-:Y:S01]  /*145d30*/  ISETP.EQ.AND P0, PT, R82, 0x3c, PT ;  /* 0x0000003c5200780c */ /* 0x000fe20003f02270 */
[----:B------:R-:W-:Y:S01]  /*145d40*/  @P6 IMAD.MOV.U32 R26, RZ, RZ, R10 ;  /* 0x000000ffff1a6224 */ /* 0x000fe200078e000a */
[C---:B------:R-:W-:Y:S01]  /*145d50*/  ISETP.EQ.AND P6, PT, R83.reuse, RZ, PT ;  /* 0x000000ff5300720c */ /* 0x040fe20003fc2270 */
[----:B------:R-:W-:Y:S02]  /*145d60*/  @P3 IMAD.MOV.U32 R26, RZ, RZ, R11 ;  /* 0x000000ffff1a3224 */ /* 0x000fe400078e000b */
[----:B------:R-:W-:Y:S01]  /*145d70*/  @P5 IMAD.MOV.U32 R25, RZ, RZ, R13 ;  /* 0x000000ffff195224 */ /* 0x000fe200078e000d */
[----:B------:R-:W-:-:S02]  /*145d80*/  ISETP.EQ.AND P5, PT, R83, 0x4, PT ;  /* 0x000000045300780c */ /* 0x000fc40003fa2270 */
[----:B------:R-:W-:Y:S01]  /*145d90*/  @P2 MOV R26, R12 ;  /* 0x0000000c001a2202 */ /* 0x000fe20000000f00 */
[----:B------:R-:W-:Y:S01]  /*145da0*/  @P1 IMAD.MOV.U32 R26, RZ, RZ, R13 ;  /* 0x000000ffff1a1224 */ /* 0x000fe200078e000d */
[C---:B------:R-:W-:Y:S01]  /*145db0*/  ISETP.EQ.AND P2, PT, R83.reuse, 0x8, PT ;  /* 0x000000085300780c */ /* 0x040fe20003f42270 */
[----:B0-----:R-:W-:Y:S01]  /*145dc0*/  IMAD.SHL.U32 R84, R84, 0x4, RZ ;  /* 0x0000000454547824 */ /* 0x001fe200078e00ff */
[----:B------:R-:W-:Y:S01]  /*145dd0*/  ISETP.EQ.AND P1, PT, R83, 0xc, PT ;  /* 0x0000000c5300780c */ /* 0x000fe20003f22270 */
[--C-:B------:R-:W-:Y:S02]  /*145de0*/  @P4 IMAD.MOV.U32 R25, RZ, RZ, R0.reuse ;  /* 0x000000ffff194224 */ /* 0x100fe400078e0000 */
[----:B------:R-:W-:Y:S01]  /*145df0*/  @P6 IMAD.MOV.U32 R27, RZ, RZ, R123 ;  /* 0x000000ffff1b6224 */ /* 0x000fe200078e007b */
[C---:B------:R-:W-:Y:S01]  /*145e00*/  ISETP.EQ.AND P3, PT, R84.reuse, RZ, PT ;  /* 0x000000ff5400720c */ /* 0x040fe20003f62270 */
[----:B------:R-:W-:Y:S01]  /*145e10*/  @P0 IMAD.MOV.U32 R26, RZ, RZ, R0 ;  /* 0x000000ffff1a0224 */ /* 0x000fe200078e0000 */
[----:B------:R-:W-:-:S02]  /*145e20*/  ISETP.EQ.AND P4, PT, R84, 0x4, PT ;  /* 0x000000045400780c */ /* 0x000fc40003f82270 */
        /* <DEDUP_REMOVED lines=35> */
[C---:B------:R-:W-:Y:S01]  /*146060*/  ISETP.EQ.AND P1, PT, R84.reuse, 0x2c, PT ;  /* 0x0000002c5400780c */ /* 0x040fe20003f22270 */
[----:B------:R-:W-:Y:S02]  /*146070*/  @P3 IMAD.MOV.U32 R27, RZ, RZ, R32 ;  /* 0x000000ffff1b3224 */ /* 0x000fe400078e0020 */
        /* <DEDUP_REMOVED lines=12> */
[----:B------:R-:W-:Y:S01]  /*146140*/  ISETP.EQ.AND P1, PT, R84, 0x3c, PT ;  /* 0x0000003c5400780c */ /* 0x000fe20003f22270 */
[----:B------:R-:W-:Y:S01]  /*146150*/  IMAD.SHL.U32 R85, R85, 0x4, RZ ;  /* 0x0000000455557824 */ /* 0x000fe200078e00ff */
[----:B------:R-:W-:Y:S01]  /*146160*/  @P0 MOV R28, R11 ;  /* 0x0000000b001c0202 */ /* 0x000fe20000000f00 */
[----:B------:R-:W-:Y:S02]  /*146170*/  IMAD.SHL.U32 R86, R86, 0x4, RZ ;  /* 0x0000000456567824 */ /* 0x000fe400078e00ff */
[----:B------:R-:W-:Y:S01]  /*146180*/  @P6 IMAD.MOV.U32 R27, RZ, RZ, R12 ;  /* 0x000000ffff1b6224 */ /* 0x000fe200078e000c */
[C---:B------:R-:W-:Y:S01]  /*146190*/  ISETP.EQ.AND P0, PT, R85.reuse, RZ, PT ;  /* 0x000000ff5500720c */ /* 0x040fe20003f02270 */
[--C-:B------:R-:W-:Y:S01]  /*1461a0*/  @P3 IMAD.MOV.U32 R27, RZ, RZ, R13.reuse ;  /* 0x000000ffff1b3224 */ /* 0x100fe200078e000d */
        /* <DEDUP_REMOVED lines=23> */
[----:B------:R-:W-:Y:S02]  /*146320*/  @P0 MOV R29, R4 ;  /* 0x00000004001d0202 */ /* 0x000fe40000000f00 */
[----:B------:R-:W-:Y:S01]  /*146330*/  @P3 IMAD.MOV.U32 R30, RZ, RZ, R2 ;  /* 0x000000ffff1e3224 */ /* 0x000fe200078e0002 */
[C---:B------:R-:W-:Y:S01]  /*146340*/  ISETP.EQ.AND P0, PT, R85.reuse, 0x1c, PT ;  /* 0x0000001c5500780c */ /* 0x040fe20003f02270 */
[----:B------:R-:W-:Y:S01]  /*146350*/  @P4 IMAD.MOV.U32 R30, RZ, RZ, R4 ;  /* 0x000000ffff1e4224 */ /* 0x000fe200078e0004 */
[C---:B------:R-:W-:Y:S01]  /*146360*/  ISETP.EQ.AND P5, PT, R86.reuse, 0x18, PT ;  /* 0x000000185600780c */ /* 0x040fe20003fa2270 */
[--C-:B------:R-:W-:Y:S01]  /*146370*/  @P6 IMAD.MOV.U32 R29, RZ, RZ, R5.reuse ;  /* 0x000000ffff1d6224 */ /* 0x100fe200078e0005 */
[----:B------:R-:W-:Y:S01]  /*146380*/  ISETP.EQ.AND P4, PT, R85, 0x20, PT ;  /* 0x000000205500780c */ /* 0x000fe20003f82270 */
[----:B------:R-:W-:Y:S01]  /*146390*/  @P2 IMAD.MOV.U32 R29, RZ, RZ, R6 ;  /* 0x000000ffff1d2224 */ /* 0x000fe200078e0006 */
[C---:B------:R-:W-:Y:S01]  /*1463a0*/  ISETP.EQ.AND P3, PT, R86.reuse, 0x1c, PT ;  /* 0x0000001c5600780c */ /* 0x040fe20003f62270 */
[----:B------:R-:W-:Y:S01]  /*1463b0*/  @P1 IMAD.MOV.U32 R30, RZ, RZ, R5 ;  /* 0x000000ffff1e1224 */ /* 0x000fe200078e0005 */
[----:B------:R-:W-:-:S02]  /*1463c0*/  ISETP.EQ.AND P6, PT, R86, 0x20, PT ;  /* 0x000000205600780c */ /* 0x000fc40003fc2270 */
[C---:B------:R-:W-:Y:S02]  /*1463d0*/  ISETP.EQ.AND P2, PT, R85.reuse, 0x24, PT ;  /* 0x000000245500780c */ /* 0x040fe40003f42270 */
[----:B------:R-:W-:Y:S01]  /*1463e0*/  ISETP.EQ.AND P1, PT, R85, 0x28, PT ;  /* 0x000000285500780c */ /* 0x000fe20003f22270 */
[----:B------:R-:W-:Y:S02]  /*1463f0*/  IMAD.SHL.U32 R87, R87, 0x4, RZ ;  /* 0x0000000457577824 */ /* 0x000fe400078e00ff */
[--C-:B------:R-:W-:Y:S01]  /*146400*/  @P0 IMAD.MOV.U32 R29, RZ, RZ, R7.reuse ;  /* 0x000000ffff1d0224 */ /* 0x100fe200078e0007 */
[C---:B------:R-:W-:Y:S01]  /*146410*/  ISETP.EQ.AND P0, PT, R86.reuse, 0x24, PT ;  /* 0x000000245600780c */ /* 0x040fe20003f02270 */
[----:B------:R-:W-:Y:S02]  /*146420*/  @P5 IMAD.MOV.U32 R30, RZ, RZ, R6 ;  /* 0x000000ffff1e5224 */ /* 0x000fe400078e0006 */
[--C-:B------:R-:W-:Y:S01]  /*146430*/  @P4 IMAD.MOV.U32 R29, RZ, RZ, R8.reuse ;  /* 0x000000ffff1d4224 */ /* 0x100fe200078e0008 */
[C---:B------:R-:W-:Y:S01]  /*146440*/  ISETP.EQ.AND P4, PT, R86.reuse, 0x28, PT ;  /* 0x000000285600780c */ /* 0x040fe20003f82270 */
[----:B------:R-:W-:Y:S01]  /*146450*/  @P3 IMAD.MOV.U32 R30, RZ, RZ, R7 ;  /* 0x000000ffff1e3224 */ /* 0x000fe200078e0007 */
[----:B------:R-:W-:Y:S01]  /*146460*/  UMOV UR23, 0x400 ;  /* 0x0000040000177882 */ /* 0x000fe20000000000 */
[----:B------:R-:W-:Y:S01]  /*146470*/  ISETP.EQ.AND P5, PT, R85, 0x2c, PT ;  /* 0x0000002c5500780c */ /* 0x000fe20003fa2270 */
[----:B------:R-:W-:Y:S01]  /*146480*/  @P6 IMAD.MOV.U32 R30, RZ, RZ, R8 ;  /* 0x000000ffff1e6224 */ /* 0x000fe200078e0008 */
[C---:B------:R-:W-:Y:S01]  /*146490*/  ISETP.EQ.AND P3, PT, R87.reuse, RZ, PT ;  /* 0x000000ff5700720c */ /* 0x040fe20003f62270 */
[--C-:B------:R-:W-:Y:S01]  /*1464a0*/  @P2 IMAD.MOV.U32 R29, RZ, RZ, R9.reuse ;  /* 0x000000ffff1d2224 */ /* 0x100fe200078e0009 */
[C---:B------:R-:W-:Y:S01]  /*1464b0*/  ISETP.EQ.AND P6, PT, R87.reuse, 0x4, PT ;  /* 0x000000045700780c */ /* 0x040fe20003fc2270 */
[----:B------:R-:W-:Y:S01]  /*1464c0*/  ULEA UR9, UR9, UR23, 0x18 ;  /* 0x0000001709097291 */ /* 0x000fe2000f8ec0ff */
[----:B------:R-:W-:Y:S01]  /*1464d0*/  ISETP.EQ.AND P2, PT, R86, 0x2c, PT ;  /* 0x0000002c5600780c */ /* 0x000fe20003f42270 */
[--C-:B------:R-:W-:Y:S01]  /*1464e0*/  @P1 IMAD.MOV.U32 R29, RZ, RZ, R32.reuse ;  /* 0x000000ffff1d1224 */ /* 0x100fe200078e0020 */
[----:B------:R-:W-:Y:S01]  /*1464f0*/  ISETP.EQ.AND P1, PT, R87, 0x8, PT ;  /* 0x000000085700780c */ /* 0x000fe20003f22270 */
[----:B------:R-:W-:Y:S01]  /*146500*/  @P0 IMAD.MOV.U32 R30, RZ, RZ, R9 ;  /* 0x000000ffff1e0224 */ /* 0x000fe200078e0009 */
[----:B------:R-:W-:Y:S01]  /*146510*/  ISETP.EQ.AND P0, PT, R85, 0x30, PT ;  /* 0x000000305500780c */ /* 0x000fe20003f02270 */
[----:B------:R-:W-:Y:S01]  /*146520*/  @P4 IMAD.MOV.U32 R30, RZ, RZ, R32 ;  /* 0x000000ffff1e4224 */ /* 0x000fe200078e0020 */
[----:B------:R-:W-:-:S02]  /*146530*/  ISETP.EQ.AND P4, PT, R87, 0xc, PT ;  /* 0x0000000c5700780c */ /* 0x000fc40003f82270 */
[----:B------:R-:W0:Y:S01]  /*146540*/  LDS.128 R88, [UR9+0x1fb0] ;  /* 0x001fb009ff587984 */ /* 0x000e220008000c00 */
[----:B------:R-:W-:Y:S01]  /*146550*/  @P3 IMAD.MOV.U32 R31, RZ, RZ, R123 ;  /* 0x000000ffff1f3224 */ /* 0x000fe200078e007b */
[----:B------:R-:W-:Y:S01]  /*146560*/  @P5 MOV R29, R10 ;  /* 0x0000000a001d5202 */ /* 0x000fe20000000f00 */
[----:B------:R-:W-:Y:S01]  /*146570*/  @P6 IMAD.MOV.U32 R31, RZ, RZ, R0 ;  /* 0x000000ffff1f6224 */ /* 0x000fe200078e0000 */
[C---:B------:R-:W-:Y:S01]  /*146580*/  ISETP.EQ.AND P5, PT, R87.reuse, 0x10, PT ;  /* 0x000000105700780c */ /* 0x040fe20003fa2270 */
        /* <DEDUP_REMOVED lines=18> */
[----:B------:R-:W-:Y:S02]  /*1466b0*/  @P4 IMAD.MOV.U32 R31, RZ, RZ, R7 ;  /* 0x000000ffff1f4224 */ /* 0x000fe400078e0007 */
[--C-:B------:R-:W-:Y:S01]  /*1466c0*/  @P0 IMAD.MOV.U32 R30, RZ, RZ, R12.reuse ;  /* 0x000000ffff1e0224 */ /* 0x100fe200078e000c */
        /* <DEDUP_REMOVED lines=12> */
[----:B0-----:R-:W-:Y:S02]  /*146790*/  IMAD.SHL.U32 R88, R88, 0x4, RZ ;  /* 0x0000000458587824 */ /* 0x001fe400078e00ff */
[----:B------:R-:W-:Y:S01]  /*1467a0*/  @P0 IMAD.MOV.U32 R31, RZ, RZ, R10 ;  /* 0x000000ffff1f0224 */ /* 0x000fe200078e000a */
[----:B------:R-:W-:Y:S01]  /*1467b0*/  ISETP.EQ.AND P0, PT, R87, 0x3c, PT ;  /* 0x0000003c5700780c */ /* 0x000fe20003f02270 */
[----:B------:R-:W-:Y:S02]  /*1467c0*/  IMAD.SHL.U32 R89, R89, 0x4, RZ ;  /* 0x0000000459597824 */ /* 0x000fe400078e00ff */
[----:B------:R-:W-:Y:S01]  /*1467d0*/  @P3 IMAD.MOV.U32 R29, RZ, RZ, R0 ;  /* 0x000000ffff1d3224 */ /* 0x000fe200078e0000 */
[C---:B------:R-:W-:Y:S01]  /*1467e0*/  ISETP.EQ.AND P3, PT, R88.reuse, RZ, PT ;  /* 0x000000ff5800720c */ /* 0x040fe20003f62270 */
[----:B------:R-:W-:Y:S02]  /*1467f0*/  @P5 IMAD.MOV.U32 R31, RZ, RZ, R11 ;  /* 0x000000ffff1f5224 */ /* 0x000fe400078e000b */
[----:B------:R-:W-:Y:S01]  /*146800*/  @P4 IMAD.MOV.U32 R30, RZ, RZ, R13 ;  /* 0x000000ffff1e4224 */ /* 0x000fe200078e000d */
[----:B------:R-:W-:Y:S01]  /*146810*/  ISETP.EQ.AND P4, PT, R88, 0x4, PT ;  /* 0x000000045800780c */ /* 0x000fe20003f82270 */
[----:B------:R-:W-:-:S02]  /*146820*/  @P6 IMAD.MOV.U32 R31, RZ, RZ, R12 ;  /* 0x000000ffff1f6224 */ /* 0x000fc400078e000c */
[--C-:B------:R-:W-:Y:S01]  /*146830*/  @P2 IMAD.MOV.U32 R30, RZ, RZ, R0.reuse ;  /* 0x000000ffff1e2224 */ /* 0x100fe200078e0000 */
[----:B------:R-:W-:Y:S01]  /*146840*/  ISETP.EQ.AND P2, PT, R88, 0x8, PT ;  /* 0x000000085800780c */ /* 0x000fe20003f42270 */
[----:B------:R-:W-:Y:S01]  /*146850*/  @P1 IMAD.MOV.U32 R31, RZ, RZ, R13 ;  /* 0x000000ffff1f1224 */ /* 0x000fe200078e000d */
[----:B------:R-:W-:Y:S01]  /*146860*/  ISETP.EQ.AND P1, PT, R89, RZ, PT ;  /* 0x000000ff5900720c */ /* 0x000fe20003f22270 */
[----:B------:R-:W-:Y:S02]  /*146870*/  IMAD.SHL.U32 R20, R35, 0x200000, RZ ;  /* 0x0020000023147824 */ /* 0x000fe400078e00ff */
[----:B------:R-:W-:Y:S02]  /*146880*/  IMAD.SHL.U32 R14, R36, 0x400000, RZ ;  /* 0x00400000240e7824 */ /* 0x000fe400078e00ff */
[--C-:B------:R-:W-:Y:S01]  /*146890*/  @P0 IMAD.MOV.U32 R31, RZ, RZ, R0.reuse ;  /* 0x000000ffff1f0224 */ /* 0x100fe200078e0000 */
[----:B------:R-:W-:Y:S01]  /*1468a0*/  I2FP.F32.S32 R20, R20 ;  /* 0x0000001400147245 */ /* 0x000fe20000201400 */
[----:B------:R-:W-:Y:S01]  /*1468b0*/  @P3 IMAD.MOV.U32 R33, RZ, RZ, R123 ;  /* 0x000000ffff213224 */ /* 0x000fe200078e007b */
[----:B------:R-:W-:Y:S01]  /*1468c0*/  ISETP.EQ.AND P0, PT, R89, 0x4, PT ;  /* 0x000000045900780c */ /* 0x000fe20003f02270 */
[----:B------:R-:W-:Y:S01]  /*1468d0*/  IMAD.SHL.U32 R15, R37, 0x800000, RZ ;  /* 0x00800000250f7824 */ /* 0x000fe200078e00ff */
[C---:B------:R-:W-:Y:S01]  /*1468e0*/  ISETP.EQ.AND P5, PT, R88.reuse, 0xc, PT ;  /* 0x0000000c5800780c */ /* 0x040fe20003fa2270 */
[----:B------:R-:W-:Y:S01]  /*1468f0*/  @P4 IMAD.MOV.U32 R33, RZ, RZ, R0 ;  /* 0x000000ffff214224 */ /* 0x000fe200078e0000 */
[----:B------:R-:W-:Y:S01]  /*146900*/  I2FP.F32.S32 R14, R14 ;  /* 0x0000000e000e7245 */ /* 0x000fe20000201400 */
[----:B------:R-:W-:Y:S01]  /*146910*/  @P2 IMAD.MOV.U32 R33, RZ, RZ, R3 ;  /* 0x000000ffff212224 */ /* 0x000fe200078e0003 */
[----:B------:R-:W-:Y:S01]  /*146920*/  ISETP.EQ.AND P3, PT, R88, 0x10, PT ;  /* 0x000000105800780c */ /* 0x000fe20003f62270 */
[----:B------:R-:W-:Y:S01]  /*146930*/  FADD R19, R19, R20 ;  /* 0x0000001413137221 */ /* 0x000fe20000000000 */
[----:B------:R-:W-:-:S02]  /*146940*/  ISETP.EQ.AND P6, PT, R89, 0x8, PT ;  /* 0x000000085900780c */ /* 0x000fc40003fc2270 */
[C---:B------:R-:W-:Y:S02]  /*146950*/  ISETP.EQ.AND P4, PT, R89.reuse, 0xc, PT ;  /* 0x0000000c5900780c */ /* 0x040fe40003f82270 */
[----:B------:R-:W-:Y:S02]  /*146960*/  @P1 MOV R34, R123 ;  /* 0x0000007b00221202 */ /* 0x000fe40000000f00 */
[----:B------:R-:W-:Y:S02]  /*146970*/  ISETP.EQ.AND P2, PT, R88, 0x14, PT ;  /* 0x000000145800780c */ /* 0x000fe40003f42270 */
[----:B------:R-:W-:Y:S01]  /*146980*/  ISETP.EQ.AND P1, PT, R89, 0x10, PT ;  /* 0x000000105900780c */ /* 0x000fe20003f22270 */
[----:B------:R-:W-:Y:S01]  /*146990*/  FADD R14, R19, R14 ;  /* 0x0000000e130e7221 */ /* 0x000fe20000000000 */
[----:B------:R-:W-:Y:S01]  /*1469a0*/  I2FP.F32.S32 R15, R15 ;  /* 0x0000000f000f7245 */ /* 0x000fe20000201400 */
[----:B------:R-:W-:Y:S02]  /*1469b0*/  IMAD.SHL.U32 R20, R39, 0x1000000, RZ ;  /* 0x0100000027147824 */ /* 0x000fe400078e00ff */
[----:B------:R-:W-:-:S02]  /*1469c0*/  @P0 IMAD.MOV.U32 R34, RZ, RZ, R0 ;  /* 0x000000ffff220224 */ /* 0x000fc400078e0000 */
[----:B------:R-:W-:Y:S01]  /*1469d0*/  FADD R19, R14, R15 ;  /* 0x0000000f0e137221 */ /* 0x000fe20000000000 */
[----:B------:R-:W-:Y:S01]  /*1469e0*/  IMAD.U32 R14, R188, -0x80000000, RZ ;  /* 0x80000000bc0e7824 */ /* 0x000fe200078e00ff */
[C---:B------:R-:W-:Y:S01]  /*1469f0*/  ISETP.EQ.AND P0, PT, R88.reuse, 0x18, PT ;  /* 0x000000185800780c */ /* 0x040fe20003f02270 */
[----:B------:R-:W-:Y:S01]  /*146a00*/  @P5 IMAD.MOV.U32 R33, RZ, RZ, R2 ;  /* 0x000000ffff215224 */ /* 0x000fe200078e0002 */
[----:B------:R-:W-:Y:S01]  /*146a10*/  ISETP.EQ.AND P5, PT, R88, 0x1c, PT ;  /* 0x0000001c5800780c */ /* 0x000fe20003fa2270 */
[----:B------:R-:W-:Y:S01]  /*146a20*/  @P6 IMAD.MOV.U32 R34, RZ, RZ, R3 ;  /* 0x000000ffff226224 */ /* 0x000fe200078e0003 */
[C---:B------:R-:W-:Y:S01]  /*146a30*/  ISETP.EQ.AND P6, PT, R89.reuse, 0x14, PT ;  /* 0x000000145900780c */ /* 0x040fe20003fc2270 */
[----:B------:R-:W-:Y:S01]  /*146a40*/  @P3 IMAD.MOV.U32 R33, RZ, RZ, R4 ;  /* 0x000000ffff213224 */ /* 0x000fe200078e0004 */
[----:B------:R-:W-:Y:S01]  /*146a50*/  I2FP.F32.S32 R15, R14 ;  /* 0x0000000e000f7245 */ /* 0x000fe20000201400 */
[----:B------:R-:W-:Y:S02]  /*146a60*/  @P4 IMAD.MOV.U32 R34, RZ, RZ, R2 ;  /* 0x000000ffff224224 */ /* 0x000fe400078e0002 */
[----:B------:R-:W-:Y:S01]  /*146a70*/  @P2 IMAD.MOV.U32 R33, RZ, RZ, R5 ;  /* 0x000000ffff212224 */ /* 0x000fe200078e0005 */
[----:B------:R-:W-:Y:S01]  /*146a80*/  ISETP.EQ.AND P2, PT, R89, 0x18, PT ;  /* 0x000000185900780c */ /* 0x000fe20003f42270 */
[----:B------:R-:W-:Y:S01]  /*146a90*/  @P1 IMAD.MOV.U32 R34, RZ, RZ, R4 ;  /* 0x000000ffff221224 */ /* 0x000fe200078e0004 */
[----:B------:R-:W-:-:S02]  /*146aa0*/  I2FP.F32.S32 R20, R20 ;  /* 0x0000001400147245 */ /* 0x000fc40000201400 */
[----:B------:R-:W-:Y:S02]  /*146ab0*/  SHF.L.U32 R14, R38, 0x19, RZ ;  /* 0x00000019260e7819 */ /* 0x000fe400000006ff */
[----:B------:R-:W-:Y:S01]  /*146ac0*/  ISETP.EQ.AND P1, PT, R89, 0x1c, PT ;  /* 0x0000001c5900780c */ /* 0x000fe20003f22270 */
[----:B------:R-:W-:Y:S01]  /*146ad0*/  FADD R19, R19, R20 ;  /* 0x0000001413137221 */ /* 0x000fe20000000000 */
[----:B------:R-:W-:Y:S01]  /*146ae0*/  I2FP.F32.S32 R14, R14 ;  /* 0x0000000e000e7245 */ /* 0x000fe20000201400 */
[----:B------:R-:W-:Y:S01]  /*146af0*/  IMAD.SHL.U32 R20, R40, 0x4000000, RZ ;  /* 0x0400000028147824 */ /* 0x000fe200078e00ff */
[C---:B------:R-:W-:Y:S01]  /*146b00*/  ISETP.EQ.AND P3, PT, R88.reuse, 0x20, PT ;  /* 0x000000205800780c */ /* 0x040fe20003f62270 */
[----:B------:R-:W-:Y:S01]  /*146b10*/  @P0 IMAD.MOV.U32 R33, RZ, RZ, R6 ;  /* 0x000000ffff210224 */ /* 0x000fe200078e0006 */
[C---:B------:R-:W-:Y:S01]  /*146b20*/  ISETP.EQ.AND P4, PT, R88.reuse, 0x24, PT ;  /* 0x000000245800780c */ /* 0x040fe20003f82270 */
[----:B------:R-:W-:Y:S01]  /*146b30*/  FADD R14, R19, R14 ;  /* 0x0000000e130e7221 */ /* 0x000fe20000000000 */
[----:B------:R-:W-:Y:S01]  /*146b40*/  IMAD.SHL.U32 R19, R41, 0x8000000, RZ ;  /* 0x0800000029137824 */ /* 0x000fe200078e00ff */
        /* <DEDUP_REMOVED lines=10> */
[----:B------:R-:W-:Y:S01]  /*146bf0*/  FADD R14, R14, R21 ;  /* 0x000000150e0e7221 */ /* 0x000fe20000000000 */
[----:B------:R-:W-:Y:S01]  /*146c00*/  I2FP.F32.S32 R19, R19 ;  /* 0x0000001300137245 */ /* 0x000fe20000201400 */
[----:B------:R-:W-:Y:S01]  /*146c10*/  @P3 IMAD.MOV.U32 R33, RZ, RZ, R8 ;  /* 0x000000ffff213224 */ /* 0x000fe200078e0008 */
[----:B------:R-:W-:Y:S01]  /*146c20*/  @P4 MOV R33, R9 ;  /* 0x0000000900214202 */ /* 0x000fe20000000f00 */
[----:B------:R-:W-:Y:S02]  /*146c30*/  IMAD.SHL.U32 R90, R90, 0x4, RZ ;  /* 0x000000045a5a7824 */ /* 0x000fe400078e00ff */
[----:B------:R-:W-:Y:S01]  /*146c40*/  FADD R14, R14, R19 ;  /* 0x000000130e0e7221 */ /* 0x000fe20000000000 */
[----:B------:R-:W-:Y:S01]  /*146c50*/  IMAD.SHL.U32 R19, R43, 0x10000000, RZ ;  /* 0x100000002b137824 */ /* 0x000fe200078e00ff */
        /* <DEDUP_REMOVED lines=8> */
[C---:B------:R-:W-:Y:S01]  /*146ce0*/  ISETP.EQ.AND P0, PT, R89.reuse, 0x30, PT ;  /* 0x000000305900780c */ /* 0x040fe20003f02270 */
[----:B------:R-:W-:Y:S01]  /*146cf0*/  @P1 IMAD.MOV.U32 R33, RZ, RZ, R11 ;  /* 0x000000ffff211224 */ /* 0x000fe200078e000b */
[----:B------:R-:W-:-:S02]  /*146d00*/  ISETP.EQ.AND P2, PT, R89, 0x34, PT ;  /* 0x000000345900780c */ /* 0x000fc40003f42270 */
[C---:B------:R-:W-:Y:S02]  /*146d10*/  ISETP.EQ.AND P6, PT, R90.reuse, RZ, PT ;  /* 0x000000ff5a00720c */ /* 0x040fe40003fc2270 */
[----:B------:R-:W-:Y:S01]  /*146d20*/  ISETP.EQ.AND P1, PT, R90, 0x4, PT ;  /* 0x000000045a00780c */ /* 0x000fe20003f22270 */
[----:B------:R-:W-:Y:S01]  /*146d30*/  FADD R14, R14, R19 ;  /* 0x000000130e0e7221 */ /* 0x000fe20000000000 */
[----:B------:R-:W-:Y:S02]  /*146d40*/  IMAD.SHL.U32 R19, R44, 0x20000000, RZ ;  /* 0x200000002c137824 */ /* 0x000fe400078e00ff */
[----:B------:R-:W-:Y:S02]  /*146d50*/  @P3 IMAD.MOV.U32 R34, RZ, RZ, R32 ;  /* 0x000000ffff223224 */ /* 0x000fe400078e0020 */
[----:B------:R-:W-:Y:S01]  /*146d60*/  @P5 IMAD.MOV.U32 R34, RZ, RZ, R10 ;  /* 0x000000ffff225224 */ /* 0x000fe200078e000a */
[----:B------:R-:W-:Y:S01]  /*146d70*/  I2FP.F32.S32 R19, R19 ;  /* 0x0000001300137245 */ /* 0x000fe20000201400 */
        /* <DEDUP_REMOVED lines=8> */
[----:B------:R-:W-:-:S02]  /*146e00*/  @P1 IMAD.MOV.U32 R35, RZ, RZ, R0 ;  /* 0x000000ffff231224 */ /* 0x000fc400078e0000 */
[----:B------:R-:W-:Y:S01]  /*146e10*/  FADD R14, R14, R19 ;  /* 0x000000130e0e7221 */ /* 0x000fe20000000000 */
[----:B------:R-:W-:Y:S02]  /*146e20*/  ISETP.EQ.AND P1, PT, R90, 0x14, PT ;  /* 0x000000145a00780c */ /* 0x000fe40003f22270 */
[----:B------:R-:W-:Y:S01]  /*146e30*/  SHF.L.U32 R19, R47, 0x1, RZ ;  /* 0x000000012f137819 */ /* 0x000fe200000006ff */
[----:B------:R-:W-:-:S03]  /*146e40*/  IMAD.SHL.U32 R20, R22, 0x4, RZ ;  /* 0x0000000416147824 */ /* 0x000fc600078e00ff */
[----:B------:R-:W-:Y:S01]  /*146e50*/  I2FP.F32.S32 R19, R19 ;  /* 0x0000001300137245 */ /* 0x000fe20000201400 */
[----:B------:R-:W-:Y:S01]  /*146e60*/  IMAD.SHL.U32 R91, R91, 0x4, RZ ;  /* 0x000000045b5b7824 */ /* 0x000fe200078e00ff */
[----:B------:R-:W-:Y:S01]  /*146e70*/  I2FP.F32.S32 R20, R20 ;  /* 0x0000001400147245 */ /* 0x000fe20000201400 */
[----:B------:R-:W-:Y:S01]  /*146e80*/  UMOV UR24, 0x400 ;  /* 0x0000040000187882 */ /* 0x000fe20000000000 */
[----:B------:R-:W-:Y:S02]  /*146e90*/  @P5 IMAD.MOV.U32 R35, RZ, RZ, R3 ;  /* 0x000000ffff235224 */ /* 0x000fe400078e0003 */
[----:B------:R-:W-:Y:S01]  /*146ea0*/  FADD R19, R19, +QNAN ;  /* 0x7fc0000013137421 */ /* 0x000fe20000000000 */
[----:B------:R-:W-:Y:S01]  /*146eb0*/  ISETP.EQ.AND P0, PT, R88, 0x3c, PT ;  /* 0x0000003c5800780c */ /* 0x000fe20003f02270 */
[----:B------:R-:W-:Y:S01]  /*146ec0*/  @P3 IMAD.MOV.U32 R33, RZ, RZ, R13 ;  /* 0x000000ffff213224 */ /* 0x000fe200078e000d */
[C---:B------:R-:W-:Y:S01]  /*146ed0*/  ISETP.EQ.AND P6, PT, R89.reuse, 0x38, PT ;  /* 0x000000385900780c */ /* 0x040fe20003fc2270 */
[----:B------:R-:W-:Y:S01]  /*146ee0*/  @P4 IMAD.MOV.U32 R35, RZ, RZ, R2 ;  /* 0x000000ffff234224 */ /* 0x000fe200078e0002 */
[C---:B------:R-:W-:Y:S01]  /*146ef0*/  ISETP.EQ.AND P5, PT, R90.reuse, 0x18, PT ;  /* 0x000000185a00780c */ /* 0x040fe20003fa2270 */
[----:B------:R-:W-:Y:S01]  /*146f00*/  ULEA UR11, UR11, UR24, 0x18 ;  /* 0x000000180b0b7291 */ /* 0x000fe2000f8ec0ff */
[----:B------:R-:W-:Y:S01]  /*146f10*/  ISETP.EQ.AND P3, PT, R89, 0x3c, PT ;  /* 0x0000003c5900780c */ /* 0x000fe20003f62270 */
[----:B------:R-:W-:Y:S01]  /*146f20*/  @P2 IMAD.MOV.U32 R35, RZ, RZ, R4 ;  /* 0x000000ffff232224 */ /* 0x000fe200078e0004 */
[C---:B------:R-:W-:Y:S01]  /*146f30*/  ISETP.EQ.AND P4, PT, R90.reuse, 0x1c, PT ;  /* 0x0000001c5a00780c */ /* 0x040fe20003f82270 */
[----:B------:R-:W-:Y:S01]  /*146f40*/  @P1 IMAD.MOV.U32 R35, RZ, RZ, R5 ;  /* 0x000000ffff231224 */ /* 0x000fe200078e0005 */
[----:B------:R-:W-:Y:S01]  /*146f50*/  ISETP.EQ.AND P2, PT, R90, 0x20, PT ;  /* 0x000000205a00780c */ /* 0x000fe20003f42270 */
[----:B------:R-:W-:Y:S01]  /*146f60*/  FADD R20, R19, R20 ;  /* 0x0000001413147221 */ /* 0x000fe20000000000 */
[----:B------:R-:W-:Y:S01]  /*146f70*/  ISETP.EQ.AND P1, PT, R91, RZ, PT ;  /* 0x000000ff5b00720c */ /* 0x000fe20003f22270 */
[----:B------:R-:W-:Y:S01]  /*146f80*/  IMAD.SHL.U32 R19, R42, 0x40000000, RZ ;  /* 0x400000002a137824 */ /* 0x000fe200078e00ff */
[----:B------:R-:W0:Y:S01]  /*146f90*/  LDS.128 R92, [UR11+0x1fc0] ;  /* 0x001fc00bff5c7984 */ /* 0x000e220008000c00 */
[----:B------:R-:W-:-:S02]  /*146fa0*/  IMAD.SHL.U32 R21, R23, 0x8, RZ ;  /* 0x0000000817157824 */ /* 0x000fc400078e00ff */
[----:B------:R-:W-:Y:S01]  /*146fb0*/  FADD R15, R46, R15 ;  /* 0x0000000f2e0f7221 */ /* 0x000fe20000000000 */
[----:B------:R-:W-:Y:S01]  /*146fc0*/  I2FP.F32.S32 R19, R19 ;  /* 0x0000001300137245 */ /* 0x000fe20000201400 */
[----:B------:R-:W-:Y:S01]  /*146fd0*/  @P6 IMAD.MOV.U32 R34, RZ, RZ, R13 ;  /* 0x000000ffff226224 */ /* 0x000fe200078e000d */
[----:B------:R-:W-:Y:S01]  /*146fe0*/  I2FP.F32.S32 R21, R21 ;  /* 0x0000001500157245 */ /* 0x000fe20000201400 */
[----:B------:R-:W-:Y:S01]  /*146ff0*/  @P0 IMAD.MOV.U32 R33, RZ, RZ, R0 ;  /* 0x000000ffff210224 */ /* 0x000fe200078e0000 */
[C---:B------:R-:W-:Y:S01]  /*147000*/  ISETP.EQ.AND P0, PT, R91.reuse, 0x4, PT ;  /* 0x000000045b00780c */ /* 0x040fe20003f02270 */
[----:B------:R-:W-:Y:S02]  /*147010*/  @P5 IMAD.MOV.U32 R35, RZ, RZ, R6 ;  /* 0x000000ffff235224 */ /* 0x000fe400078e0006 */
[----:B------:R-:W-:Y:S01]  /*147020*/  FADD R19, R14, R19 ;  /* 0x000000130e137221 */ /* 0x000fe20000000000 */
[----:B------:R-:W-:Y:S01]  /*147030*/  @P3 IMAD.MOV.U32 R34, RZ, RZ, R0 ;  /* 0x000000ffff223224 */ /* 0x000fe200078e0000 */
[----:B------:R-:W-:Y:S01]  /*147040*/  ISETP.EQ.AND P3, PT, R90, 0x24, PT ;  /* 0x000000245a00780c */ /* 0x000fe20003f62270 */
[----:B------:R-:W-:Y:S01]  /*147050*/  @P4 IMAD.MOV.U32 R35, RZ, RZ, R7 ;  /* 0x000000ffff234224 */ /* 0x000fe200078e0007 */
[----:B------:R-:W-:Y:S01]  /*147060*/  ISETP.EQ.AND P4, PT, R91, 0x8, PT ;  /* 0x000000085b00780c */ /* 0x000fe20003f82270 */
[----:B------:R-:W-:-:S02]  /*147070*/  @P2 IMAD.MOV.U32 R35, RZ, RZ, R8 ;  /* 0x000000ffff232224 */ /* 0x000fc400078e0008 */
[----:B--2---:R-:W-:Y:S01]  /*147080*/  FADD R15, R15, R48 ;  /* 0x000000300f0f7221 */ /* 0x004fe20000000000 */
[----:B------:R-:W-:Y:S01]  /*147090*/  IMAD.SHL.U32 R14, R24, 0x10, RZ ;  /* 0x00000010180e7824 */ /* 0x000fe200078e00ff */
[C---:B------:R-:W-:Y:S01]  /*1470a0*/  ISETP.EQ.AND P2, PT, R91.reuse, 0xc, PT ;  /* 0x0000000c5b00780c */ /* 0x040fe20003f42270 */
[----:B------:R-:W-:Y:S01]  /*1470b0*/  @P1 IMAD.MOV.U32 R22, RZ, RZ, R123 ;  /* 0x000000ffff161224 */ /* 0x000fe200078e007b */
[----:B------:R-:W-:Y:S01]  /*1470c0*/  ISETP.EQ.AND P1, PT, R91, 0x10, PT ;  /* 0x000000105b00780c */ /* 0x000fe20003f22270 */
[----:B------:R-:W-:Y:S02]  /*1470d0*/  IMAD.IADD R49, R49, 0x1, R182 ;  /* 0x0000000131317824 */ /* 0x000fe400078e02b6 */
[----:B------:R-:W-:Y:S01]  /*1470e0*/  FADD R20, R20, R21 ;  /* 0x0000001514147221 */ /* 0x000fe20000000000 */
[----:B------:R-:W-:Y:S01]  /*1470f0*/  I2FP.F32.S32 R21, R14 ;  /* 0x0000000e00157245 */ /* 0x000fe20000201400 */
[----:B------:R1:W-:Y:S01]  /*147100*/  STG.E desc[UR6][R16.64], R15 ;  /* 0x0000000f10007986 */ /* 0x0003e2000c101906 */
[C---:B------:R-:W-:Y:S01]  /*147110*/  ISETP.EQ.AND P5, PT, R90.reuse, 0x28, PT ;  /* 0x000000285a00780c */ /* 0x040fe20003fa2270 */
[----:B------:R-:W-:Y:S01]  /*147120*/  @P0 IMAD.MOV.U32 R22, RZ, RZ, R0 ;  /* 0x000000ffff160224 */ /* 0x000fe200078e0000 */
[C---:B------:R-:W-:Y:S01]  /*147130*/  ISETP.EQ.AND P6, PT, R90.reuse, 0x2c, PT ;  /* 0x0000002c5a00780c */ /* 0x040fe20003fc2270 */
[----:B------:R-:W-:Y:S01]  /*147140*/  @P4 IMAD.MOV.U32 R22, RZ, RZ, R3 ;  /* 0x000000ffff164224 */ /* 0x000fe200078e0003 */
[----:B------:R-:W-:Y:S01]  /*147150*/  ISETP.EQ.AND P0, PT, R91, 0x14, PT ;  /* 0x000000145b00780c */ /* 0x000fe20003f02270 */
[----:B-1----:R-:W-:Y:S01]  /*147160*/  IMAD.WIDE.U32 R14, R49, 0x4, R150 ;  /* 0x00000004310e7825 */ /* 0x002fe200078e0096 */
[----:B------:R-:W-:-:S04]  /*147170*/  ISETP.EQ.AND P4, PT, R90, 0x30, PT ;  /* 0x000000305a00780c */ /* 0x000fc80003f82270 */
[----:B------:R-:W2:Y:S01]  /*147180*/  LDG.E R37, desc[UR6][R14.64] ;  /* 0x000000060e257981 */ /* 0x000ea2000c1e1900 */
[----:B------:R-:W-:Y:S01]  /*147190*/  @P3 IMAD.MOV.U32 R35, RZ, RZ, R9 ;  /* 0x000000ffff233224 */ /* 0x000fe200078e0009 */
[C---:B------:R-:W-:Y:S02]  /*1471a0*/  ISETP.EQ.AND P3, PT, R91.reuse, 0x18, PT ;  /* 0x000000185b00780c */ /* 0x040fe40003f62270 */
[----:B------:R-:W-:Y:S01]  /*1471b0*/  @P2 MOV R22, R2 ;  /* 0x0000000200162202 */ /* 0x000fe20000000f00 */
        /* <DEDUP_REMOVED lines=18> */
[----:B------:R-:W-:Y:S02]  /*1472e0*/  @P5 IMAD.MOV.U32 R35, RZ, RZ, R12 ;  /* 0x000000ffff235224 */ /* 0x000fe400078e000c */
        /* <DEDUP_REMOVED lines=14> */
[----:B------:R-:W-:Y:S01]  /*1473d0*/  FADD R20, R20, R21 ;  /* 0x0000001514147221 */ /* 0x000fe20000000000 */
[----:B------:R-:W-:Y:S01]  /*1473e0*/  @P5 MOV R21, R123 ;  /* 0x0000007b00155202 */ /* 0x000fe20000000f00 */
        /* <DEDUP_REMOVED lines=39> */
[----:B------:R-:W-:Y:S02]  /*147660*/  IMAD.SHL.U32 R94, R94, 0x4, RZ ;  /* 0x000000045e5e7824 */ /* 0x000fe400078e00ff */
        /* <DEDUP_REMOVED lines=12> */
[----:B------:R-:W-:-:S02]  /*147730*/  IMAD.SHL.U32 R16, R25, 0x20, RZ ;  /* 0x0000002019107824 */ /* 0x000fc400078e00ff */
[----:B------:R-:W-:-:S03]  /*147740*/  @P3 IMAD.MOV.U32 R23, RZ, RZ, R8 ;  /* 0x000000ffff173224 */ /* 0x000fc600078e0008 */
[----:B------:R-:W-:Y:S01]  /*147750*/  I2FP.F32.S32 R17, R16 ;  /* 0x0000001000117245 */ /* 0x000fe20000201400 */
[----:B------:R-:W-:Y:S01]  /*147760*/  @P0 IMAD.MOV.U32 R23, RZ, RZ, R9 ;  /* 0x000000ffff170224 */ /* 0x000fe200078e0009 */
[C---:B------:R-:W-:Y:S02]  /*147770*/  ISETP.EQ.AND P3, PT, R93.reuse, 0x30, PT ;  /* 0x000000305d00780c */ /* 0x040fe40003f62270 */
[-C--:B------:R-:W-:Y:S01]  /*147780*/  @P2 MOV R21, R0.reuse ;  /* 0x0000000000152202 */ /* 0x080fe20000000f00 */
[----:B------:R-:W-:Y:S01]  /*147790*/  FADD R17, R20, R17 ;  /* 0x0000001114117221 */ /* 0x000fe20000000000 */
        /* <DEDUP_REMOVED lines=10> */
[C---:B------:R-:W-:Y:S01]  /*147840*/  ISETP.EQ.AND P4, PT, R94.reuse, 0x10, PT ;  /* 0x000000105e00780c */ /* 0x040fe20003f82270 */
[----:B------:R-:W-:Y:S01]  /*147850*/  @P3 IMAD.MOV.U32 R23, RZ, RZ, R11 ;  /* 0x000000ffff173224 */ /* 0x000fe200078e000b */
[----:B------:R-:W-:Y:S01]  /*147860*/  UMOV UR25, 0x400 ;  /* 0x0000040000197882 */ /* 0x000fe20000000000 */
[C---:B------:R-:W-:Y:S01]  /*147870*/  ISETP.EQ.AND P3, PT, R94.reuse, 0x14, PT ;  /* 0x000000145e00780c */ /* 0x040fe20003f62270 */
[----:B------:R-:W-:Y:S01]  /*147880*/  @P2 IMAD.MOV.U32 R20, RZ, RZ, R3 ;  /* 0x000000ffff142224 */ /* 0x000fe200078e0003 */
[C---:B------:R-:W-:Y:S01]  /*147890*/  ISETP.EQ.AND P2, PT, R94.reuse, 0x18, PT ;  /* 0x000000185e00780c */ /* 0x040fe20003f42270 */
[----:B------:R-:W-:Y:S01]  /*1478a0*/  ULEA UR13, UR13, UR25, 0x18 ;  /* 0x000000190d0d7291 */ /* 0x000fe2000f8ec0ff */
        /* <DEDUP_REMOVED lines=8> */
[----:B------:R-:W0:Y:S01]  /*147930*/  LDS.128 R96, [UR13+0x1fd0] ;  /* 0x001fd00dff607984 */ /* 0x000e220008000c00 */
        /* <DEDUP_REMOVED lines=23> */
[----:B------:R-:W-:Y:S01]  /*147ab0*/  ISETP.EQ.AND P6, PT, R94, 0x30, PT ;  /* 0x000000305e00780c */ /* 0x000fe20003fc2270 */
[----:B------:R-:W-:Y:S01]  /*147ac0*/  @P1 IMAD.MOV.U32 R24, RZ, RZ, R6 ;  /* 0x000000ffff181224 */ /* 0x000fe200078e0006 */
[C---:B------:R-:W-:Y:S01]  /*147ad0*/  ISETP.EQ.AND P1, PT, R95.reuse, 0x28, PT ;  /* 0x000000285f00780c */ /* 0x040fe20003f22270 */
[----:B------:R-:W-:Y:S02]  /*147ae0*/  IMAD.SHL.U32 R16, R26, 0x40, RZ ;  /* 0x000000401a107824 */ /* 0x000fe400078e00ff */
[----:B------:R-:W-:Y:S02]  /*147af0*/  @P3 IMAD.MOV.U32 R24, RZ, RZ, R7 ;  /* 0x000000ffff183224 */ /* 0x000fe400078e0007 */
[----:B------:R-:W-:Y:S01]  /*147b00*/  @P5 IMAD.MOV.U32 R20, RZ, RZ, R32 ;  /* 0x000000ffff145224 */ /* 0x000fe200078e0020 */
[----:B------:R-:W-:Y:S01]  /*147b10*/  I2FP.F32.S32 R16, R16 ;  /* 0x0000001000107245 */ /* 0x000fe20000201400 */
[----:B------:R-:W-:Y:S01]  /*147b20*/  @P2 IMAD.MOV.U32 R24, RZ, RZ, R8 ;  /* 0x000000ffff182224 */ /* 0x000fe200078e0008 */
[----:B------:R-:W-:Y:S01]  /*147b30*/  ISETP.EQ.AND P5, PT, R95, 0x2c, PT ;  /* 0x0000002c5f00780c */ /* 0x000fe20003fa2270 */
[----:B------:R-:W-:Y:S01]  /*147b40*/  @P4 IMAD.MOV.U32 R20, RZ, RZ, R10 ;  /* 0x000000ffff144224 */ /* 0x000fe200078e000a */
[----:B------:R-:W-:-:S02]  /*147b50*/  ISETP.EQ.AND P3, PT, R94, 0x34, PT ;  /* 0x000000345e00780c */ /* 0x000fc40003f62270 */
[----:B------:R-:W-:Y:S01]  /*147b60*/  ISETP.EQ.AND P2, PT, R95, 0x30, PT ;  /* 0x000000305f00780c */ /* 0x000fe20003f42270 */
[----:B------:R-:W-:Y:S01]  /*147b70*/  @P0 IMAD.MOV.U32 R24, RZ, RZ, R9 ;  /* 0x000000ffff180224 */ /* 0x000fe200078e0009 */
[C---:B------:R-:W-:Y:S01]  /*147b80*/  ISETP.EQ.AND P4, PT, R94.reuse, 0x38, PT ;  /* 0x000000385e00780c */ /* 0x040fe20003f82270 */
[----:B------:R-:W-:Y:S02]  /*147b90*/  @P6 IMAD.MOV.U32 R20, RZ, RZ, R11 ;  /* 0x000000ffff146224 */ /* 0x000fe400078e000b */
[----:B------:R-:W-:Y:S01]  /*147ba0*/  FADD R16, R17, R16 ;  /* 0x0000001011107221 */ /* 0x000fe20000000000 */
[----:B------:R-:W-:Y:S01]  /*147bb0*/  ISETP.EQ.AND P0, PT, R94, 0x3c, PT ;  /* 0x0000003c5e00780c */ /* 0x000fe20003f02270 */
[----:B------:R-:W-:Y:S01]  /*147bc0*/  IMAD.SHL.U32 R17, R27, 0x80, RZ ;  /* 0x000000801b117824 */ /* 0x000fe200078e00ff */
[----:B------:R-:W-:Y:S02]  /*147bd0*/  ISETP.EQ.AND P6, PT, R95, 0x34, PT ;  /* 0x000000345f00780c */ /* 0x000fe40003fc2270 */
[----:B------:R-:W-:-:S02]  /*147be0*/  @P1 MOV R24, R32 ;  /* 0x0000002000181202 */ /* 0x000fc40000000f00 */
[----:B------:R-:W-:Y:S01]  /*147bf0*/  ISETP.EQ.AND P1, PT, R95, 0x38, PT ;  /* 0x000000385f00780c */ /* 0x000fe20003f22270 */
[----:B0-----:R-:W-:Y:S01]  /*147c00*/  IMAD.SHL.U32 R96, R96, 0x4, RZ ;  /* 0x0000000460607824 */ /* 0x001fe200078e00ff */
[----:B------:R-:W-:Y:S01]  /*147c10*/  I2FP.F32.S32 R17, R17 ;  /* 0x0000001100117245 */ /* 0x000fe20000201400 */
[----:B------:R-:W-:Y:S02]  /*147c20*/  @P5 IMAD.MOV.U32 R24, RZ, RZ, R10 ;  /* 0x000000ffff185224 */ /* 0x000fe400078e000a */
[----:B------:R-:W-:Y:S01]  /*147c30*/  IMAD.SHL.U32 R97, R97, 0x4, RZ ;  /* 0x0000000461617824 */ /* 0x000fe200078e00ff */
[----:B------:R-:W-:Y:S01]  /*147c40*/  ISETP.EQ.AND P5, PT, R96, RZ, PT ;  /* 0x000000ff6000720c */ /* 0x000fe20003fa2270 */
[--C-:B------:R-:W-:Y:S02]  /*147c50*/  @P3 IMAD.MOV.U32 R20, RZ, RZ, R12.reuse ;  /* 0x000000ffff143224 */ /* 0x100fe400078e000c */
[----:B------:R-:W-:Y:S01]  /*147c60*/  FADD R17, R16, R17 ;  /* 0x0000001110117221 */ /* 0x000fe20000000000 */
[----:B------:R-:W-:Y:S01]  /*147c70*/  @P2 IMAD.MOV.U32 R24, RZ, RZ, R11 ;  /* 0x000000ffff182224 */ /* 0x000fe200078e000b */
[----:B------:R-:W-:Y:S01]  /*147c80*/  ISETP.EQ.AND P3, PT, R95, 0x3c, PT ;  /* 0x0000003c5f00780c */ /* 0x000fe20003f62270 */
[----:B------:R-:W-:Y:S01]  /*147c90*/  @P4 IMAD.MOV.U32 R20, RZ, RZ, R13 ;  /* 0x000000ffff144224 */ /* 0x000fe200078e000d */
[----:B------:R-:W-:Y:S01]  /*147ca0*/  ISETP.EQ.AND P2, PT, R96, 0x4, PT ;  /* 0x000000046000780c */ /* 0x000fe20003f42270 */
[----:B------:R-:W-:Y:S01]  /*147cb0*/  IMAD.U32 R16, R18, -0x80000000, RZ ;  /* 0x8000000012107824 */ /* 0x000fe200078e00ff */
[----:B------:R-:W-:Y:S01]  /*147cc0*/  ISETP.EQ.AND P4, PT, R96, 0x8, PT ;  /* 0x000000086000780c */ /* 0x000fe20003f82270 */
[----:B------:R-:W-:-:S02]  /*147cd0*/  @P6 IMAD.MOV.U32 R24, RZ, RZ, R12 ;  /* 0x000000ffff186224 */ /* 0x000fc400078e000c */
[--C-:B------:R-:W-:Y:S01]  /*147ce0*/  @P0 IMAD.MOV.U32 R20, RZ, RZ, R0.reuse ;  /* 0x000000ffff140224 */ /* 0x100fe200078e0000 */
[----:B------:R-:W-:Y:S01]  /*147cf0*/  ISETP.EQ.AND P0, PT, R97, RZ, PT ;  /* 0x000000ff6100720c */ /* 0x000fe20003f02270 */
[----:B------:R-:W-:Y:S01]  /*147d00*/  @P1 IMAD.MOV.U32 R24, RZ, RZ, R13 ;  /* 0x000000ffff181224 */ /* 0x000fe200078e000d */
[C---:B------:R-:W-:Y:S02]  /*147d10*/  ISETP.EQ.AND P1, PT, R96.reuse, 0xc, PT ;  /* 0x0000000c6000780c */ /* 0x040fe40003f22270 */
[----:B------:R-:W-:Y:S01]  /*147d20*/  I2FP.F32.S32 R16, R16 ;  /* 0x0000001000107245 */ /* 0x000fe20000201400 */
[----:B------:R-:W-:Y:S01]  /*147d30*/  @P3 IMAD.MOV.U32 R24, RZ, RZ, R0 ;  /* 0x000000ffff183224 */ /* 0x000fe200078e0000 */
[----:B------:R-:W-:-:S03]  /*147d40*/  ISETP.EQ.AND P3, PT, R96, 0x10, PT ;  /* 0x000000106000780c */ /* 0x000fc60003f62270 */
[----:B------:R-:W-:Y:S01]  /*147d50*/  FADD R16, R19, R16 ;  /* 0x0000001013107221 */ /* 0x000fe20000000000 */
[----:B------:R-:W-:Y:S01]  /*147d60*/  @P5 IMAD.MOV.U32 R19, RZ, RZ, R123 ;  /* 0x000000ffff135224 */ /* 0x000fe200078e007b */
[C---:B------:R-:W-:Y:S01]  /*147d70*/  ISETP.EQ.AND P5, PT, R97.reuse, 0x4, PT ;  /* 0x000000046100780c */ /* 0x040fe20003fa2270 */
[----:B------:R-:W-:Y:S01]  /*147d80*/  @P2 IMAD.MOV.U32 R19, RZ, RZ, R0 ;  /* 0x000000ffff132224 */ /* 0x000fe200078e0000 */
[C---:B------:R-:W-:Y:S01]  /*147d90*/  ISETP.EQ.AND P6, PT, R97.reuse, 0x8, PT ;  /* 0x000000086100780c */ /* 0x040fe20003fc2270 */
[----:B------:R-:W-:Y:S01]  /*147da0*/  @P4 IMAD.MOV.U32 R19, RZ, RZ, R3 ;  /* 0x000000ffff134224 */ /* 0x000fe200078e0003 */
[----:B------:R-:W-:Y:S01]  /*147db0*/  ISETP.EQ.AND P4, PT, R97, 0xc, PT ;  /* 0x0000000c6100780c */ /* 0x000fe20003f82270 */
[----:B------:R-:W-:Y:S01]  /*147dc0*/  @P0 IMAD.MOV.U32 R25, RZ, RZ, R123 ;  /* 0x000000ffff190224 */ /* 0x000fe200078e007b */
[----:B------:R-:W-:Y:S02]  /*147dd0*/  ISETP.EQ.AND P2, PT, R96, 0x14, PT ;  /* 0x000000146000780c */ /* 0x000fe40003f42270 */
        /* <DEDUP_REMOVED lines=30> */
[----:B------:R-:W-:Y:S01]  /*147fc0*/  ISETP.EQ.AND P1, PT, R96, 0x38, PT ;  /* 0x000000386000780c */ /* 0x000fe20003f22270 */
[----:B------:R-:W-:Y:S01]  /*147fd0*/  IMAD.SHL.U32 R18, R28, 0x100, RZ ;  /* 0x000001001c127824 */ /* 0x000fe200078e00ff */
[----:B------:R-:W-:Y:S01]  /*147fe0*/  @P5 MOV R19, R10 ;  /* 0x0000000a00135202 */ /* 0x000fe20000000f00 */
[----:B------:R-:W-:-:S02]  /*147ff0*/  IMAD.SHL.U32 R98, R98, 0x4, RZ ;  /* 0x0000000462627824 */ /* 0x000fc400078e00ff */
        /* <DEDUP_REMOVED lines=16> */
[----:B------:R-:W-:Y:S02]  /*148100*/  IMAD.SHL.U32 R99, R99, 0x4, RZ ;  /* 0x0000000463637824 */ /* 0x000fe400078e00ff */
[----:B------:R-:W-:Y:S01]  /*148110*/  @P3 IMAD.MOV.U32 R25, RZ, RZ, R10 ;  /* 0x000000ffff193224 */ /* 0x000fe200078e000a */
[----:B------:R-:W-:Y:S01]  /*148120*/  I2FP.F32.S32 R18, R18 ;  /* 0x0000001200127245 */ /* 0x000fe20000201400 */
[----:B------:R-:W-:Y:S01]  /*148130*/  @P4 IMAD.MOV.U32 R25, RZ, RZ, R11 ;  /* 0x000000ffff194224 */ /* 0x000fe200078e000b */
[C---:B------:R-:W-:Y:S01]  /*148140*/  ISETP.EQ.AND P3, PT, R98.reuse, 0x4, PT ;  /* 0x000000046200780c */ /* 0x040fe20003f62270 */
[----:B------:R-:W-:Y:S01]  /*148150*/  @P6 IMAD.MOV.U32 R25, RZ, RZ, R12 ;  /* 0x000000ffff196224 */ /* 0x000fe200078e000c */
[C---:B------:R-:W-:Y:S01]  /*148160*/  ISETP.EQ.AND P4, PT, R98.reuse, 0x8, PT ;  /* 0x000000086200780c */ /* 0x040fe20003f82270 */
[--C-:B------:R-:W-:Y:S01]  /*148170*/  @P5 IMAD.MOV.U32 R19, RZ, RZ, R0.reuse ;  /* 0x000000ffff135224 */ /* 0x100fe200078e0000 */
[----:B------:R-:W-:Y:S01]  /*148180*/  UMOV UR26, 0x400 ;  /* 0x00000400001a7882 */ /* 0x000fe20000000000 */
[C---:B------:R-:W-:Y:S01]  /*148190*/  ISETP.EQ.AND P5, PT, R98.reuse, 0xc, PT ;  /* 0x0000000c6200780c */ /* 0x040fe20003fa2270 */
[----:B------:R-:W-:Y:S01]  /*1481a0*/  @P0 IMAD.MOV.U32 R26, RZ, RZ, R123 ;  /* 0x000000ffff1a0224 */ /* 0x000fe200078e007b */
[----:B------:R-:W-:Y:S01]  /*1481b0*/  ISETP.EQ.AND P0, PT, R99, RZ, PT ;  /* 0x000000ff6300720c */ /* 0x000fe20003f02270 */
[----:B------:R-:W-:Y:S01]  /*1481c0*/  @P2 IMAD.MOV.U32 R25, RZ, RZ, R13 ;  /* 0x000000ffff192224 */ /* 0x000fe200078e000d */
[----:B------:R-:W-:Y:S01]  /*1481d0*/  ISETP.EQ.AND P2, PT, R98, 0x10, PT ;  /* 0x000000106200780c */ /* 0x000fe20003f42270 */
[----:B------:R-:W-:Y:S01]  /*1481e0*/  @P1 IMAD.MOV.U32 R25, RZ, RZ, R0 ;  /* 0x000000ffff191224 */ /* 0x000fe200078e0000 */
[----:B------:R-:W-:Y:S01]  /*1481f0*/  ULEA UR15, UR15, UR26, 0x18 ;  /* 0x0000001a0f0f7291 */ /* 0x000fe2000f8ec0ff */
[----:B------:R-:W-:Y:S01]  /*148200*/  FADD R17, R17, R18 ;  /* 0x0000001211117221 */ /* 0x000fe20000000000 */
[----:B------:R-:W-:Y:S01]  /*148210*/  ISETP.EQ.AND P1, PT, R99, 0x4, PT ;  /* 0x000000046300780c */ /* 0x000fe20003f22270 */
[----:B------:R-:W-:-:S02]  /*148220*/  IMAD.SHL.U32 R18, R30, 0x400, RZ ;  /* 0x000004001e127824 */ /* 0x000fc400078e00ff */
[----:B------:R-:W-:-:S03]  /*148230*/  @P3 IMAD.MOV.U32 R26, RZ, RZ, R0 ;  /* 0x000000ffff1a3224 */ /* 0x000fc600078e0000 */
[----:B------:R-:W-:Y:S01]  /*148240*/  I2FP.F32.S32 R18, R18 ;  /* 0x0000001200127245 */ /* 0x000fe20000201400 */
[----:B------:R-:W0:Y:S01]  /*148250*/  LDS.128 R100, [UR15+0x1fe0] ;  /* 0x001fe00fff647984 */ /* 0x000e220008000c00 */
[----:B------:R-:W-:Y:S01]  /*148260*/  @P4 MOV R26, R3 ;  /* 0x00000003001a4202 */ /* 0x000fe20000000f00 */
[----:B------:R-:W-:Y:S01]  /*148270*/  @P5 IMAD.MOV.U32 R26, RZ, RZ, R2 ;  /* 0x000000ffff1a5224 */ /* 0x000fe200078e0002 */
[C---:B------:R-:W-:Y:S01]  /*148280*/  ISETP.EQ.AND P3, PT, R98.reuse, 0x14, PT ;  /* 0x000000146200780c */ /* 0x040fe20003f62270 */
[----:B------:R-:W-:Y:S01]  /*148290*/  FADD R17, R17, R18 ;  /* 0x0000001211117221 */ /* 0x000fe20000000000 */
        /* <DEDUP_REMOVED lines=8> */
[----:B------:R-:W-:-:S02]  /*148320*/  ISETP.EQ.AND P0, PT, R99, 0x10, PT ;  /* 0x000000106300780c */ /* 0x000fc40003f02270 */
[C---:B------:R-:W-:Y:S02]  /*148330*/  ISETP.EQ.AND P1, PT, R98.reuse, 0x20, PT ;  /* 0x000000206200780c */ /* 0x040fe40003f22270 */
[----:B------:R-:W-:Y:S01]  /*148340*/  I2FP.F32.S32 R18, R18 ;  /* 0x0000001200127245 */ /* 0x000fe20000201400 */
[----:B------:R-:W-:Y:S01]  /*148350*/  @P3 IMAD.MOV.U32 R26, RZ, RZ, R5 ;  /* 0x000000ffff1a3224 */ /* 0x000fe200078e0005 */
[----:B------:R-:W-:Y:S01]  /*148360*/  ISETP.EQ.AND P3, PT, R99, 0x14, PT ;  /* 0x000000146300780c */ /* 0x000fe20003f62270 */
[----:B------:R-:W-:Y:S02]  /*148370*/  @P6 IMAD.MOV.U32 R27, RZ, RZ, R3 ;  /* 0x000000ffff1b6224 */ /* 0x000fe400078e0003 */
[----:B------:R-:W-:Y:S01]  /*148380*/  FADD R17, R17, R18 ;  /* 0x0000001211117221 */ /* 0x000fe20000000000 */
[----:B------:R-:W-:Y:S01]  /*148390*/  IMAD.SHL.U32 R18, R33, 0x1000, RZ ;  /* 0x0000100021127824 */ /* 0x000fe200078e00ff */
        /* <DEDUP_REMOVED lines=9> */
[----:B------:R-:W-:Y:S02]  /*148430*/  I2FP.F32.S32 R18, R18 ;  /* 0x0000001200127245 */ /* 0x000fe40000201400 */
        /* <DEDUP_REMOVED lines=15> */
[----:B------:R-:W-:-:S02]  /*148530*/  ISETP.EQ.AND P5, PT, R99, 0x28, PT ;  /* 0x000000286300780c */ /* 0x000fc40003fa2270 */
[C---:B------:R-:W-:Y:S02]  /*148540*/  ISETP.EQ.AND P0, PT, R98.reuse, 0x38, PT ;  /* 0x000000386200780c */ /* 0x040fe40003f02270 */
[----:B------:R-:W-:Y:S02]  /*148550*/  ISETP.EQ.AND P2, PT, R98, 0x3c, PT ;  /* 0x0000003c6200780c */ /* 0x000fe40003f42270 */
[----:B------:R-:W-:Y:S01]  /*148560*/  ISETP.EQ.AND P1, PT, R99, 0x2c, PT ;  /* 0x0000002c6300780c */ /* 0x000fe20003f22270 */
[----:B------:R-:W-:Y:S01]  /*148570*/  FADD R17, R17, R18 ;  /* 0x0000001211117221 */ /* 0x000fe20000000000 */
[----:B------:R-:W-:Y:S02]  /*148580*/  IMAD.SHL.U32 R18, R35, 0x4000, RZ ;  /* 0x0000400023127824 */ /* 0x000fe400078e00ff */
[----:B0-----:R-:W-:-:S03]  /*148590*/  IMAD.SHL.U32 R100, R100, 0x4, RZ ;  /* 0x0000000464647824 */ /* 0x001fc600078e00ff */
[----:B------:R-:W-:Y:S01]  /*1485a0*/  I2FP.F32.S32 R18, R18 ;  /* 0x0000001200127245 */ /* 0x000fe20000201400 */
[----:B------:R-:W-:Y:S01]  /*1485b0*/  @P3 IMAD.MOV.U32 R26, RZ, RZ, R11 ;  /* 0x000000ffff1a3224 */ /* 0x000fe200078e000b */
[C---:B------:R-:W-:Y:S01]  /*1485c0*/  ISETP.EQ.AND P3, PT, R99.reuse, 0x30, PT ;  /* 0x000000306300780c */ /* 0x040fe20003f62270 */
[----:B------:R-:W-:Y:S01]  /*1485d0*/  @P6 IMAD.MOV.U32 R27, RZ, RZ, R9 ;  /* 0x000000ffff1b6224 */ /* 0x000fe200078e0009 */
[C---:B------:R-:W-:Y:S01]  /*1485e0*/  ISETP.EQ.AND P6, PT, R100.reuse, RZ, PT ;  /* 0x000000ff6400720c */ /* 0x040fe20003fc2270 */
[----:B------:R-:W-:Y:S01]  /*1485f0*/  @P4 IMAD.MOV.U32 R26, RZ, RZ, R12 ;  /* 0x000000ffff1a4224 */ /* 0x000fe200078e000c */
[----:B------:R-:W-:Y:S01]  /*148600*/  ISETP.EQ.AND P4, PT, R99, 0x34, PT ;  /* 0x000000346300780c */ /* 0x000fe20003f82270 */
[----:B------:R-:W-:Y:S02]  /*148610*/  @P5 IMAD.MOV.U32 R27, RZ, RZ, R32 ;  /* 0x000000ffff1b5224 */ /* 0x000fe400078e0020 */
[----:B------:R-:W-:Y:S01]  /*148620*/  FADD R17, R17, R18 ;  /* 0x0000001211117221 */ /* 0x000fe20000000000 */
[----:B------:R-:W-:Y:S01]  /*148630*/  @P0 IMAD.MOV.U32 R26, RZ, RZ, R13 ;  /* 0x000000ffff1a0224 */ /* 0x000fe200078e000d */
[----:B------:R-:W-:Y:S01]  /*148640*/  ISETP.EQ.AND P5, PT, R99, 0x38, PT ;  /* 0x000000386300780c */ /* 0x000fe20003fa2270 */
[----:B------:R-:W-:Y:S01]  /*148650*/  IMAD.IADD R49, R49, 0x1, R182 ;  /* 0x0000000131317824 */ /* 0x000fe200078e02b6 */
[C---:B------:R-:W-:Y:S01]  /*148660*/  ISETP.EQ.AND P0, PT, R100.reuse, 0x4, PT ;  /* 0x000000046400780c */ /* 0x040fe20003f02270 */
[----:B------:R-:W-:Y:S01]  /*148670*/  @P1 IMAD.MOV.U32 R27, RZ, RZ, R10 ;  /* 0x000000ffff1b1224 */ /* 0x000fe200078e000a */
[----:B------:R-:W-:Y:S01]  /*148680*/  ISETP.EQ.AND P1, PT, R100, 0x8, PT ;  /* 0x000000086400780c */ /* 0x000fe20003f22270 */
[----:B------:R-:W-:Y:S01]  /*148690*/  @P2 IMAD.MOV.U32 R26, RZ, RZ, R0 ;  /* 0x000000ffff1a2224 */ /* 0x000fe200078e0000 */
[----:B------:R-:W-:Y:S01]  /*1486a0*/  ISETP.EQ.AND P2, PT, R99, 0x3c, PT ;  /* 0x0000003c6300780c */ /* 0x000fe20003f42270 */
[----:B------:R-:W-:-:S02]  /*1486b0*/  IMAD.SHL.U32 R18, R22, 0x8000, RZ ;  /* 0x0000800016127824 */ /* 0x000fc400078e00ff */
[----:B--2---:R-:W-:Y:S01]  /*1486c0*/  FADD R37, R16, R37 ;  /* 0x0000002510257221 */ /* 0x004fe20000000000 */
[----:B------:R-:W-:Y:S02]  /*1486d0*/  IMAD.WIDE.U32 R150, R49, 0x4, R150 ;  /* 0x0000000431967825 */ /* 0x000fe400078e0096 */
[----:B------:R-:W-:Y:S02]  /*1486e0*/  I2FP.F32.S32 R18, R18 ;  /* 0x0000001200127245 */ /* 0x000fe40000201400 */
[----:B------:R0:W-:Y:S01]  /*1486f0*/  STG.E desc[UR6][R14.64], R37 ;  /* 0x000000250e007986 */ /* 0x0001e2000c101906 */
[----:B------:R-:W-:-:S03]  /*148700*/  IMAD.SHL.U32 R101, R101, 0x4, RZ ;  /* 0x0000000465657824 */ /* 0x000fc600078e00ff */
[----:B------:R-:W2:Y:S01]  /*148710*/  LDG.E R29, desc[UR6][R150.64] ;  /* 0x00000006961d7981 */ /* 0x000ea2000c1e1900 */
[----:B------:R-:W-:Y:S02]  /*148720*/  @P3 IMAD.MOV.U32 R27, RZ, RZ, R11 ;  /* 0x000000ffff1b3224 */ /* 0x000fe400078e000b */
[----:B------:R-:W-:Y:S01]  /*148730*/  FADD R17, R17, R18 ;  /* 0x0000001211117221 */ /* 0x000fe20000000000 */
[C---:B------:R-:W-:Y:S01]  /*148740*/  ISETP.EQ.AND P3, PT, R100.reuse, 0xc, PT ;  /* 0x0000000c6400780c */ /* 0x040fe20003f62270 */
[----:B------:R-:W-:Y:S01]  /*148750*/  @P6 IMAD.MOV.U32 R18, RZ, RZ, R123 ;  /* 0x000000ffff126224 */ /* 0x000fe200078e007b */
        /* <DEDUP_REMOVED lines=36> */
[C---:B------:R-:W-:Y:S02]  /*1489a0*/  ISETP.EQ.AND P5, PT, R100.reuse, 0x30, PT ;  /* 0x000000306400780c */ /* 0x040fe40003fa2270 */
[C---:B------:R-:W-:Y:S02]  /*1489b0*/  ISETP.EQ.AND P6, PT, R101.reuse, 0x24, PT ;  /* 0x000000246500780c */ /* 0x040fe40003fc2270 */
        /* <DEDUP_REMOVED lines=14> */
[----:B------:R-:W-:Y:S01]  /*148aa0*/  ISETP.EQ.AND P2, PT, R101, 0x38, PT ;  /* 0x000000386500780c */ /* 0x000fe20003f42270 */
[----:B------:R-:W-:-:S02]  /*148ab0*/  IMAD.SHL.U32 R102, R102, 0x4, RZ ;  /* 0x0000000466667824 */ /* 0x000fc400078e00ff */
[----:B------:R-:W-:Y:S02]  /*148ac0*/  IMAD.SHL.U32 R103, R103, 0x4, RZ ;  /* 0x0000000467677824 */ /* 0x000fe400078e00ff */
[----:B------:R-:W-:Y:S02]  /*148ad0*/  @P3 IMAD.MOV.U32 R16, RZ, RZ, R32 ;  /* 0x000000ffff103224 */ /* 0x000fe400078e0020 */
[----:B------:R-:W-:Y:S01]  /*148ae0*/  @P0 IMAD.MOV.U32 R16, RZ, RZ, R10 ;  /* 0x000000ffff100224 */ /* 0x000fe200078e000a */
[----:B------:R-:W-:Y:S01]  /*148af0*/  ISETP.EQ.AND P0, PT, R101, 0x3c, PT ;  /* 0x0000003c6500780c */ /* 0x000fe20003f02270 */
[----:B------:R-:W-:Y:S01]  /*148b00*/  @P1 IMAD.MOV.U32 R16, RZ, RZ, R11 ;  /* 0x000000ffff101224 */ /* 0x000fe200078e000b */
[C---:B------:R-:W-:Y:S01]  /*148b10*/  ISETP.EQ.AND P1, PT, R102.reuse, RZ, PT ;  /* 0x000000ff6600720c */ /* 0x040fe20003f22270 */
[--C-:B------:R-:W-:Y:S01]  /*148b20*/  @P4 IMAD.MOV.U32 R18, RZ, RZ, R13.reuse ;  /* 0x000000ffff124224 */ /* 0x100fe200078e000d */
[----:B------:R-:W-:Y:S01]  /*148b30*/  @P6 MOV R16, R12 ;  /* 0x0000000c00106202 */ /* 0x000fe20000000f00 */
[----:B------:R-:W-:Y:S01]  /*148b40*/  @P5 IMAD.MOV.U32 R18, RZ, RZ, R0 ;  /* 0x000000ffff125224 */ /* 0x000fe200078e0000 */
[----:B------:R-:W-:Y:S01]  /*148b50*/  ISETP.EQ.AND P3, PT, R103, RZ, PT ;  /* 0x000000ff6700720c */ /* 0x000fe20003f62270 */
[----:B------:R-:W-:Y:S01]  /*148b60*/  @P2 IMAD.MOV.U32 R16, RZ, RZ, R13 ;  /* 0x000000ffff102224 */ /* 0x000fe200078e000d */
[----:B------:R-:W-:Y:S01]  /*148b70*/  ISETP.EQ.AND P4, PT, R102, 0x4, PT ;  /* 0x000000046600780c */ /* 0x000fe20003f82270 */
[----:B0-----:R-:W-:Y:S01]  /*148b80*/  IMAD.U32 R14, R21, 0x10000, RZ ;  /* 0x00010000150e7824 */ /* 0x001fe200078e00ff */
[----:B------:R-:W-:-:S02]  /*148b90*/  ISETP.EQ.AND P5, PT, R103, 0x4, PT ;  /* 0x000000046700780c */ /* 0x000fc40003fa2270 */
[C---:B------:R-:W-:Y:S01]  /*148ba0*/  ISETP.EQ.AND P2, PT, R102.reuse, 0x8, PT ;  /* 0x000000086600780c */ /* 0x040fe20003f42270 */
[----:B------:R-:W-:Y:S01]  /*148bb0*/  UMOV UR27, 0x400 ;  /* 0x00000400001b7882 */ /* 0x000fe20000000000 */
[C---:B------:R-:W-:Y:S01]  /*148bc0*/  ISETP.EQ.AND P6, PT, R102.reuse, 0xc, PT ;  /* 0x0000000c6600780c */ /* 0x040fe20003fc2270 */
[----:B------:R-:W-:Y:S01]  /*148bd0*/  ULEA UR17, UR17, UR27, 0x18 ;  /* 0x0000001b11117291 */ /* 0x000fe2000f8ec0ff */
[----:B------:R-:W-:Y:S01]  /*148be0*/  I2FP.F32.S32 R14, R14 ;  /* 0x0000000e000e7245 */ /* 0x000fe20000201400 */
[----:B------:R-:W-:Y:S01]  /*148bf0*/  @P0 IMAD.MOV.U32 R16, RZ, RZ, R0 ;  /* 0x000000ffff100224 */ /* 0x000fe200078e0000 */
[----:B------:R-:W-:Y:S01]  /*148c00*/  ISETP.EQ.AND P0, PT, R103, 0x8, PT ;  /* 0x000000086700780c */ /* 0x000fe20003f02270 */
[--C-:B------:R-:W-:Y:S02]  /*148c10*/  @P3 IMAD.MOV.U32 R21, RZ, RZ, R123.reuse ;  /* 0x000000ffff153224 */ /* 0x100fe400078e007b */
[----:B------:R-:W-:Y:S01]  /*148c20*/  FADD R14, R17, R14 ;  /* 0x0000000e110e7221 */ /* 0x000fe20000000000 */
[----:B------:R-:W-:Y:S01]  /*148c30*/  @P1 IMAD.MOV.U32 R17, RZ, RZ, R123 ;  /* 0x000000ffff111224 */ /* 0x000fe200078e007b */
[C---:B------:R-:W-:Y:S01]  /*148c40*/  ISETP.EQ.AND P1, PT, R103.reuse, 0xc, PT ;  /* 0x0000000c6700780c */ /* 0x040fe20003f22270 */
[--C-:B------:R-:W-:Y:S01]  /*148c50*/  @P4 IMAD.MOV.U32 R17, RZ, RZ, R0.reuse ;  /* 0x000000ffff114224 */ /* 0x100fe200078e0000 */
[----:B------:R-:W0:Y:S01]  /*148c60*/  LDS.128 R104, [UR17+0x1ff0] ;  /* 0x001ff011ff687984 */ /* 0x000e220008000c00 */
[----:B------:R-:W-:Y:S01]  /*148c70*/  @P5 IMAD.MOV.U32 R21, RZ, RZ, R0 ;  /* 0x000000ffff155224 */ /* 0x000fe200078e0000 */
[C---:B------:R-:W-:Y:S01]  /*148c80*/  ISETP.EQ.AND P3, PT, R102.reuse, 0x10, PT ;  /* 0x000000106600780c */ /* 0x040fe20003f62270 */
        /* <DEDUP_REMOVED lines=14> */
[--C-:B------:R-:W-:Y:S01]  /*148d70*/  @P4 IMAD.MOV.U32 R17, RZ, RZ, R5.reuse ;  /* 0x000000ffff114224 */ /* 0x100fe200078e0005 */
[----:B------:R-:W-:Y:S01]  /*148d80*/  ISETP.EQ.AND P4, PT, R103, 0x20, PT ;  /* 0x000000206700780c */ /* 0x000fe20003f82270 */
[----:B------:R-:W-:Y:S01]  /*148d90*/  @P6 IMAD.MOV.U32 R21, RZ, RZ, R5 ;  /* 0x000000ffff156224 */ /* 0x000fe200078e0005 */
[----:B------:R-:W-:-:S02]  /*148da0*/  ISETP.EQ.AND P6, PT, R102, 0x24, PT ;  /* 0x000000246600780c */ /* 0x000fc40003fc2270 */
[----:B------:R-:W-:Y:S02]  /*148db0*/  @P2 MOV R17, R6 ;  /* 0x0000000600112202 */ /* 0x000fe40000000f00 */
[C---:B------:R-:W-:Y:S01]  /*148dc0*/  ISETP.EQ.AND P2, PT, R102.reuse, 0x28, PT ;  /* 0x000000286600780c */ /* 0x040fe20003f42270 */
[----:B------:R-:W-:Y:S02]  /*148dd0*/  @P0 IMAD.MOV.U32 R21, RZ, RZ, R6 ;  /* 0x000000ffff150224 */ /* 0x000fe400078e0006 */
[--C-:B------:R-:W-:Y:S01]  /*148de0*/  @P1 IMAD.MOV.U32 R17, RZ, RZ, R7.reuse ;  /* 0x000000ffff111224 */ /* 0x100fe200078e0007 */
[----:B------:R-:W-:Y:S01]  /*148df0*/  ISETP.EQ.AND P0, PT, R103, 0x24, PT ;  /* 0x000000246700780c */ /* 0x000fe20003f02270 */
[----:B------:R-:W-:Y:S01]  /*148e00*/  @P3 IMAD.MOV.U32 R21, RZ, RZ, R7 ;  /* 0x000000ffff153224 */ /* 0x000fe200078e0007 */
[C---:B------:R-:W-:Y:S01]  /*148e10*/  ISETP.EQ.AND P1, PT, R102.reuse, 0x2c, PT ;  /* 0x0000002c6600780c */ /* 0x040fe20003f22270 */
[--C-:B------:R-:W-:Y:S02]  /*148e20*/  @P5 IMAD.MOV.U32 R17, RZ, RZ, R8.reuse ;  /* 0x000000ffff115224 */ /* 0x100fe400078e0008 */
[----:B------:R-:W-:Y:S01]  /*148e30*/  @P4 IMAD.MOV.U32 R21, RZ, RZ, R8 ;  /* 0x000000ffff154224 */ /* 0x000fe200078e0008 */
[----:B------:R-:W-:Y:S01]  /*148e40*/  ISETP.EQ.AND P4, PT, R102, 0x30, PT ;  /* 0x000000306600780c */ /* 0x000fe20003f82270 */
[----:B------:R-:W-:-:S02]  /*148e50*/  @P6 IMAD.MOV.U32 R17, RZ, RZ, R9 ;  /* 0x000000ffff116224 */ /* 0x000fc400078e0009 */
[----:B------:R-:W-:Y:S01]  /*148e60*/  @P2 IMAD.MOV.U32 R17, RZ, RZ, R32 ;  /* 0x000000ffff112224 */ /* 0x000fe200078e0020 */
[----:B------:R-:W-:Y:S01]  /*148e70*/  ISETP.EQ.AND P2, PT, R102, 0x34, PT ;  /* 0x000000346600780c */ /* 0x000fe20003f42270 */
[----:B------:R-:W-:Y:S01]  /*148e80*/  IMAD.SHL.U32 R15, R23, 0x20000, RZ ;  /* 0x00020000170f7824 */ /* 0x000fe200078e00ff */
[C---:B------:R-:W-:Y:S01]  /*148e90*/  ISETP.EQ.AND P5, PT, R103.reuse, 0x28, PT ;  /* 0x000000286700780c */ /* 0x040fe20003fa2270 */
[----:B0-----:R-:W-:Y:S01]  /*148ea0*/  IMAD.SHL.U32 R104, R104, 0x4, RZ ;  /* 0x0000000468687824 */ /* 0x001fe200078e00ff */
[C---:B------:R-:W-:Y:S01]  /*148eb0*/  ISETP.EQ.AND P3, PT, R103.reuse, 0x2c, PT ;  /* 0x0000002c6700780c */ /* 0x040fe20003f62270 */
[----:B------:R-:W-:Y:S01]  /*148ec0*/  @P0 IMAD.MOV.U32 R21, RZ, RZ, R9 ;  /* 0x000000ffff150224 */ /* 0x000fe200078e0009 */
[----:B------:R-:W-:Y:S01]  /*148ed0*/  I2FP.F32.S32 R15, R15 ;  /* 0x0000000f000f7245 */ /* 0x000fe20000201400 */
[----:B------:R-:W-:Y:S01]  /*148ee0*/  @P1 IMAD.MOV.U32 R17, RZ, RZ, R10 ;  /* 0x000000ffff111224 */ /* 0x000fe200078e000a */
[C---:B------:R-:W-:Y:S01]  /*148ef0*/  ISETP.EQ.AND P6, PT, R103.reuse, 0x30, PT ;  /* 0x000000306700780c */ /* 0x040fe20003fc2270 */
[----:B------:R-:W-:Y:S01]  /*148f00*/  @P4 IMAD.MOV.U32 R17, RZ, RZ, R11 ;  /* 0x000000ffff114224 */ /* 0x000fe200078e000b */
[----:B------:R-:W-:-:S02]  /*148f10*/  ISETP.EQ.AND P0, PT, R103, 0x34, PT ;  /* 0x000000346700780c */ /* 0x000fc40003f02270 */
[C---:B------:R-:W-:Y:S01]  /*148f20*/  ISETP.EQ.AND P1, PT, R102.reuse, 0x38, PT ;  /* 0x000000386600780c */ /* 0x040fe20003f22270 */
[----:B------:R-:W-:Y:S01]  /*148f30*/  @P2 IMAD.MOV.U32 R17, RZ, RZ, R12 ;  /* 0x000000ffff112224 */ /* 0x000fe200078e000c */
[----:B------:R-:W-:Y:S02]  /*148f40*/  ISETP.EQ.AND P4, PT, R102, 0x3c, PT ;  /* 0x0000003c6600780c */ /* 0x000fe40003f82270 */
[----:B------:R-:W-:Y:S01]  /*148f50*/  ISETP.EQ.AND P2, PT, R104, RZ, PT ;  /* 0x000000ff6800720c */ /* 0x000fe20003f42270 */
[----:B------:R-:W-:Y:S01]  /*148f60*/  FADD R14, R14, R15 ;  /* 0x0000000f0e0e7221 */ /* 0x000fe20000000000 */
[----:B------:R-:W-:Y:S01]  /*148f70*/  IMAD.SHL.U32 R15, R20, 0x40000, RZ ;  /* 0x00040000140f7824 */ /* 0x000fe200078e00ff */
[----:B------:R-:W-:Y:S01]  /*148f80*/  SHF.L.U32 R105, R105, 0x2, RZ ;  /* 0x0000000269697819 */ /* 0x000fe200000006ff */
[----:B------:R-:W-:Y:S02]  /*148f90*/  @P5 IMAD.MOV.U32 R21, RZ, RZ, R32 ;  /* 0x000000ffff155224 */ /* 0x000fe400078e0020 */
[----:B------:R-:W-:Y:S01]  /*148fa0*/  IMAD.SHL.U32 R106, R106, 0x4, RZ ;  /* 0x000000046a6a7824 */ /* 0x000fe200078e00ff */
[----:B------:R-:W-:Y:S01]  /*148fb0*/  I2FP.F32.S32 R15, R15 ;  /* 0x0000000f000f7245 */ /* 0x000fe20000201400 */
[----:B------:R-:W-:Y:S01]  /*148fc0*/  @P3 IMAD.MOV.U32 R21, RZ, RZ, R10 ;  /* 0x000000ffff153224 */ /* 0x000fe200078e000a */
[----:B------:R-:W-:Y:S01]  /*148fd0*/  ISETP.EQ.AND P5, PT, R103, 0x38, PT ;  /* 0x000000386700780c */ /* 0x000fe20003fa2270 */
[----:B------:R-:W-:-:S02]  /*148fe0*/  @P6 IMAD.MOV.U32 R21, RZ, RZ, R11 ;  /* 0x000000ffff156224 */ /* 0x000fc400078e000b */
[----:B------:R-:W-:Y:S01]  /*148ff0*/  @P0 IMAD.MOV.U32 R21, RZ, RZ, R12 ;  /* 0x000000ffff150224 */ /* 0x000fe200078e000c */
[C---:B------:R-:W-:Y:S01]  /*149000*/  ISETP.EQ.AND P0, PT, R105.reuse, RZ, PT ;  /* 0x000000ff6900720c */ /* 0x040fe20003f02270 */
[----:B------:R-:W-:Y:S02]  /*149010*/  @P1 IMAD.MOV.U32 R17, RZ, RZ, R13 ;  /* 0x000000ffff111224 */ /* 0x000fe400078e000d */
[----:B------:R-:W-:Y:S01]  /*149020*/  FADD R14, R14, R15 ;  /* 0x0000000f0e0e7221 */ /* 0x000fe20000000000 */
[----:B------:R-:W-:Y:S01]  /*149030*/  @P4 IMAD.MOV.U32 R17, RZ, RZ, R0 ;  /* 0x000000ffff114224 */ /* 0x000fe200078e0000 */
[----:B------:R-:W-:Y:S01]  /*149040*/  ISETP.EQ.AND P6, PT, R104, 0x4, PT ;  /* 0x000000046800780c */ /* 0x000fe20003fc2270 */
[----:B------:R-:W-:Y:S01]  /*149050*/  @P2 IMAD.MOV.U32 R20, RZ, RZ, R123 ;  /* 0x000000ffff142224 */ /* 0x000fe200078e007b */
[----:B------:R-:W-:Y:S01]  /*149060*/  ISETP.EQ.AND P1, PT, R106, RZ, PT ;  /* 0x000000ff6a00720c */ /* 0x000fe20003f22270 */
[----:B------:R-:W-:Y:S01]  /*149070*/  IMAD.SHL.U32 R15, R24, 0x80000, RZ ;  /* 0x00080000180f7824 */ /* 0x000fe200078e00ff */
[----:B------:R-:W-:-:S02]  /*149080*/  ISETP.EQ.AND P4, PT, R105, 0x4, PT ;  /* 0x000000046900780c */ /* 0x000fc40003f82270 */
[----:B------:R-:W-:Y:S02]  /*149090*/  ISETP.EQ.AND P2, PT, R104, 0x8, PT ;  /* 0x000000086800780c */ /* 0x000fe40003f42270 */
[----:B------:R-:W-:Y:S01]  /*1490a0*/  I2FP.F32.S32 R15, R15 ;  /* 0x0000000f000f7245 */ /* 0x000fe20000201400 */
[----:B------:R-:W-:Y:S01]  /*1490b0*/  IMAD.SHL.U32 R107, R107, 0x4, RZ ;  /* 0x000000046b6b7824 */ /* 0x000fe200078e00ff */
[----:B------:R-:W-:Y:S01]  /*1490c0*/  ISETP.EQ.AND P3, PT, R103, 0x3c, PT ;  /* 0x0000003c6700780c */ /* 0x000fe20003f62270 */
[----:B------:R-:W-:Y:S01]  /*1490d0*/  @P5 IMAD.MOV.U32 R21, RZ, RZ, R13 ;  /* 0x000000ffff155224 */ /* 0x000fe200078e000d */
[----:B------:R-:W-:Y:S01]  /*1490e0*/  ISETP.EQ.AND P5, PT, R106, 0x4, PT ;  /* 0x000000046a00780c */ /* 0x000fe20003fa2270 */
[----:B------:R-:W-:Y:S01]  /*1490f0*/  FADD R14, R14, R15 ;  /* 0x0000000f0e0e7221 */ /* 0x000fe20000000000 */
[----:B------:R-:W-:Y:S01]  /*149100*/  @P0 IMAD.MOV.U32 R22, RZ, RZ, R123 ;  /* 0x000000ffff160224 */ /* 0x000fe200078e007b */
[----:B------:R-:W-:Y:S01]  /*149110*/  ISETP.EQ.AND P0, PT, R107, 0x4, PT ;  /* 0x000000046b00780c */ /* 0x000fe20003f02270 */
[----:B------:R-:W-:-:S02]  /*149120*/  IMAD.MOV.U32 R15, RZ, RZ, R19 ;  /* 0x000000ffff0f7224 */ /* 0x000fc400078e0013 */
[--C-:B------:R-:W-:Y:S02]  /*149130*/  @P6 IMAD.MOV.U32 R20, RZ, RZ, R0.reuse ;  /* 0x000000ffff146224 */ /* 0x100fe400078e0000 */
[----:B------:R-:W-:Y:S01]  /*149140*/  @P1 IMAD.MOV.U32 R19, RZ, RZ, R123 ;  /* 0x000000ffff131224 */ /* 0x000fe200078e007b */
[C---:B------:R-:W-:Y:S01]  /*149150*/  ISETP.EQ.AND P1, PT, R106.reuse, 0x8, PT ;  /* 0x000000086a00780c */ /* 0x040fe20003f22270 */
[--C-:B------:R-:W-:Y:S01]  /*149160*/  @P4 IMAD.MOV.U32 R22, RZ, RZ, R0.reuse ;  /* 0x000000ffff164224 */ /* 0x100fe200078e0000 */
[C---:B------:R-:W-:Y:S01]  /*149170*/  ISETP.EQ.AND P4, PT, R107.reuse, 0x8, PT ;  /* 0x000000086b00780c */ /* 0x040fe20003f82270 */
[----:B------:R-:W-:Y:S01]  /*149180*/  @P2 IMAD.MOV.U32 R20, RZ, RZ, R3 ;  /* 0x000000ffff142224 */ /* 0x000fe200078e0003 */
[----:B------:R-:W-:Y:S01]  /*149190*/  ISETP.EQ.AND P2, PT, R106, 0xc, PT ;  /* 0x0000000c6a00780c */ /* 0x000fe20003f42270 */
[--C-:B------:R-:W-:Y:S01]  /*1491a0*/  @P3 IMAD.MOV.U32 R21, RZ, RZ, R0.reuse ;  /* 0x000000ffff153224 */ /* 0x100fe200078e0000 */
[----:B------:R-:W-:Y:S01]  /*1491b0*/  ISETP.EQ.AND P3, PT, R107, RZ, PT ;  /* 0x000000ff6b00720c */ /* 0x000fe20003f62270 */
[----:B------:R-:W-:Y:S01]  /*1491c0*/  @P5 IMAD.MOV.U32 R19, RZ, RZ, R0 ;  /* 0x000000ffff135224 */ /* 0x000fe200078e0000 */
[----:B------:R-:W-:-:S02]  /*1491d0*/  ISETP.EQ.AND P6, PT, R105, 0x8, PT ;  /* 0x000000086900780c */ /* 0x000fc40003fc2270 */
[C---:B------:R-:W-:Y:S02]  /*1491e0*/  ISETP.EQ.AND P3, PT, R105.reuse, 0xc, PT ;  /* 0x0000000c6900780c */ /* 0x040fe40003f62270 */
[C---:B------:R-:W-:Y:S01]  /*1491f0*/  ISETP.EQ.AND P5, PT, R104.reuse, 0xc, PT ;  /* 0x0000000c6800780c */ /* 0x040fe20003fa2270 */
[--C-:B------:R-:W-:Y:S01]  /*149200*/  @P1 IMAD.MOV.U32 R19, RZ, RZ, R3.reuse ;  /* 0x000000ffff131224 */ /* 0x100fe200078e0003 */
[----:B------:R-:W-:Y:S01]  /*149210*/  @P0 MOV R123, R0 ;  /* 0x00000000007b0202 */ /* 0x000fe20000000f00 */
[----:B------:R-:W-:Y:S01]  /*149220*/  @P4 IMAD.MOV.U32 R123, RZ, RZ, R3 ;  /* 0x000000ffff7b4224 */ /* 0x000fe200078e0003 */
[----:B------:R-:W-:Y:S01]  /*149230*/  ISETP.EQ.AND P0, PT, R104, 0x10, PT ;  /* 0x000000106800780c */ /* 0x000fe20003f02270 */
[----:B------:R-:W-:Y:S01]  /*149240*/  @P2 IMAD.MOV.U32 R19, RZ, RZ, R2 ;  /* 0x000000ffff132224 */ /* 0x000fe200078e0002 */
[----:B------:R-:W-:Y:S02]  /*149250*/  ISETP.EQ.AND P4, PT, R105, 0x10, PT ;  /* 0x000000106900780c */ /* 0x000fe40003f82270 */
[----:B------:R-:W-:-:S02]  /*149260*/  ISETP.EQ.AND P1, PT, R107, 0xc, PT ;  /* 0x0000000c6b00780c */ /* 0x000fc40003f22270 */
[----:B------:R-:W-:Y:S01]  /*149270*/  ISETP.EQ.AND P2, PT, R104, 0x14, PT ;  /* 0x000000146800780c */ /* 0x000fe20003f42270 */
[----:B------:R-:W-:Y:S02]  /*149280*/  @P6 IMAD.MOV.U32 R22, RZ, RZ, R3 ;  /* 0x000000ffff166224 */ /* 0x000fe400078e0003 */
        /* <DEDUP_REMOVED lines=8> */
[----:B------:R-:W-:Y:S01]  /*149310*/  @P1 IMAD.MOV.U32 R123, RZ, RZ, R2 ;  /* 0x000000ffff7b1224 */ /* 0x000fe200078e0002 */
[----:B------:R-:W-:Y:S01]  /*149320*/  ISETP.EQ.AND P1, PT, R104, 0x18, PT ;  /* 0x000000186800780c */ /* 0x000fe20003f22270 */
[----:B------:R-:W-:Y:S01]  /*149330*/  @P2 IMAD.MOV.U32 R20, RZ, RZ, R5 ;  /* 0x000000ffff142224 */ /* 0x000fe200078e0005 */
[----:B------:R-:W-:-:S02]  /*149340*/  ISETP.EQ.AND P4, PT, R105, 0x18, PT ;  /* 0x000000186900780c */ /* 0x000fc40003f82270 */
[C---:B------:R-:W-:Y:S01]  /*149350*/  ISETP.EQ.AND P2, PT, R107.reuse, 0x14, PT ;  /* 0x000000146b00780c */ /* 0x040fe20003f42270 */
[--C-:B------:R-:W-:Y:S01]  /*149360*/  @P3 IMAD.MOV.U32 R123, RZ, RZ, R4.reuse ;  /* 0x000000ffff7b3224 */ /* 0x100fe200078e0004 */
[C---:B------:R-:W-:Y:S01]  /*149370*/  ISETP.EQ.AND P3, PT, R106.reuse, 0x18, PT ;  /* 0x000000186a00780c */ /* 0x040fe20003f62270 */
[----:B------:R-:W-:Y:S02]  /*149380*/  @P5 IMAD.MOV.U32 R19, RZ, RZ, R4 ;  /* 0x000000ffff135224 */ /* 0x000fe400078e0004 */
[--C-:B------:R-:W-:Y:S02]  /*149390*/  @P6 IMAD.MOV.U32 R22, RZ, RZ, R5.reuse ;  /* 0x000000ffff166224 */ /* 0x100fe400078e0005 */
[--C-:B------:R-:W-:Y:S01]  /*1493a0*/  @P0 IMAD.MOV.U32 R19, RZ, RZ, R5.reuse ;  /* 0x000000ffff130224 */ /* 0x100fe200078e0005 */
[----:B------:R-:W-:Y:S01]  /*1493b0*/  ISETP.EQ.AND P0, PT, R107, 0x18, PT ;  /* 0x000000186b00780c */ /* 0x000fe20003f02270 */
[--C-:B------:R-:W-:Y:S01]  /*1493c0*/  @P1 IMAD.MOV.U32 R20, RZ, RZ, R6.reuse ;  /* 0x000000ffff141224 */ /* 0x100fe200078e0006 */
[C---:B------:R-:W-:Y:S01]  /*1493d0*/  ISETP.EQ.AND P1, PT, R105.reuse, 0x1c, PT ;  /* 0x0000001c6900780c */ /* 0x040fe20003f22270 */
[--C-:B------:R-:W-:Y:S01]  /*1493e0*/  @P4 IMAD.MOV.U32 R22, RZ, RZ, R6.reuse ;  /* 0x000000ffff164224 */ /* 0x100fe200078e0006 */
[----:B------:R-:W-:Y:S01]  /*1493f0*/  ISETP.EQ.AND P4, PT, R106, 0x1c, PT ;  /* 0x0000001c6a00780c */ /* 0x000fe20003f82270 */
[----:B------:R-:W-:Y:S01]  /*149400*/  @P2 IMAD.MOV.U32 R123, RZ, RZ, R5 ;  /* 0x000000ffff7b2224 */ /* 0x000fe200078e0005 */
[----:B------:R-:W-:Y:S01]  /*149410*/  ISETP.EQ.AND P2, PT, R105, 0x20, PT ;  /* 0x000000206900780c */ /* 0x000fe20003f42270 */
[----:B------:R-:W-:Y:S01]  /*149420*/  @P3 IMAD.MOV.U32 R19, RZ, RZ, R6 ;  /* 0x000000ffff133224 */ /* 0x000fe200078e0006 */
[----:B------:R-:W-:-:S02]  /*149430*/  ISETP.EQ.AND P5, PT, R104, 0x1c, PT ;  /* 0x0000001c6800780c */ /* 0x000fc40003fa2270 */
[----:B------:R-:W-:-:S03]  /*149440*/  ISETP.EQ.AND P3, PT, R104, 0x20, PT ;  /* 0x000000206800780c */ /* 0x000fc60003f62270 */
[----:B------:R-:W-:Y:S01]  /*149450*/  @P0 IMAD.MOV.U32 R123, RZ, RZ, R6 ;  /* 0x000000ffff7b0224 */ /* 0x000fe200078e0006 */
[C---:B------:R-:W-:Y:S01]  /*149460*/  ISETP.EQ.AND P0, PT, R106.reuse, 0x20, PT ;  /* 0x000000206a00780c */ /* 0x040fe20003f02270 */
[--C-:B------:R-:W-:Y:S02]  /*149470*/  @P1 IMAD.MOV.U32 R22, RZ, RZ, R7.reuse ;  /* 0x000000ffff161224 */ /* 0x100fe400078e0007 */
[--C-:B------:R-:W-:Y:S01]  /*149480*/  @P4 IMAD.MOV.U32 R19, RZ, RZ, R7.reuse ;  /* 0x000000ffff134224 */ /* 0x100fe200078e0007 */
[----:B------:R-:W-:Y:S01]  /*149490*/  ISETP.EQ.AND P4, PT, R105, 0x24, PT ;  /* 0x000000246900780c */ /* 0x000fe20003f82270 */
[--C-:B------:R-:W-:Y:S01]  /*1494a0*/  @P2 IMAD.MOV.U32 R22, RZ, RZ, R8.reuse ;  /* 0x000000ffff162224 */ /* 0x100fe200078e0008 */
[----:B------:R-:W-:Y:S01]  /*1494b0*/  ISETP.EQ.AND P2, PT, R106, 0x24, PT ;  /* 0x000000246a00780c */ /* 0x000fe20003f42270 */
[----:B------:R-:W-:Y:S01]  /*1494c0*/  @P5 IMAD.MOV.U32 R20, RZ, RZ, R7 ;  /* 0x000000ffff145224 */ /* 0x000fe200078e0007 */
[----:B------:R-:W-:Y:S01]  /*1494d0*/  ISETP.EQ.AND P6, PT, R107, 0x1c, PT ;  /* 0x0000001c6b00780c */ /* 0x000fe20003fc2270 */
[--C-:B------:R-:W-:Y:S01]  /*1494e0*/  @P3 IMAD.MOV.U32 R20, RZ, RZ, R8.reuse ;  /* 0x000000ffff143224 */ /* 0x100fe200078e0008 */
[C---:B------:R-:W-:Y:S01]  /*1494f0*/  ISETP.EQ.AND P1, PT, R104.reuse, 0x24, PT ;  /* 0x000000246800780c */ /* 0x040fe20003f22270 */
[----:B------:R-:W-:Y:S01]  /*149500*/  IMAD.SHL.U32 R15, R15, 0x100000, RZ ;  /* 0x001000000f0f7824 */ /* 0x000fe200078e00ff */
[----:B------:R-:W-:Y:S01]  /*149510*/  ISETP.EQ.AND P3, PT, R107, 0x20, PT ;  /* 0x000000206b00780c */ /* 0x000fe20003f62270 */
[----:B------:R-:W-:Y:S01]  /*149520*/  @P0 IMAD.MOV.U32 R19, RZ, RZ, R8 ;  /* 0x000000ffff130224 */ /* 0x000fe200078e0008 */
[----:B------:R-:W-:-:S02]  /*149530*/  ISETP.EQ.AND P5, PT, R104, 0x28, PT ;  /* 0x000000286800780c */ /* 0x000fc40003fa2270 */
[----:B------:R-:W-:Y:S01]  /*149540*/  ISETP.EQ.AND P0, PT, R104, 0x2c, PT ;  /* 0x0000002c6800780c */ /* 0x000fe20003f02270 */
[----:B------:R-:W-:Y:S01]  /*149550*/  @P4 IMAD.MOV.U32 R22, RZ, RZ, R9 ;  /* 0x000000ffff164224 */ /* 0x000fe200078e0009 */
[----:B------:R-:W-:Y:S02]  /*149560*/  ISETP.EQ.AND P4, PT, R105, 0x28, PT ;  /* 0x000000286900780c */ /* 0x000fe40003f82270 */
[----:B------:R-:W-:Y:S01]  /*149570*/  @P2 MOV R19, R9 ;  /* 0x0000000900132202 */ /* 0x000fe20000000f00 */
[----:B------:R-:W-:Y:S01]  /*149580*/  IMAD.SHL.U32 R3, R25, 0x200000, RZ ;  /* 0x0020000019037824 */ /* 0x000fe200078e00ff */
[----:B------:R-:W-:Y:S02]  /*149590*/  ISETP.EQ.AND P2, PT, R106, 0x28, PT ;  /* 0x000000286a00780c */ /* 0x000fe40003f42270 */
[----:B------:R-:W-:Y:S02]  /*1495a0*/  I2FP.F32.S32 R15, R15 ;  /* 0x0000000f000f7245 */ /* 0x000fe40000201400 */
[----:B------:R-:W-:-:S02]  /*1495b0*/  I2FP.F32.S32 R3, R3 ;  /* 0x0000000300037245 */ /* 0x000fc40000201400 */
[----:B------:R-:W-:Y:S01]  /*1495c0*/  SHF.L.U32 R2, R26, 0x16, RZ ;  /* 0x000000161a027819 */ /* 0x000fe200000006ff */
[----:B------:R-:W-:Y:S01]  /*1495d0*/  FADD R14, R14, R15 ;  /* 0x0000000f0e0e7221 */ /* 0x000fe20000000000 */
[----:B------:R-:W-:Y:S01]  /*1495e0*/  @P6 IMAD.MOV.U32 R123, RZ, RZ, R7 ;  /* 0x000000ffff7b6224 */ /* 0x000fe200078e0007 */
[C---:B------:R-:W-:Y:S01]  /*1495f0*/  ISETP.EQ.AND P6, PT, R104.reuse, 0x30, PT ;  /* 0x000000306800780c */ /* 0x040fe20003fc2270 */
[----:B------:R-:W-:Y:S01]  /*149600*/  @P1 IMAD.MOV.U32 R20, RZ, RZ, R9 ;  /* 0x000000ffff141224 */ /* 0x000fe200078e0009 */
[----:B------:R-:W-:Y:S01]  /*149610*/  I2FP.F32.S32 R2, R2 ;  /* 0x0000000200027245 */ /* 0x000fe20000201400 */
[----:B------:R-:W-:Y:S01]  /*149620*/  @P3 IMAD.MOV.U32 R123, RZ, RZ, R8 ;  /* 0x000000ffff7b3224 */ /* 0x000fe200078e0008 */
[----:B------:R-:W-:Y:S01]  /*149630*/  ISETP.EQ.AND P3, PT, R104, 0x34, PT ;  /* 0x000000346800780c */ /* 0x000fe20003f62270 */
[----:B------:R-:W-:Y:S02]  /*149640*/  @P5 IMAD.MOV.U32 R20, RZ, RZ, R32 ;  /* 0x000000ffff145224 */ /* 0x000fe400078e0020 */
[----:B------:R-:W-:Y:S01]  /*149650*/  FADD R3, R14, R3 ;  /* 0x000000030e037221 */ /* 0x000fe20000000000 */
[----:B------:R-:W-:Y:S01]  /*149660*/  ISETP.EQ.AND P1, PT, R107, 0x24, PT ;  /* 0x000000246b00780c */ /* 0x000fe20003f22270 */
[----:B------:R-:W-:Y:S01]  /*149670*/  @P0 IMAD.MOV.U32 R20, RZ, RZ, R10 ;  /* 0x000000ffff140224 */ /* 0x000fe200078e000a */
[C---:B------:R-:W-:Y:S01]  /*149680*/  ISETP.EQ.AND P5, PT, R104.reuse, 0x38, PT ;  /* 0x000000386800780c */ /* 0x040fe20003fa2270 */
[--C-:B------:R-:W-:Y:S01]  /*149690*/  @P4 IMAD.MOV.U32 R22, RZ, RZ, R32.reuse ;  /* 0x000000ffff164224 */ /* 0x100fe200078e0020 */
[----:B------:R-:W-:Y:S01]  /*1496a0*/  ISETP.EQ.AND P0, PT, R104, 0x3c, PT ;  /* 0x0000003c6800780c */ /* 0x000fe20003f02270 */
[----:B------:R-:W-:Y:S01]  /*1496b0*/  @P2 IMAD.MOV.U32 R19, RZ, RZ, R32 ;  /* 0x000000ffff132224 */ /* 0x000fe200078e0020 */
[----:B------:R-:W-:Y:S01]  /*1496c0*/  ISETP.EQ.AND P4, PT, R105, 0x2c, PT ;  /* 0x0000002c6900780c */ /* 0x000fe20003f82270 */
[----:B------:R-:W-:Y:S01]  /*1496d0*/  FADD R2, R3, R2 ;  /* 0x0000000203027221 */ /* 0x000fe20000000000 */
[----:B------:R-:W-:Y:S01]  /*1496e0*/  ISETP.EQ.AND P2, PT, R105, 0x30, PT ;  /* 0x000000306900780c */ /* 0x000fe20003f42270 */
[----:B------:R-:W-:-:S02]  /*1496f0*/  IMAD.SHL.U32 R3, R27, 0x800000, RZ ;  /* 0x008000001b037824 */ /* 0x000fc400078e00ff */
[----:B------:R-:W-:-:S03]  /*149700*/  @P6 IMAD.MOV.U32 R20, RZ, RZ, R11 ;  /* 0x000000ffff146224 */ /* 0x000fc600078e000b */
[----:B------:R-:W-:Y:S01]  /*149710*/  I2FP.F32.S32 R3, R3 ;  /* 0x0000000300037245 */ /* 0x000fe20000201400 */
[----:B------:R-:W-:Y:S01]  /*149720*/  @P3 IMAD.MOV.U32 R20, RZ, RZ, R12 ;  /* 0x000000ffff143224 */ /* 0x000fe200078e000c */
[C---:B------:R-:W-:Y:S01]  /*149730*/  ISETP.EQ.AND P3, PT, R106.reuse, 0x2c, PT ;  /* 0x0000002c6a00780c */ /* 0x040fe20003f62270 */
[----:B------:R-:W-:Y:S01]  /*149740*/  @P1 IMAD.MOV.U32 R123, RZ, RZ, R9 ;  /* 0x000000ffff7b1224 */ /* 0x000fe200078e0009 */
[----:B------:R-:W-:Y:S01]  /*149750*/  ISETP.EQ.AND P1, PT, R107, 0x28, PT ;  /* 0x000000286b00780c */ /* 0x000fe20003f22270 */
[----:B------:R-:W-:Y:S01]  /*149760*/  @P5 IMAD.MOV.U32 R20, RZ, RZ, R13 ;  /* 0x000000ffff145224 */ /* 0x000fe200078e000d */
[----:B------:R-:W-:Y:S01]  /*149770*/  ISETP.EQ.AND P6, PT, R106, 0x30, PT ;  /* 0x000000306a00780c */ /* 0x000fe20003fc2270 */
[----:B------:R-:W-:Y:S02]  /*149780*/  @P0 IMAD.MOV.U32 R20, RZ, RZ, R0 ;  /* 0x000000ffff140224 */ /* 0x000fe400078e0000 */
[----:B------:R-:W-:Y:S01]  /*149790*/  FADD R2, R2, R3 ;  /* 0x0000000302027221 */ /* 0x000fe20000000000 */
[----:B------:R-:W-:Y:S01]  /*1497a0*/  ISETP.EQ.AND P0, PT, R106, 0x34, PT ;  /* 0x000000346a00780c */ /* 0x000fe20003f02270 */
[----:B------:R-:W-:Y:S01]  /*1497b0*/  @P4 IMAD.MOV.U32 R22, RZ, RZ, R10 ;  /* 0x000000ffff164224 */ /* 0x000fe200078e000a */
[----:B------:R-:W-:Y:S01]  /*1497c0*/  ISETP.EQ.AND P5, PT, R105, 0x34, PT ;  /* 0x000000346900780c */ /* 0x000fe20003fa2270 */
[----:B------:R-:W-:-:S02]  /*1497d0*/  IMAD.SHL.U32 R3, R18, 0x1000000, RZ ;  /* 0x0100000012037824 */ /* 0x000fc400078e00ff */
[----:B------:R-:W-:Y:S01]  /*1497e0*/  @P2 IMAD.MOV.U32 R22, RZ, RZ, R11 ;  /* 0x000000ffff162224 */ /* 0x000fe200078e000b */
[C---:B------:R-:W-:Y:S02]  /*1497f0*/  ISETP.EQ.AND P2, PT, R107.reuse, 0x2c, PT ;  /* 0x0000002c6b00780c */ /* 0x040fe40003f42270 */
[----:B------:R-:W-:Y:S02]  /*149800*/  ISETP.EQ.AND P4, PT, R107, 0x30, PT ;  /* 0x000000306b00780c */ /* 0x000fe40003f82270 */
[----:B------:R-:W-:Y:S01]  /*149810*/  I2FP.F32.S32 R3, R3 ;  /* 0x0000000300037245 */ /* 0x000fe20000201400 */
[----:B------:R-:W-:Y:S02]  /*149820*/  @P3 IMAD.MOV.U32 R19, RZ, RZ, R10 ;  /* 0x000000ffff133224 */ /* 0x000fe400078e000a */
[----:B------:R-:W-:Y:S02]  /*149830*/  @P1 IMAD.MOV.U32 R123, RZ, RZ, R32 ;  /* 0x000000ffff7b1224 */ /* 0x000fe400078e0020 */
[----:B------:R-:W-:Y:S01]  /*149840*/  FADD R2, R2, R3 ;  /* 0x0000000302027221 */ /* 0x000fe20000000000 */
[--C-:B------:R-:W-:Y:S01]  /*149850*/  @P6 IMAD.MOV.U32 R19, RZ, RZ, R11.reuse ;  /* 0x000000ffff136224 */ /* 0x100fe200078e000b */
        /* <DEDUP_REMOVED lines=8> */
[----:B------:R-:W-:-:S02]  /*1498e0*/  ISETP.EQ.AND P3, PT, R106, 0x38, PT ;  /* 0x000000386a00780c */ /* 0x000fc40003f62270 */
[C---:B------:R-:W-:Y:S02]  /*1498f0*/  ISETP.EQ.AND P6, PT, R107.reuse, 0x38, PT ;  /* 0x000000386b00780c */ /* 0x040fe40003fc2270 */
[----:B------:R-:W-:Y:S02]  /*149900*/  I2FP.F32.S32 R3, R3 ;  /* 0x0000000300037245 */ /* 0x000fe40000201400 */
[----:B------:R-:W-:Y:S02]  /*149910*/  ISETP.EQ.AND P2, PT, R106, 0x3c, PT ;  /* 0x0000003c6a00780c */ /* 0x000fe40003f42270 */
[----:B------:R-:W-:Y:S01]  /*149920*/  ISETP.EQ.AND P4, PT, R107, 0x3c, PT ;  /* 0x0000003c6b00780c */ /* 0x000fe20003f82270 */
[----:B------:R-:W-:Y:S02]  /*149930*/  IMAD.SHL.U32 R4, R17, 0x4000000, RZ ;  /* 0x0400000011047824 */ /* 0x000fe400078e00ff */
[----:B------:R-:W-:Y:S01]  /*149940*/  FADD R2, R2, R3 ;  /* 0x0000000302027221 */ /* 0x000fe20000000000 */
[----:B------:R-:W-:-:S02]  /*149950*/  IMAD.SHL.U32 R3, R21, 0x8000000, RZ ;  /* 0x0800000015037824 */ /* 0x000fc400078e00ff */
[----:B------:R-:W-:Y:S01]  /*149960*/  I2FP.F32.S32 R5, R4 ;  /* 0x0000000400057245 */ /* 0x000fe20000201400 */
[----:B------:R-:W-:Y:S02]  /*149970*/  @P1 IMAD.MOV.U32 R22, RZ, RZ, R13 ;  /* 0x000000ffff161224 */ /* 0x000fe400078e000d */
[----:B------:R-:W-:Y:S01]  /*149980*/  I2FP.F32.S32 R3, R3 ;  /* 0x0000000300037245 */ /* 0x000fe20000201400 */
[----:B------:R-:W-:Y:S02]  /*149990*/  @P0 IMAD.MOV.U32 R22, RZ, RZ, R0 ;  /* 0x000000ffff160224 */ /* 0x000fe400078e0000 */
[----:B------:R-:W-:Y:S02]  /*1499a0*/  IMAD.SHL.U32 R4, R20, 0x10000000, RZ ;  /* 0x1000000014047824 */ /* 0x000fe400078e00ff */
[----:B------:R-:W-:Y:S01]  /*1499b0*/  FADD R2, R2, R5 ;  /* 0x0000000502027221 */ /* 0x000fe20000000000 */
[----:B------:R-:W-:Y:S02]  /*1499c0*/  @P5 IMAD.MOV.U32 R123, RZ, RZ, R12 ;  /* 0x000000ffff7b5224 */ /* 0x000fe400078e000c */
[----:B------:R-:W-:-:S02]  /*1499d0*/  @P3 IMAD.MOV.U32 R19, RZ, RZ, R13 ;  /* 0x000000ffff133224 */ /* 0x000fc400078e000d */
[----:B------:R-:W-:Y:S02]  /*1499e0*/  @P6 IMAD.MOV.U32 R123, RZ, RZ, R13 ;  /* 0x000000ffff7b6224 */ /* 0x000fe400078e000d */
[--C-:B------:R-:W-:Y:S02]  /*1499f0*/  @P2 IMAD.MOV.U32 R19, RZ, RZ, R0.reuse ;  /* 0x000000ffff132224 */ /* 0x100fe400078e0000 */
[----:B------:R-:W-:Y:S01]  /*149a00*/  @P4 IMAD.MOV.U32 R123, RZ, RZ, R0 ;  /* 0x000000ffff7b4224 */ /* 0x000fe200078e0000 */
[----:B------:R-:W-:Y:S01]  /*149a10*/  I2FP.F32.S32 R5, R4 ;  /* 0x0000000400057245 */ /* 0x000fe20000201400 */
[----:B------:R-:W-:Y:S02]  /*149a20*/  IMAD.SHL.U32 R0, R22, 0x20000000, RZ ;  /* 0x2000000016007824 */ /* 0x000fe400078e00ff */
[----:B------:R-:W-:Y:S01]  /*149a30*/  FADD R2, R2, R3 ;  /* 0x0000000302027221 */ /* 0x000fe20000000000 */
[----:B------:R-:W-:Y:S02]  /*149a40*/  IMAD.SHL.U32 R4, R19, 0x40000000, RZ ;  /* 0x4000000013047824 */ /* 0x000fe400078e00ff */
[----:B------:R-:W-:Y:S01]  /*149a50*/  I2FP.F32.S32 R3, R0 ;  /* 0x0000000000037245 */ /* 0x000fe20000201400 */
[----:B------:R-:W-:Y:S01]  /*149a60*/  FADD R2, R2, R5 ;  /* 0x0000000502027221 */ /* 0x000fe20000000000 */
[----:B------:R-:W-:Y:S01]  /*149a70*/  IMAD.U32 R0, R123, -0x80000000, RZ ;  /* 0x800000007b007824 */ /* 0x000fe200078e00ff */
[----:B------:R-:W-:-:S02]  /*149a80*/  I2FP.F32.S32 R5, R4 ;  /* 0x0000000400057245 */ /* 0x000fc40000201400 */
[----:B------:R-:W-:Y:S02]  /*149a90*/  FADD R2, R2, R3 ;  /* 0x0000000302027221 */ /* 0x000fe40000000000 */
[----:B------:R-:W-:Y:S02]  /*149aa0*/  I2FP.F32.S32 R3, R0 ;  /* 0x0000000000037245 */ /* 0x000fe40000201400 */
[----:B------:R-:W-:-:S04]  /*149ab0*/  FADD R2, R2, R5 ;  /* 0x0000000502027221 */ /* 0x000fc80000000000 */
[----:B------:R-:W-:-:S04]  /*149ac0*/  FADD R2, R2, R3 ;  /* 0x0000000302027221 */ /* 0x000fc80000000000 */
[----:B--2---:R-:W-:-:S05]  /*149ad0*/  FADD R29, R2, R29 ;  /* 0x0000001d021d7221 */ /* 0x004fca0000000000 */
[----:B------:R-:W-:Y:S01]  /*149ae0*/  STG.E desc[UR6][R150.64], R29 ;  /* 0x0000001d96007986 */ /* 0x000fe2000c101906 */
[----:B------:R-:W-:Y:S05]  /*149af0*/  EXIT ;  /* 0x000000000000794d */ /* 0x000fea0003800000 */
.L_x_0:
[----:B------:R-:W-:-:S00]  /*149b00*/  BRA `(.L_x_0) ;  /* 0xfffffffc00fc7947 */ /* 0x000fc0000383ffff */
[----:B------:R-:W-:-:S00]  /*149b10*/  NOP ;  /* 0x0000000000007918 */ /* 0x000fc00000000000 */
        /* <DEDUP_REMOVED lines=14> */
.L_x_1:


//--------------------- .nv.shared._Z15bit_wise_gemm_siiiPiPfS0_ --------------------------
	.section	.nv.shared._Z15bit_wise_gemm_siiiPiPfS0_,"aw",@nobits
	.sectionflags	@""
	.align	4
.nv.shared._Z15bit_wise_gemm_siiiPiPfS0_:
	.zero		10240


//--------------------- .nv.shared.reserved.0     --------------------------
	.section	.nv.shared.reserved.0,"aw",@nobits
	.weak		__nv_reservedSMEM_offset_0_alias
	.size		__nv_reservedSMEM_offset_0_alias, 0, 64
	.other		__nv_reservedSMEM_offset_0_alias,@"STO_CUDA_RESERVED_SHARED STV_DEFAULT"
__nv_reservedSMEM_offset_0_alias:
	.zero		0
	.zero		64


//--------------------- .nv.constant0._Z15bit_wise_gemm_siiiPiPfS0_ --------------------------
	.section	.nv.constant0._Z15bit_wise_gemm_siiiPiPfS0_,"a",@progbits
	.sectionflags	@""
	.align	4
.nv.constant0._Z15bit_wise_gemm_siiiPiPfS0_:
	.zero		936


//--------------------- SYMBOLS --------------------------

	.type		.nv.reservedSmem.offset0,@object
	.size		.nv.reservedSmem.offset0,0x4
	.type		.nv.reservedSmem.cap,@object
	.size		.nv.reservedSmem.cap,0x4
